def matmul_kernel(
    a_ptr,
    b_ptr,
    c_ptr,
    M,
    N,
    K,
    stride_am,
    stride_ak,
    stride_bk,
    stride_bn,
    stride_cm,
    stride_cn,
    BLOCK_M: tl.constexpr,
    BLOCK_N: tl.constexpr,
    BLOCK_K: tl.constexpr,
    GROUP_M: tl.constexpr,
):
    pid = tl.program_id(axis=0)
    num_pid_m = tl.cdiv(M, BLOCK_M)
    num_pid_n = tl.cdiv(N, BLOCK_N)
    num_pid_in_group = GROUP_M * num_pid_n
    group_id = pid // num_pid_in_group
    first_pid_m = group_id * GROUP_M
    group_size_m = min(num_pid_m - first_pid_m, GROUP_M)
    pid_m = first_pid_m + ((pid % num_pid_in_group) % group_size_m)
    pid_n = (pid % num_pid_in_group) // group_size_m

    offs_am = (pid_m * BLOCK_M + tl.arange(0, BLOCK_M)) % M
    offs_bn = (pid_n * BLOCK_N + tl.arange(0, BLOCK_N)) % N
    offs_k = tl.arange(0, BLOCK_K)
    a_ptrs = a_ptr + offs_am[:, None] * stride_am + offs_k[None, :] * stride_ak
    b_ptrs = b_ptr + offs_k[:, None] * stride_bk + offs_bn[None, :] * stride_bn

    acc = tl.zeros((BLOCK_M, BLOCK_N), dtype=tl.float32)
    for kk in range(0, tl.cdiv(K, BLOCK_K)):
        a = tl.load(a_ptrs, mask=offs_k[None, :] < K - kk * BLOCK_K, other=0.0)
        b = tl.load(b_ptrs, mask=offs_k[:, None] < K - kk * BLOCK_K, other=0.0)
        acc = tl.dot(a, b, acc)
        a_ptrs += BLOCK_K * stride_ak
        b_ptrs += BLOCK_K * stride_bk

    c = acc.to(c_ptr.dtype.element_ty)
    offs_cm = pid_m * BLOCK_M + tl.arange(0, BLOCK_M)
    offs_cn = pid_n * BLOCK_N + tl.arange(0, BLOCK_N)
    c_ptrs = c_ptr + offs_cm[:, None] * stride_cm + offs_cn[None, :] * stride_cn
    mask = (offs_cm[:, None] < M) & (offs_cn[None, :] < N)
    tl.store(c_ptrs, c, mask=mask)

# config = {"BLOCK_K": 32, "BLOCK_M": 512, "BLOCK_N": 64, "GROUP_M": 8, "arch": "sm_100", "dtype": "fp8e5m2", "num_ctas": 1, "num_stages": 3, "num_warps": 1}
# arch = sm_100


// ===== COMPILED SASS (sm_100a) =====

	.target	sm_100a

	.elftype	@"ET_EXEC"


//--------------------- .note.nv.tkinfo           --------------------------
	.section	.note.nv.tkinfo,"",@"SHT_NOTE"
	.sectionflags	@"SHF_NOTE_NV_TKINFO"
	.tkinfo
        /*0018*/ 	.word	0x00000081
        /*0030*/ 	.string	""
        /*0030*/ 	.string	"ptxas-blackwell"
        /*0030*/ 	.string	"Cuda compilation tools, release 12.9, V12.9.86"
        /*0030*/ 	.string	"Build cuda_12.9.r12.9/compiler.36037853_0"
        /*0030*/ 	.string	"-v  -suppress-debug-info  -lineinfo  -arch sm_100a "



//--------------------- .note.nv.cuver            --------------------------
	.section	.note.nv.cuver,"",@"SHT_NOTE"
	.sectionflags	@"SHF_NOTE_NV_CUVER"
        /*0018*/ 	.short	0x0001
        /*001a*/ 	.short	0x0064
        /*001c*/ 	.short	0x0001
        /*001e*/ 	.short	0x0000
        /*0020*/ 	.short	0x0001
        /*0022*/ 	.short	0x0000


//--------------------- .nv.info                  --------------------------
	.section	.nv.info,"",@"SHT_CUDA_INFO"
	.align	4


	//----- nvinfo : EIATTR_REGCOUNT
	.align		4
        /*0000*/ 	.byte	0x04, 0x2f
        /*0002*/ 	.short	(.L_1 - .L_0)
	.align		4
.L_0:
        /*0004*/ 	.word	index@(matmul_kernel)
        /*0008*/ 	.word	0x00000040


	//----- nvinfo : EIATTR_FRAME_SIZE
	.align		4
.L_1:
        /*000c*/ 	.byte	0x04, 0x11
        /*000e*/ 	.short	(.L_3 - .L_2)
	.align		4
.L_2:
        /*0010*/ 	.word	index@(matmul_kernel)
        /*0014*/ 	.word	0x00003db0


	//----- nvinfo : EIATTR_MIN_STACK_SIZE
	.align		4
.L_3:
        /*0018*/ 	.byte	0x04, 0x12
        /*001a*/ 	.short	(.L_5 - .L_4)
	.align		4
.L_4:
        /*001c*/ 	.word	index@(matmul_kernel)
        /*0020*/ 	.word	0x00003db0
.L_5:


//--------------------- .nv.info.matmul_kernel    --------------------------
	.section	.nv.info.matmul_kernel,"",@"SHT_CUDA_INFO"
	.sectionflags	@""
	.align	4


	//----- nvinfo : EIATTR_CUDA_API_VERSION
	.align		4
        /*0000*/ 	.byte	0x04, 0x37
        /*0002*/ 	.short	(.L_7 - .L_6)
.L_6:
        /*0004*/ 	.word	0x00000081


	//----- nvinfo : EIATTR_KPARAM_INFO
	.align		4
.L_7:
        /*0008*/ 	.byte	0x04, 0x17
        /*000a*/ 	.short	(.L_9 - .L_8)
.L_8:
        /*000c*/ 	.word	0x00000000
        /*0010*/ 	.short	0x000d
        /*0012*/ 	.short	0x0048
        /*0014*/ 	.byte	0x00, 0xf4, 0x21, 0x00


	//----- nvinfo : EIATTR_KPARAM_INFO
	.align		4
.L_9:
        /*0018*/ 	.byte	0x04, 0x17
        /*001a*/ 	.short	(.L_11 - .L_10)
.L_10:
        /*001c*/ 	.word	0x00000000
        /*0020*/ 	.short	0x000c
        /*0022*/ 	.short	0x0040
        /*0024*/ 	.byte	0x00, 0xf4, 0x21, 0x00


	//----- nvinfo : EIATTR_KPARAM_INFO
	.align		4
.L_11:
        /*0028*/ 	.byte	0x04, 0x17
        /*002a*/ 	.short	(.L_13 - .L_12)
.L_12:
        /*002c*/ 	.word	0x00000000
        /*0030*/ 	.short	0x000b
        /*0032*/ 	.short	0x0038
        /*0034*/ 	.byte	0x00, 0xf0, 0x11, 0x00


	//----- nvinfo : EIATTR_KPARAM_INFO
	.align		4
.L_13:
        /*0038*/ 	.byte	0x04, 0x17
        /*003a*/ 	.short	(.L_15 - .L_14)
.L_14:
        /*003c*/ 	.word	0x00000000
        /*0040*/ 	.short	0x000a
        /*0042*/ 	.short	0x0034
        /*0044*/ 	.byte	0x00, 0xf0, 0x11, 0x00


	//----- nvinfo : EIATTR_KPARAM_INFO
	.align		4
.L_15:
        /*0048*/ 	.byte	0x04, 0x17
        /*004a*/ 	.short	(.L_17 - .L_16)
.L_16:
        /*004c*/ 	.word	0x00000000
        /*0050*/ 	.short	0x0009
        /*0052*/ 	.short	0x0030
        /*0054*/ 	.byte	0x00, 0xf0, 0x11, 0x00


	//----- nvinfo : EIATTR_KPARAM_INFO
	.align		4
.L_17:
        /*0058*/ 	.byte	0x04, 0x17
        /*005a*/ 	.short	(.L_19 - .L_18)
.L_18:
        /*005c*/ 	.word	0x00000000
        /*0060*/ 	.short	0x0008
        /*0062*/ 	.short	0x002c
        /*0064*/ 	.byte	0x00, 0xf0, 0x11, 0x00


	//----- nvinfo : EIATTR_KPARAM_INFO
	.align		4
.L_19:
        /*0068*/ 	.byte	0x04, 0x17
        /*006a*/ 	.short	(.L_21 - .L_20)
.L_20:
        /*006c*/ 	.word	0x00000000
        /*0070*/ 	.short	0x0007
        /*0072*/ 	.short	0x0028
        /*0074*/ 	.byte	0x00, 0xf0, 0x11, 0x00


	//----- nvinfo : EIATTR_KPARAM_INFO
	.align		4
.L_21:
        /*0078*/ 	.byte	0x04, 0x17
        /*007a*/ 	.short	(.L_23 - .L_22)
.L_22:
        /*007c*/ 	.word	0x00000000
        /*0080*/ 	.short	0x0006
        /*0082*/ 	.short	0x0024
        /*0084*/ 	.byte	0x00, 0xf0, 0x11, 0x00


	//----- nvinfo : EIATTR_KPARAM_INFO
	.align		4
.L_23:
        /*0088*/ 	.byte	0x04, 0x17
        /*008a*/ 	.short	(.L_25 - .L_24)
.L_24:
        /*008c*/ 	.word	0x00000000
        /*0090*/ 	.short	0x0005
        /*0092*/ 	.short	0x0020
        /*0094*/ 	.byte	0x00, 0xf0, 0x11, 0x00


	//----- nvinfo : EIATTR_KPARAM_INFO
	.align		4
.L_25:
        /*0098*/ 	.byte	0x04, 0x17
        /*009a*/ 	.short	(.L_27 - .L_26)
.L_26:
        /*009c*/ 	.word	0x00000000
        /*00a0*/ 	.short	0x0004
        /*00a2*/ 	.short	0x001c
        /*00a4*/ 	.byte	0x00, 0xf0, 0x11, 0x00


	//----- nvinfo : EIATTR_KPARAM_INFO
	.align		4
.L_27:
        /*00a8*/ 	.byte	0x04, 0x17
        /*00aa*/ 	.short	(.L_29 - .L_28)
.L_28:
        /*00ac*/ 	.word	0x00000000
        /*00b0*/ 	.short	0x0003
        /*00b2*/ 	.short	0x0018
        /*00b4*/ 	.byte	0x00, 0xf0, 0x11, 0x00


	//----- nvinfo : EIATTR_KPARAM_INFO
	.align		4
.L_29:
        /*00b8*/ 	.byte	0x04, 0x17
        /*00ba*/ 	.short	(.L_31 - .L_30)
.L_30:
        /*00bc*/ 	.word	0x00000000
        /*00c0*/ 	.short	0x0002
        /*00c2*/ 	.short	0x0010
        /*00c4*/ 	.byte	0x00, 0xf4, 0x21, 0x00


	//----- nvinfo : EIATTR_KPARAM_INFO
	.align		4
.L_31:
        /*00c8*/ 	.byte	0x04, 0x17
        /*00ca*/ 	.short	(.L_33 - .L_32)
.L_32:
        /*00cc*/ 	.word	0x00000000
        /*00d0*/ 	.short	0x0001
        /*00d2*/ 	.short	0x0008
        /*00d4*/ 	.byte	0x00, 0xf4, 0x21, 0x00


	//----- nvinfo : EIATTR_KPARAM_INFO
	.align		4
.L_33:
        /*00d8*/ 	.byte	0x04, 0x17
        /*00da*/ 	.short	(.L_35 - .L_34)
.L_34:
        /*00dc*/ 	.word	0x00000000
        /*00e0*/ 	.short	0x0000
        /*00e2*/ 	.short	0x0000
        /*00e4*/ 	.byte	0x00, 0xf4, 0x21, 0x00


	//----- nvinfo : EIATTR_SPARSE_MMA_MASK
	.align		4
.L_35:
        /*00e8*/ 	.byte	0x03, 0x50
        /*00ea*/ 	.short	0x0000


	//----- nvinfo : EIATTR_MAXREG_COUNT
	.align		4
        /*00ec*/ 	.byte	0x03, 0x1b
        /*00ee*/ 	.short	0x00ff


	//----- nvinfo : EIATTR_NUM_BARRIERS
	.align		4
        /*00f0*/ 	.byte	0x02, 0x4c
        /*00f2*/ 	.byte	0x01
	.zero		1


	//----- nvinfo : EIATTR_ANNOTATIONS
	.align		4
        /*00f4*/ 	.byte	0x04, 0x55
        /*00f6*/ 	.short	(.L_37 - .L_36)


	//   ....[0]....
.L_36:
        /*00f8*/ 	.word	0x00000001
        /*00fc*/ 	.byte	0x60, 0x01, 0x00, 0x00, 0x01, 0x00, 0x00, 0x00, 0xa0, 0x01, 0x00, 0x00, 0x01, 0x00, 0x00, 0x00
        /* <DEDUP_REMOVED lines=1196> */
        /*4bcc*/ 	.byte	0xa0, 0xee, 0x00, 0x00, 0x01, 0x00, 0x00, 0x00, 0xb0, 0xee, 0x00, 0x00


	//----- nvinfo : EIATTR_COOP_GROUP_MASK_REGIDS
	.align		4
.L_37:
        /*4bd8*/ 	.byte	0x04, 0x29
        /*4bda*/ 	.short	(.L_39 - .L_38)


	//   ....[0]....
.L_38:
        /*4bdc*/ 	.word	0xffffffff


	//   ....[1]....
        /*4be0*/ 	.word	0xffffffff


	//   ....[2]....
        /*4be4*/ 	.word	0xffffffff


	//   ....[3]....
        /*4be8*/ 	.word	0xffffffff


	//   ....[4]....
        /*4bec*/ 	.word	0xffffffff


	//   ....[5]....
        /*4bf0*/ 	.word	0xffffffff


	//   ....[6]....
        /*4bf4*/ 	.word	0xffffffff


	//   ....[7]....
        /*4bf8*/ 	.word	0xffffffff


	//   ....[8]....
        /*4bfc*/ 	.word	0xffffffff


	//   ....[9]....
        /*4c00*/ 	.word	0xffffffff


	//   ....[10]....
        /*4c04*/ 	.word	0xffffffff


	//   ....[11]....
        /*4c08*/ 	.word	0xffffffff


	//   ....[12]....
        /*4c0c*/ 	.word	0xffffffff


	//   ....[13]....
        /*4c10*/ 	.word	0xffffffff


	//   ....[14]....
        /*4c14*/ 	.word	0xffffffff


	//   ....[15]....
        /*4c18*/ 	.word	0xffffffff


	//   ....[16]....
        /*4c1c*/ 	.word	0xffffffff


	//   ....[17]....
        /*4c20*/ 	.word	0xffffffff


	//   ....[18]....
        /*4c24*/ 	.word	0xffffffff


	//   ....[19]....
        /*4c28*/ 	.word	0xffffffff


	//   ....[20]....
        /*4c2c*/ 	.word	0xffffffff


	//   ....[21]....
        /*4c30*/ 	.word	0xffffffff


	//   ....[22]....
        /*4c34*/ 	.word	0xffffffff


	//   ....[23]....
        /*4c38*/ 	.word	0xffffffff


	//   ....[24]....
        /*4c3c*/ 	.word	0xffffffff


	//   ....[25]....
        /*4c40*/ 	.word	0xffffffff


	//   ....[26]....
        /*4c44*/ 	.word	0xffffffff


	//   ....[27]....
        /*4c48*/ 	.word	0xffffffff


	//   ....[28]....
        /*4c4c*/ 	.word	0xffffffff


	//   ....[29]....
        /*4c50*/ 	.word	0xffffffff


	//   ....[30]....
        /*4c54*/ 	.word	0xffffffff


	//   ....[31]....
        /*4c58*/ 	.word	0xffffffff


	//   ....[32]....
        /*4c5c*/ 	.word	0xffffffff


	//   ....[33]....
        /*4c60*/ 	.word	0xffffffff


	//   ....[34]....
        /*4c64*/ 	.word	0xffffffff


	//   ....[35]....
        /*4c68*/ 	.word	0xffffffff


	//   ....[36]....
        /*4c6c*/ 	.word	0xffffffff


	//   ....[37]....
        /*4c70*/ 	.word	0xffffffff


	//   ....[38]....
        /*4c74*/ 	.word	0xffffffff


	//   ....[39]....
        /*4c78*/ 	.word	0xffffffff


	//   ....[40]....
        /*4c7c*/ 	.word	0xffffffff


	//   ....[41]....
        /*4c80*/ 	.word	0xffffffff


	//   ....[42]....
        /*4c84*/ 	.word	0xffffffff


	//   ....[43]....
        /*4c88*/ 	.word	0xffffffff


	//   ....[44]....
        /*4c8c*/ 	.word	0xffffffff


	//   ....[45]....
        /*4c90*/ 	.word	0xffffffff


	//   ....[46]....
        /*4c94*/ 	.word	0xffffffff


	//   ....[47]....
        /*4c98*/ 	.word	0xffffffff


	//   ....[48]....
        /*4c9c*/ 	.word	0xffffffff


	//   ....[49]....
        /*4ca0*/ 	.word	0xffffffff


	//   ....[50]....
        /*4ca4*/ 	.word	0xffffffff


	//   ....[51]....
        /*4ca8*/ 	.word	0xffffffff


	//   ....[52]....
        /*4cac*/ 	.word	0xffffffff


	//   ....[53]....
        /*4cb0*/ 	.word	0xffffffff


	//   ....[54]....
        /*4cb4*/ 	.word	0xffffffff


	//   ....[55]....
        /*4cb8*/ 	.word	0xffffffff


	//   ....[56]....
        /*4cbc*/ 	.word	0xffffffff


	//   ....[57]....
        /*4cc0*/ 	.word	0xffffffff


	//   ....[58]....
        /*4cc4*/ 	.word	0xffffffff


	//   ....[59]....
        /*4cc8*/ 	.word	0xffffffff


	//   ....[60]....
        /*4ccc*/ 	.word	0xffffffff


	//   ....[61]....
        /*4cd0*/ 	.word	0xffffffff


	//   ....[62]....
        /*4cd4*/ 	.word	0xffffffff


	//   ....[63]....
        /*4cd8*/ 	.word	0xffffffff


	//   ....[64]....
        /*4cdc*/ 	.word	0xffffffff


	//   ....[65]....
        /*4ce0*/ 	.word	0xffffffff


	//   ....[66]....
        /*4ce4*/ 	.word	0xffffffff


	//   ....[67]....
        /*4ce8*/ 	.word	0xffffffff


	//   ....[68]....
        /*4cec*/ 	.word	0xffffffff


	//   ....[69]....
        /*4cf0*/ 	.word	0xffffffff


	//   ....[70]....
        /*4cf4*/ 	.word	0xffffffff


	//   ....[71]....
        /*4cf8*/ 	.word	0xffffffff


	//   ....[72]....
        /*4cfc*/ 	.word	0xffffffff


	//   ....[73]....
        /*4d00*/ 	.word	0xffffffff


	//   ....[74]....
        /*4d04*/ 	.word	0xffffffff


	//   ....[75]....
        /*4d08*/ 	.word	0xffffffff


	//   ....[76]....
        /*4d0c*/ 	.word	0xffffffff


	//   ....[77]....
        /*4d10*/ 	.word	0xffffffff


	//   ....[78]....
        /*4d14*/ 	.word	0xffffffff


	//   ....[79]....
        /*4d18*/ 	.word	0xffffffff


	//   ....[80]....
        /*4d1c*/ 	.word	0xffffffff


	//   ....[81]....
        /*4d20*/ 	.word	0xffffffff


	//   ....[82]....
        /*4d24*/ 	.word	0xffffffff


	//   ....[83]....
        /*4d28*/ 	.word	0xffffffff


	//   ....[84]....
        /*4d2c*/ 	.word	0xffffffff


	//   ....[85]....
        /*4d30*/ 	.word	0xffffffff


	//   ....[86]....
        /*4d34*/ 	.word	0xffffffff


	//   ....[87]....
        /*4d38*/ 	.word	0xffffffff


	//   ....[88]....
        /*4d3c*/ 	.word	0xffffffff


	//   ....[89]....
        /*4d40*/ 	.word	0xffffffff


	//   ....[90]....
        /*4d44*/ 	.word	0xffffffff


	//   ....[91]....
        /*4d48*/ 	.word	0xffffffff


	//   ....[92]....
        /*4d4c*/ 	.word	0xffffffff


	//   ....[93]....
        /*4d50*/ 	.word	0xffffffff


	//   ....[94]....
        /*4d54*/ 	.word	0xffffffff


	//   ....[95]....
        /*4d58*/ 	.word	0xffffffff


	//   ....[96]....
        /*4d5c*/ 	.word	0xffffffff


	//   ....[97]....
        /*4d60*/ 	.word	0xffffffff


	//   ....[98]....
        /*4d64*/ 	.word	0xffffffff


	//   ....[99]....
        /*4d68*/ 	.word	0xffffffff


	//   ....[100]....
        /*4d6c*/ 	.word	0xffffffff


	//   ....[101]....
        /*4d70*/ 	.word	0xffffffff


	//   ....[102]....
        /*4d74*/ 	.word	0xffffffff


	//   ....[103]....
        /*4d78*/ 	.word	0xffffffff


	//   ....[104]....
        /*4d7c*/ 	.word	0xffffffff


	//   ....[105]....
        /*4d80*/ 	.word	0xffffffff


	//   ....[106]....
        /*4d84*/ 	.word	0xffffffff


	//   ....[107]....
        /*4d88*/ 	.word	0xffffffff


	//   ....[108]....
        /*4d8c*/ 	.word	0xffffffff


	//   ....[109]....
        /*4d90*/ 	.word	0xffffffff


	//   ....[110]....
        /*4d94*/ 	.word	0xffffffff


	//   ....[111]....
        /*4d98*/ 	.word	0xffffffff


	//   ....[112]....
        /*4d9c*/ 	.word	0xffffffff


	//   ....[113]....
        /*4da0*/ 	.word	0xffffffff


	//   ....[114]....
        /*4da4*/ 	.word	0xffffffff


	//   ....[115]....
        /*4da8*/ 	.word	0xffffffff


	//   ....[116]....
        /*4dac*/ 	.word	0xffffffff


	//   ....[117]....
        /*4db0*/ 	.word	0xffffffff


	//   ....[118]....
        /*4db4*/ 	.word	0xffffffff


	//   ....[119]....
        /*4db8*/ 	.word	0xffffffff


	//   ....[120]....
        /*4dbc*/ 	.word	0xffffffff


	//   ....[121]....
        /*4dc0*/ 	.word	0xffffffff


	//   ....[122]....
        /*4dc4*/ 	.word	0xffffffff


	//   ....[123]....
        /*4dc8*/ 	.word	0xffffffff


	//   ....[124]....
        /*4dcc*/ 	.word	0xffffffff


	//   ....[125]....
        /*4dd0*/ 	.word	0xffffffff


	//   ....[126]....
        /*4dd4*/ 	.word	0xffffffff


	//----- nvinfo : EIATTR_COOP_GROUP_INSTR_OFFSETS
	.align		4
.L_39:
        /*4dd8*/ 	.byte	0x04, 0x28
        /*4dda*/ 	.short	(.L_41 - .L_40)


	//   ....[0]....
.L_40:
        /*4ddc*/ 	.word	0x0006b900


	//   ....[1]....
        /*4de0*/ 	.word	0x0007d050


	//   ....[2]....
        /*4de4*/ 	.word	0x0007d070


	//   ....[3]....
        /*4de8*/ 	.word	0x0007d0e0


	//   ....[4]....
        /*4dec*/ 	.word	0x0007d170


	//   ....[5]....
        /*4df0*/ 	.word	0x0007d190


	//   ....[6]....
        /*4df4*/ 	.word	0x0007d1f0


	//   ....[7]....
        /*4df8*/ 	.word	0x0007d220


	//   ....[8]....
        /*4dfc*/ 	.word	0x0007d2d0


	//   ....[9]....
        /*4e00*/ 	.word	0x0007d390


	//   ....[10]....
        /*4e04*/ 	.word	0x0007d560


	//   ....[11]....
        /*4e08*/ 	.word	0x0007d580


	//   ....[12]....
        /*4e0c*/ 	.word	0x0007d5c0


	//   ....[13]....
        /*4e10*/ 	.word	0x0007d5e0


	//   ....[14]....
        /*4e14*/ 	.word	0x0007d620


	//   ....[15]....
        /*4e18*/ 	.word	0x0007d6f0


	//   ....[16]....
        /*4e1c*/ 	.word	0x0007d740


	//   ....[17]....
        /*4e20*/ 	.word	0x0007d8a0


	//   ....[18]....
        /*4e24*/ 	.word	0x0007d960


	//   ....[19]....
        /*4e28*/ 	.word	0x0007d9d0


	//   ....[20]....
        /*4e2c*/ 	.word	0x0007da20


	//   ....[21]....
        /*4e30*/ 	.word	0x0007dac0


	//   ....[22]....
        /*4e34*/ 	.word	0x0007e2d0


	//   ....[23]....
        /*4e38*/ 	.word	0x00080a40


	//   ....[24]....
        /*4e3c*/ 	.word	0x00080a90


	//   ....[25]....
        /*4e40*/ 	.word	0x00080b10


	//   ....[26]....
        /*4e44*/ 	.word	0x00080b80


	//   ....[27]....
        /*4e48*/ 	.word	0x00080be0


	//   ....[28]....
        /*4e4c*/ 	.word	0x00080c40


	//   ....[29]....
        /*4e50*/ 	.word	0x00080cc0


	//   ....[30]....
        /*4e54*/ 	.word	0x00080ce0


	//   ....[31]....
        /*4e58*/ 	.word	0x00080dd0


	//   ....[32]....
        /*4e5c*/ 	.word	0x00080f80


	//   ....[33]....
        /*4e60*/ 	.word	0x00081030


	//   ....[34]....
        /*4e64*/ 	.word	0x00081090


	//   ....[35]....
        /*4e68*/ 	.word	0x00081190


	//   ....[36]....
        /*4e6c*/ 	.word	0x000811b0


	//   ....[37]....
        /*4e70*/ 	.word	0x00081240


	//   ....[38]....
        /*4e74*/ 	.word	0x000812e0


	//   ....[39]....
        /*4e78*/ 	.word	0x00081310


	//   ....[40]....
        /*4e7c*/ 	.word	0x00081330


	//   ....[41]....
        /*4e80*/ 	.word	0x000813a0


	//   ....[42]....
        /*4e84*/ 	.word	0x00081460


	//   ....[43]....
        /*4e88*/ 	.word	0x000814f0


	//   ....[44]....
        /*4e8c*/ 	.word	0x00081580


	//   ....[45]....
        /*4e90*/ 	.word	0x000815e0


	//   ....[46]....
        /*4e94*/ 	.word	0x00081640


	//   ....[47]....
        /*4e98*/ 	.word	0x00081740


	//   ....[48]....
        /*4e9c*/ 	.word	0x00081840


	//   ....[49]....
        /*4ea0*/ 	.word	0x000818a0


	//   ....[50]....
        /*4ea4*/ 	.word	0x000819e0


	//   ....[51]....
        /*4ea8*/ 	.word	0x00081b10


	//   ....[52]....
        /*4eac*/ 	.word	0x00081b30


	//   ....[53]....
        /*4eb0*/ 	.word	0x00081c20


	//   ....[54]....
        /*4eb4*/ 	.word	0x00081ce0


	//   ....[55]....
        /*4eb8*/ 	.word	0x00081d00


	//   ....[56]....
        /*4ebc*/ 	.word	0x00081da0


	//   ....[57]....
        /*4ec0*/ 	.word	0x00081e50


	//   ....[58]....
        /*4ec4*/ 	.word	0x00081ef0


	//   ....[59]....
        /*4ec8*/ 	.word	0x00081ff0


	//   ....[60]....
        /*4ecc*/ 	.word	0x00082010


	//   ....[61]....
        /*4ed0*/ 	.word	0x00082040


	//   ....[62]....
        /*4ed4*/ 	.word	0x00082060


	//   ....[63]....
        /*4ed8*/ 	.word	0x00082220


	//   ....[64]....
        /*4edc*/ 	.word	0x00082240


	//   ....[65]....
        /*4ee0*/ 	.word	0x000822c0


	//   ....[66]....
        /*4ee4*/ 	.word	0x00082360


	//   ....[67]....
        /*4ee8*/ 	.word	0x000824c0


	//   ....[68]....
        /*4eec*/ 	.word	0x000824e0


	//   ....[69]....
        /*4ef0*/ 	.word	0x00082540


	//   ....[70]....
        /*4ef4*/ 	.word	0x000825f0


	//   ....[71]....
        /*4ef8*/ 	.word	0x00082640


	//   ....[72]....
        /*4efc*/ 	.word	0x00082900


	//   ....[73]....
        /*4f00*/ 	.word	0x00082920


	//   ....[74]....
        /*4f04*/ 	.word	0x00082940


	//   ....[75]....
        /*4f08*/ 	.word	0x00082960


	//   ....[76]....
        /*4f0c*/ 	.word	0x00082990


	//   ....[77]....
        /*4f10*/ 	.word	0x000829b0


	//   ....[78]....
        /*4f14*/ 	.word	0x000829e0


	//   ....[79]....
        /*4f18*/ 	.word	0x00082a10


	//   ....[80]....
        /*4f1c*/ 	.word	0x00082a30


	//   ....[81]....
        /*4f20*/ 	.word	0x00082b30


	//   ....[82]....
        /*4f24*/ 	.word	0x00082c50


	//   ....[83]....
        /*4f28*/ 	.word	0x00082ca0


	//   ....[84]....
        /*4f2c*/ 	.word	0x00082d10


	//   ....[85]....
        /*4f30*/ 	.word	0x00082dc0


	//   ....[86]....
        /*4f34*/ 	.word	0x00082ec0


	//   ....[87]....
        /*4f38*/ 	.word	0x00082ee0


	//   ....[88]....
        /*4f3c*/ 	.word	0x00082f00


	//   ....[89]....
        /*4f40*/ 	.word	0x00082f50


	//   ....[90]....
        /*4f44*/ 	.word	0x00082fd0


	//   ....[91]....
        /*4f48*/ 	.word	0x000830a0


	//   ....[92]....
        /*4f4c*/ 	.word	0x000830c0


	//   ....[93]....
        /*4f50*/ 	.word	0x00083160


	//   ....[94]....
        /*4f54*/ 	.word	0x00083200


	//   ....[95]....
        /*4f58*/ 	.word	0x00083320


	//   ....[96]....
        /*4f5c*/ 	.word	0x00083350


	//   ....[97]....
        /*4f60*/ 	.word	0x00083470


	//   ....[98]....
        /*4f64*/ 	.word	0x000834c0


	//   ....[99]....
        /*4f68*/ 	.word	0x000835a0


	//   ....[100]....
        /*4f6c*/ 	.word	0x00083610


	//   ....[101]....
        /*4f70*/ 	.word	0x000836d0


	//   ....[102]....
        /*4f74*/ 	.word	0x000836f0


	//   ....[103]....
        /*4f78*/ 	.word	0x00083730


	//   ....[104]....
        /*4f7c*/ 	.word	0x00083820


	//   ....[105]....
        /*4f80*/ 	.word	0x00083880


	//   ....[106]....
        /*4f84*/ 	.word	0x00083950


	//   ....[107]....
        /*4f88*/ 	.word	0x000839a0


	//   ....[108]....
        /*4f8c*/ 	.word	0x000839c0


	//   ....[109]....
        /*4f90*/ 	.word	0x00083aa0


	//   ....[110]....
        /*4f94*/ 	.word	0x00083af0


	//   ....[111]....
        /*4f98*/ 	.word	0x00083c00


	//   ....[112]....
        /*4f9c*/ 	.word	0x00083c50


	//   ....[113]....
        /*4fa0*/ 	.word	0x00083d70


	//   ....[114]....
        /*4fa4*/ 	.word	0x00083de0


	//   ....[115]....
        /*4fa8*/ 	.word	0x00083eb0


	//   ....[116]....
        /*4fac*/ 	.word	0x00083ef0


	//   ....[117]....
        /*4fb0*/ 	.word	0x00083ff0


	//   ....[118]....
        /*4fb4*/ 	.word	0x000840d0


	//   ....[119]....
        /*4fb8*/ 	.word	0x000840f0


	//   ....[120]....
        /*4fbc*/ 	.word	0x00084140


	//   ....[121]....
        /*4fc0*/ 	.word	0x000841b0


	//   ....[122]....
        /*4fc4*/ 	.word	0x000841e0


	//   ....[123]....
        /*4fc8*/ 	.word	0x00084260


	//   ....[124]....
        /*4fcc*/ 	.word	0x000842c0


	//   ....[125]....
        /*4fd0*/ 	.word	0x00084370


	//   ....[126]....
        /*4fd4*/ 	.word	0x00084410


	//----- nvinfo : EIATTR_VRC_CTA_INIT_COUNT
	.align		4
.L_41:
        /*4fd8*/ 	.byte	0x02, 0x4a
	.zero		1
	.zero		1


	//----- nvinfo : EIATTR_EXIT_INSTR_OFFSETS
	.align		4
        /*4fdc*/ 	.byte	0x04, 0x1c
        /*4fde*/ 	.short	(.L_43 - .L_42)


	//   ....[0]....
.L_42:
        /*4fe0*/ 	.word	0x0009a060


	//   ....[1]....
        /*4fe4*/ 	.word	0x0009a090


	//----- nvinfo : EIATTR_REQNTID
	.align		4
.L_43:
        /*4fe8*/ 	.byte	0x04, 0x10
        /*4fea*/ 	.short	(.L_45 - .L_44)
.L_44:
        /*4fec*/ 	.word	0x00000020
        /*4ff0*/ 	.word	0x00000001
        /*4ff4*/ 	.word	0x00000001


	//----- nvinfo : EIATTR_CBANK_PARAM_SIZE
	.align		4
.L_45:
        /*4ff8*/ 	.byte	0x03, 0x19
        /*4ffa*/ 	.short	0x0050


	//----- nvinfo : EIATTR_PARAM_CBANK
	.align		4
        /*4ffc*/ 	.byte	0x04, 0x0a
        /*4ffe*/ 	.short	(.L_47 - .L_46)
	.align		4
.L_46:
        /*5000*/ 	.word	index@(.nv.constant0.matmul_kernel)
        /*5004*/ 	.short	0x0380
        /*5006*/ 	.short	0x0050


	//----- nvinfo : EIATTR_SW_WAR
	.align		4
.L_47:
        /*5008*/ 	.byte	0x04, 0x36
        /*500a*/ 	.short	(.L_49 - .L_48)
.L_48:
        /*500c*/ 	.word	0x00000008
.L_49:


//--------------------- .nv.compat                --------------------------
	.section	.nv.compat,"",@"SHT_CUDA_COMPAT_INFO"
	.align	4
        /*0000*/ 	.byte	0x02, 0x02, 0x02, 0x00, 0x02, 0x05, 0x05, 0x00, 0x02, 0x03, 0x00, 0x00, 0x02, 0x06, 0x01, 0x00


//--------------------- .nv.callgraph             --------------------------
	.section	.nv.callgraph,"",@"SHT_CUDA_CALLGRAPH"
	.align	4
	.sectionentsize	8
	.align		4
        /*0000*/ 	.word	0x00000000
	.align		4
        /*0004*/ 	.word	0xffffffff
	.align		4
        /*0008*/ 	.word	0x00000000
	.align		4
        /*000c*/ 	.word	0xfffffffe
	.align		4
        /*0010*/ 	.word	0x00000000
	.align		4
        /*0014*/ 	.word	0xfffffffd
	.align		4
        /*0018*/ 	.word	0x00000000
	.align		4
        /*001c*/ 	.word	0xfffffffc


//--------------------- .text.matmul_kernel       --------------------------
	.section	.text.matmul_kernel,"ax",@progbits
	.align	128
        .global         matmul_kernel
        .type           matmul_kernel,@function
        .size           matmul_kernel,(.L_x_3 - matmul_kernel)
        .other          matmul_kernel,@"STO_CUDA_ENTRY STV_DEFAULT"
matmul_kernel:
.text.matmul_kernel:
[----:B------:R-:W0:Y:S08]  /*0000*/  LDC R1, c[0x0][0x37c] ;  /* 0x0000df00ff017b82 */ /* 0x000e300000000800 */
[----:B------:R-:W1:Y:S01]  /*0010*/  LDC.64 R2, c[0x0][0x398] ;  /* 0x0000e600ff027b82 */ /* 0x000e620000000a00 */
[----:B0-----:R-:W-:Y:S01]  /*0020*/  VIADD R1, R1, 0xffffc250 ;  /* 0xffffc25001017836 */ /* 0x001fe20000000000 */
[----:B------:R-:W0:Y:S01]  /*0030*/  S2R R5, SR_CTAID.X ;  /* 0x0000000000057919 */ /* 0x000e220000002500 */
[----:B------:R-:W2:Y:S01]  /*0040*/  LDCU UR30, c[0x0][0x3a0] ;  /* 0x00007400ff1e77ac */ /* 0x000ea20008000800 */
[----:B------:R-:W-:-:S02]  /*0050*/  CS2R R48, SRZ ;  /* 0x0000000000307805 */ /* 0x000fc4000001ff00 */
[----:B------:R-:W-:Y:S02]  /*0060*/  CS2R R50, SRZ ;  /* 0x0000000000327805 */ /* 0x000fe4000001ff00 */
[----:B------:R-:W-:Y:S02]  /*0070*/  CS2R R40, SRZ ;  /* 0x0000000000287805 */ /* 0x000fe4000001ff00 */
[----:B------:R-:W-:Y:S01]  /*0080*/  CS2R R42, SRZ ;  /* 0x00000000002a7805 */ /* 0x000fe2000001ff00 */
[----:B------:R-:W3:Y:S01]  /*0090*/  S2UR UR5, SR_CgaCtaId ;  /* 0x00000000000579c3 */ /* 0x000ee20000008800 */
[----:B------:R-:W-:Y:S02]  /*00a0*/  CS2R R28, SRZ ;  /* 0x00000000001c7805 */ /* 0x000fe4000001ff00 */
[----:B------:R-:W-:Y:S02]  /*00b0*/  CS2R R30, SRZ ;  /* 0x00000000001e7805 */ /* 0x000fe4000001ff00 */
[----:B------:R-:W-:-:S02]  /*00c0*/  CS2R R24, SRZ ;  /* 0x0000000000187805 */ /* 0x000fc4000001ff00 */
[----:B------:R-:W-:Y:S02]  /*00d0*/  CS2R R26, SRZ ;  /* 0x00000000001a7805 */ /* 0x000fe4000001ff00 */
[----:B------:R-:W-:Y:S02]  /*00e0*/  CS2R R20, SRZ ;  /* 0x0000000000147805 */ /* 0x000fe4000001ff00 */
[----:B------:R-:W-:Y:S02]  /*00f0*/  CS2R R22, SRZ ;  /* 0x0000000000167805 */ /* 0x000fe4000001ff00 */
[----:B------:R-:W-:Y:S02]  /*0100*/  CS2R R32, SRZ ;  /* 0x0000000000207805 */ /* 0x000fe4000001ff00 */
[----:B------:R-:W-:Y:S01]  /*0110*/  CS2R R34, SRZ ;  /* 0x0000000000227805 */ /* 0x000fe2000001ff00 */
[----:B------:R-:W-:Y:S01]  /*0120*/  UMOV UR4, 0x400 ;  /* 0x0000040000047882 */ /* 0x000fe20000000000 */
[----:B------:R-:W4:Y:S01]  /*0130*/  LDCU.64 UR28, c[0x0][0x358] ;  /* 0x00006b00ff1c77ac */ /* 0x000f220008000a00 */
[----:B--2---:R-:W-:Y:S01]  /*0140*/  UIADD3 UR30, UPT, UPT, UR30, 0x1f, URZ ;  /* 0x0000001f1e1e7890 */ /* 0x004fe2000fffe0ff */
[----:B-1----:R-:W-:Y:S01]  /*0150*/  IMAD.MOV.U32 R37, RZ, RZ, R3 ;  /* 0x000000ffff257224 */ /* 0x002fe200078e0003 */
[----:B------:R1:W-:Y:S01]  /*0160*/  STL.64 [R1+0x90], R2 ;  /* 0x0000900201007387 */ /* 0x0003e20000100a00 */
[----:B------:R-:W-:Y:S01]  /*0170*/  IMAD.MOV.U32 R11, RZ, RZ, R2 ;  /* 0x000000ffff0b7224 */ /* 0x000fe200078e0002 */
[----:B------:R-:W-:Y:S01]  /*0180*/  UISETP.GE.AND UP0, UPT, UR30, 0x20, UPT ;  /* 0x000000201e00788c */ /* 0x000fe2000bf06270 */
[----:B------:R-:W-:Y:S01]  /*0190*/  VIADD R0, R37, 0x3f ;  /* 0x0000003f25007836 */ /* 0x000fe20000000000 */
[----:B------:R2:W-:Y:S01]  /*01a0*/  STL [R1+0x2ad8], R38 ;  /* 0x002ad82601007387 */ /* 0x0005e20000100800 */
[----:B---3--:R-:W-:-:S03]  /*01b0*/  ULEA UR4, UR5, UR4, 0x18 ;  /* 0x0000000405047291 */ /* 0x008fc6000f8ec0ff */
[----:B------:R3:W-:Y:S01]  /*01c0*/  STL [R1+0x2adc], R37 ;  /* 0x002adc2501007387 */ /* 0x0007e20000100800 */
[----:B0-----:R-:W-:-:S03]  /*01d0*/  IABS R8, R5 ;  /* 0x0000000500087213 */ /* 0x001fc60000000000 */
[----:B------:R-:W-:Y:S01]  /*01e0*/  STL [R1+0x50], RZ ;  /* 0x000050ff01007387 */ /* 0x000fe20000100800 */
[----:B-1----:R-:W-:-:S03]  /*01f0*/  SHF.R.S32.HI R3, RZ, 0x1f, R0 ;  /* 0x0000001fff037819 */ /* 0x002fc60000011400 */
[----:B------:R-:W-:Y:S01]  /*0200*/  STL [R1+0x54], RZ ;  /* 0x000054ff01007387 */ /* 0x000fe20000100800 */
[----:B------:R-:W-:-:S03]  /*0210*/  LEA.HI R3, R3, R0, RZ, 0x6 ;  /* 0x0000000003037211 */ /* 0x000fc600078f30ff */
[----:B------:R-:W-:Y:S01]  /*0220*/  STL [R1+0x58], RZ ;  /* 0x000058ff01007387 */ /* 0x000fe20000100800 */
[----:B------:R-:W-:-:S03]  /*0230*/  SHF.R.S32.HI R3, RZ, 0x6, R3 ;  /* 0x00000006ff037819 */ /* 0x000fc60000011403 */
[----:B------:R-:W-:Y:S02]  /*0240*/  STL [R1+0x5c], RZ ;  /* 0x00005cff01007387 */ /* 0x000fe40000100800 */
[----:B------:R-:W-:Y:S02]  /*0250*/  IMAD.SHL.U32 R4, R3, 0x8, RZ ;  /* 0x0000000803047824 */ /* 0x000fe400078e00ff */
[----:B------:R-:W-:Y:S03]  /*0260*/  STL [R1+0x40], RZ ;  /* 0x000040ff01007387 */ /* 0x000fe60000100800 */
[-C--:B------:R-:W-:Y:S01]  /*0270*/  IABS R7, R4.reuse ;  /* 0x0000000400077213 */ /* 0x080fe20000000000 */
[----:B------:R-:W-:Y:S01]  /*0280*/  STL [R1+0x44], RZ ;  /* 0x000044ff01007387 */ /* 0x000fe20000100800 */
[----:B------:R-:W-:Y:S02]  /*0290*/  IABS R10, R4 ;  /* 0x00000004000a7213 */ /* 0x000fe40000000000 */
[----:B------:R-:W0:Y:S01]  /*02a0*/  I2F.RP R0, R7 ;  /* 0x0000000700007306 */ /* 0x000e220000209400 */
[----:B------:R-:W-:Y:S04]  /*02b0*/  STL [R1+0x48], RZ ;  /* 0x000048ff01007387 */ /* 0x000fe80000100800 */
[----:B------:R-:W-:Y:S04]  /*02c0*/  STL [R1+0x4c], RZ ;  /* 0x00004cff01007387 */ /* 0x000fe80000100800 */
[----:B------:R-:W-:Y:S04]  /*02d0*/  STL [R1+0xfb0], RZ ;  /* 0x000fb0ff01007387 */ /* 0x000fe80000100800 */
[----:B------:R-:W-:Y:S01]  /*02e0*/  STL [R1+0xfb4], RZ ;  /* 0x000fb4ff01007387 */ /* 0x000fe20000100800 */
[----:B0-----:R-:W0:Y:S03]  /*02f0*/  MUFU.RCP R0, R0 ;  /* 0x0000000000007308 */ /* 0x001e260000001000 */
[----:B------:R-:W-:Y:S04]  /*0300*/  STL [R1+0xfb8], RZ ;  /* 0x000fb8ff01007387 */ /* 0x000fe80000100800 */
[----:B------:R-:W-:Y:S04]  /*0310*/  STL [R1+0xfbc], RZ ;  /* 0x000fbcff01007387 */ /* 0x000fe80000100800 */
[----:B------:R-:W-:Y:S04]  /*0320*/  STL [R1+0xfa0], RZ ;  /* 0x000fa0ff01007387 */ /* 0x000fe80000100800 */
[----:B------:R-:W-:Y:S01]  /*0330*/  STL [R1+0xfa4], RZ ;  /* 0x000fa4ff01007387 */ /* 0x000fe20000100800 */
[----:B0-----:R-:W-:-:S03]  /*0340*/  VIADD R2, R0, 0xffffffe ;  /* 0x0ffffffe00027836 */ /* 0x001fc60000000000 */
[----:B------:R-:W-:Y:S01]  /*0350*/  STL [R1+0xfa8], RZ ;  /* 0x000fa8ff01007387 */ /* 0x000fe20000100800 */
[----:B------:R-:W-:Y:S01]  /*0360*/  IMAD.MOV R0, RZ, RZ, -R10 ;  /* 0x000000ffff007224 */ /* 0x000fe200078e0a0a */
[----:B------:R0:W1:Y:S02]  /*0370*/  F2I.FTZ.U32.TRUNC.NTZ R3, R2 ;  /* 0x0000000200037305 */ /* 0x000064000021f000 */
[----:B------:R-:W-:Y:S04]  /*0380*/  STL [R1+0xfac], RZ ;  /* 0x000facff01007387 */ /* 0x000fe80000100800 */
[----:B------:R-:W-:Y:S04]  /*0390*/  STL [R1+0xf90], RZ ;  /* 0x000f90ff01007387 */ /* 0x000fe80000100800 */
[----:B------:R-:W-:Y:S01]  /*03a0*/  STL [R1+0xf94], RZ ;  /* 0x000f94ff01007387 */ /* 0x000fe20000100800 */
[----:B0-----:R-:W-:-:S03]  /*03b0*/  IMAD.MOV.U32 R2, RZ, RZ, RZ ;  /* 0x000000ffff027224 */ /* 0x001fc600078e00ff */
[----:B------:R-:W-:Y:S01]  /*03c0*/  STL [R1+0xf98], RZ ;  /* 0x000f98ff01007387 */ /* 0x000fe20000100800 */
[----:B-1----:R-:W-:-:S03]  /*03d0*/  IMAD.MOV R6, RZ, RZ, -R3 ;  /* 0x000000ffff067224 */ /* 0x002fc600078e0a03 */
[----:B------:R-:W-:Y:S01]  /*03e0*/  STL [R1+0xf9c], RZ ;  /* 0x000f9cff01007387 */ /* 0x000fe20000100800 */
[----:B------:R-:W-:-:S03]  /*03f0*/  IMAD R9, R6, R7, RZ ;  /* 0x0000000706097224 */ /* 0x000fc600078e02ff */
[----:B------:R-:W-:Y:S01]  /*0400*/  STL [R1+0xf80], RZ ;  /* 0x000f80ff01007387 */ /* 0x000fe20000100800 */
[----:B------:R-:W-:Y:S02]  /*0410*/  IMAD.MOV.U32 R6, RZ, RZ, R8 ;  /* 0x000000ffff067224 */ /* 0x000fe400078e0008 */
[----:B------:R-:W-:Y:S01]  /*0420*/  IMAD.HI.U32 R3, R3, R9, R2 ;  /* 0x0000000903037227 */ /* 0x000fe200078e0002 */
[----:B------:R-:W-:Y:S04]  /*0430*/  STL [R1+0xf84], RZ ;  /* 0x000f84ff01007387 */ /* 0x000fe80000100800 */
[----:B------:R-:W-:Y:S01]  /*0440*/  STL [R1+0xf88], RZ ;  /* 0x000f88ff01007387 */ /* 0x000fe20000100800 */
[----:B------:R-:W-:-:S03]  /*0450*/  IMAD.HI.U32 R3, R3, R6, RZ ;  /* 0x0000000603037227 */ /* 0x000fc600078e00ff */
[----:B------:R-:W-:Y:S01]  /*0460*/  STL [R1+0xf8c], RZ ;  /* 0x000f8cff01007387 */ /* 0x000fe20000100800 */
[----:B------:R-:W-:-:S03]  /*0470*/  IMAD R0, R3, R0, R6 ;  /* 0x0000000003007224 */ /* 0x000fc600078e0206 */
[----:B------:R-:W-:Y:S02]  /*0480*/  STL [R1+0xf70], RZ ;  /* 0x000f70ff01007387 */ /* 0x000fe40000100800 */
[----:B------:R-:W-:Y:S02]  /*0490*/  ISETP.GT.U32.AND P1, PT, R7, R0, PT ;  /* 0x000000000700720c */ /* 0x000fe40003f24070 */
[----:B------:R-:W-:Y:S04]  /*04a0*/  STL [R1+0xf74], RZ ;  /* 0x000f74ff01007387 */ /* 0x000fe80000100800 */
[----:B------:R-:W-:Y:S04]  /*04b0*/  STL [R1+0xf78], RZ ;  /* 0x000f78ff01007387 */ /* 0x000fe80000100800 */
[----:B------:R-:W-:Y:S03]  /*04c0*/  STL [R1+0xf7c], RZ ;  /* 0x000f7cff01007387 */ /* 0x000fe60000100800 */
[----:B------:R-:W-:Y:S01]  /*04d0*/  @!P1 IMAD.IADD R0, R0, 0x1, -R7 ;  /* 0x0000000100009824 */ /* 0x000fe200078e0a07 */
[----:B------:R-:W-:Y:S01]  /*04e0*/  STL [R1+0xf60], RZ ;  /* 0x000f60ff01007387 */ /* 0x000fe20000100800 */
[----:B------:R-:W-:Y:S01]  /*04f0*/  @!P1 VIADD R3, R3, 0x1 ;  /* 0x0000000103039836 */ /* 0x000fe20000000000 */
[----:B------:R-:W-:-:S02]  /*0500*/  ISETP.NE.AND P1, PT, R4, RZ, PT ;  /* 0x000000ff0400720c */ /* 0x000fc40003f25270 */
[----:B------:R-:W-:Y:S01]  /*0510*/  STL [R1+0xf64], RZ ;  /* 0x000f64ff01007387 */ /* 0x000fe20000100800 */
[----:B------:R-:W-:Y:S02]  /*0520*/  ISETP.GE.U32.AND P0, PT, R0, R7, PT ;  /* 0x000000070000720c */ /* 0x000fe40003f06070 */
[----:B------:R-:W-:Y:S01]  /*0530*/  LOP3.LUT R0, R5, R4, RZ, 0x3c, !PT ;  /* 0x0000000405007212 */ /* 0x000fe200078e3cff */
[----:B------:R-:W-:Y:S03]  /*0540*/  STL [R1+0xf68], RZ ;  /* 0x000f68ff01007387 */ /* 0x000fe60000100800 */
[----:B------:R-:W-:Y:S01]  /*0550*/  ISETP.GE.AND P2, PT, R0, RZ, PT ;  /* 0x000000ff0000720c */ /* 0x000fe20003f46270 */
[----:B------:R-:W-:Y:S01]  /*0560*/  STL [R1+0xf6c], RZ ;  /* 0x000f6cff01007387 */ /* 0x000fe20000100800 */
[----:B------:R-:W-:-:S03]  /*0570*/  VIADD R0, R11, 0x1ff ;  /* 0x000001ff0b007836 */ /* 0x000fc60000000000 */
[----:B------:R-:W-:Y:S02]  /*0580*/  STL [R1+0xf50], RZ ;  /* 0x000f50ff01007387 */ /* 0x000fe40000100800 */
[----:B------:R-:W-:Y:S02]  /*0590*/  @P0 VIADD R3, R3, 0x1 ;  /* 0x0000000103030836 */ /* 0x000fe40000000000 */
[----:B------:R-:W-:Y:S02]  /*05a0*/  STL [R1+0xf54], RZ ;  /* 0x000f54ff01007387 */ /* 0x000fe40000100800 */
[----:B------:R-:W-:Y:S01]  /*05b0*/  IMAD.MOV.U32 R2, RZ, RZ, R3 ;  /* 0x000000ffff027224 */ /* 0x000fe200078e0003 */
[----:B------:R-:W-:Y:S01]  /*05c0*/  SHF.R.S32.HI R3, RZ, 0x1f, R0 ;  /* 0x0000001fff037819 */ /* 0x000fe20000011400 */
[----:B------:R-:W-:Y:S02]  /*05d0*/  STL [R1+0xf58], RZ ;  /* 0x000f58ff01007387 */ /* 0x000fe40000100800 */
[----:B------:R-:W-:Y:S01]  /*05e0*/  @!P2 IMAD.MOV R2, RZ, RZ, -R2 ;  /* 0x000000ffff02a224 */ /* 0x000fe200078e0a02 */
[----:B------:R-:W-:Y:S01]  /*05f0*/  @!P1 LOP3.LUT R2, RZ, R4, RZ, 0x33, !PT ;  /* 0x00000004ff029212 */ /* 0x000fe200078e33ff */
[----:B------:R-:W-:Y:S01]  /*0600*/  STL [R1+0xf5c], RZ ;  /* 0x000f5cff01007387 */ /* 0x000fe20000100800 */
[----:B------:R-:W-:-:S03]  /*0610*/  LEA.HI R3, R3, R0, RZ, 0x9 ;  /* 0x0000000003037211 */ /* 0x000fc600078f48ff */
[----:B------:R-:W-:Y:S01]  /*0620*/  STL [R1+0x30], RZ ;  /* 0x000030ff01007387 */ /* 0x000fe20000100800 */
[----:B------:R-:W-:Y:S02]  /*0630*/  IMAD.SHL.U32 R6, R2, 0x8, RZ ;  /* 0x0000000802067824 */ /* 0x000fe400078e00ff */
[----:B------:R-:W-:Y:S01]  /*0640*/  IMAD.MOV R2, RZ, RZ, -R2 ;  /* 0x000000ffff027224 */ /* 0x000fe200078e0a02 */
[----:B------:R-:W-:Y:S02]  /*0650*/  STL [R1+0x34], RZ ;  /* 0x000034ff01007387 */ /* 0x000fe40000100800 */
[----:B------:R-:W-:Y:S01]  /*0660*/  LEA.HI.SX32 R3, R3, -R6, 0x17 ;  /* 0x8000000603037211 */ /* 0x000fe200078fbaff */
[----:B------:R-:W-:Y:S01]  /*0670*/  IMAD R4, R4, R2, R5 ;  /* 0x0000000204047224 */ /* 0x000fe200078e0205 */
[----:B------:R-:W-:Y:S02]  /*0680*/  STL [R1+0x38], RZ ;  /* 0x000038ff01007387 */ /* 0x000fe40000100800 */
[----:B------:R-:W-:-:S02]  /*0690*/  VIMNMX R11, PT, PT, R3, 0x8, PT ;  /* 0x00000008030b7848 */ /* 0x000fc40003fe0100 */
[----:B------:R-:W-:Y:S01]  /*06a0*/  STL [R1+0x3c], RZ ;  /* 0x00003cff01007387 */ /* 0x000fe20000100800 */
[----:B------:R-:W-:Y:S02]  /*06b0*/  IABS R9, R4 ;  /* 0x0000000400097213 */ /* 0x000fe40000000000 */
[----:B------:R-:W-:Y:S01]  /*06c0*/  IABS R7, R11 ;  /* 0x0000000b00077213 */ /* 0x000fe20000000000 */
[----:B------:R-:W-:Y:S03]  /*06d0*/  STL [R1+0xf40], RZ ;  /* 0x000f40ff01007387 */ /* 0x000fe60000100800 */
        /* <DEDUP_REMOVED lines=11> */
[----:B------:R-:W-:Y:S04]  /*0790*/  STL [R1+0xf24], RZ ;  /* 0x000f24ff01007387 */ /* 0x000fe80000100800 */
[----:B------:R-:W-:Y:S01]  /*07a0*/  STL [R1+0xf28], RZ ;  /* 0x000f28ff01007387 */ /* 0x000fe20000100800 */
[----:B------:R-:W0:Y:S03]  /*07b0*/  F2I.FTZ.U32.TRUNC.NTZ R3, R3 ;  /* 0x0000000300037305 */ /* 0x000e26000021f000 */
[----:B------:R-:W-:Y:S04]  /*07c0*/  STL [R1+0xf2c], RZ ;  /* 0x000f2cff01007387 */ /* 0x000fe80000100800 */
[----:B------:R-:W-:Y:S04]  /*07d0*/  STL [R1+0xf10], RZ ;  /* 0x000f10ff01007387 */ /* 0x000fe80000100800 */
[----:B------:R-:W-:Y:S04]  /*07e0*/  STL [R1+0xf14], RZ ;  /* 0x000f14ff01007387 */ /* 0x000fe80000100800 */
[----:B------:R-:W-:Y:S01]  /*07f0*/  STL [R1+0xf18], RZ ;  /* 0x000f18ff01007387 */ /* 0x000fe20000100800 */
[----:B0-----:R-:W-:-:S03]  /*0800*/  IMAD.MOV R8, RZ, RZ, -R3 ;  /* 0x000000ffff087224 */ /* 0x001fc600078e0a03 */
[----:B------:R-:W-:Y:S01]  /*0810*/  STL [R1+0xf1c], RZ ;  /* 0x000f1cff01007387 */ /* 0x000fe20000100800 */
[----:B------:R-:W-:Y:S01]  /*0820*/  IMAD.MOV.U32 R2, RZ, RZ, R8 ;  /* 0x000000ffff027224 */ /* 0x000fe200078e0008 */
[----:B------:R-:W-:Y:S02]  /*0830*/  IABS R8, R11 ;  /* 0x0000000b00087213 */ /* 0x000fe40000000000 */
[----:B------:R-:W-:Y:S01]  /*0840*/  STL [R1+0xf00], RZ ;  /* 0x000f00ff01007387 */ /* 0x000fe20000100800 */
[----:B------:R-:W-:Y:S02]  /*0850*/  IMAD R5, R2, R7, RZ ;  /* 0x0000000702057224 */ /* 0x000fe400078e02ff */
[----:B------:R-:W-:Y:S01]  /*0860*/  IMAD.MOV.U32 R2, RZ, RZ, RZ ;  /* 0x000000ffff027224 */ /* 0x000fe200078e00ff */
[----:B------:R-:W-:Y:S03]  /*0870*/  STL [R1+0xf04], RZ ;  /* 0x000f04ff01007387 */ /* 0x000fe60000100800 */
[----:B------:R-:W-:Y:S01]  /*0880*/  IMAD.HI.U32 R2, R3, R5, R2 ;  /* 0x0000000503027227 */ /* 0x000fe200078e0002 */
[----:B------:R-:W-:Y:S03]  /*0890*/  STL [R1+0xf08], RZ ;  /* 0x000f08ff01007387 */ /* 0x000fe60000100800 */
[----:B------:R-:W-:Y:S01]  /*08a0*/  IMAD.MOV R3, RZ, RZ, -R8 ;  /* 0x000000ffff037224 */ /* 0x000fe200078e0a08 */
        /* <DEDUP_REMOVED lines=18> */
[----:B------:R-:W-:Y:S04]  /*09d0*/  STL [R1+0x20], RZ ;  /* 0x000020ff01007387 */ /* 0x000fe80000100800 */
[----:B------:R-:W-:Y:S02]  /*09e0*/  STL [R1+0x24], RZ ;  /* 0x000024ff01007387 */ /* 0x000fe40000100800 */
[----:B------:R-:W-:-:S02]  /*09f0*/  @P0 VIADD R0, R0, 0x1 ;  /* 0x0000000100000836 */ /* 0x000fc40000000000 */
[----:B------:R-:W-:Y:S04]  /*0a00*/  STL [R1+0x28], RZ ;  /* 0x000028ff01007387 */ /* 0x000fe80000100800 */
[----:B------:R-:W-:Y:S01]  /*0a10*/  STL [R1+0x2c], RZ ;  /* 0x00002cff01007387 */ /* 0x000fe20000100800 */
[----:B------:R-:W-:Y:S01]  /*0a20*/  @!P2 IMAD.MOV R0, RZ, RZ, -R0 ;  /* 0x000000ffff00a224 */ /* 0x000fe200078e0a00 */
[----:B------:R-:W-:Y:S02]  /*0a30*/  @!P1 LOP3.LUT R0, RZ, R11, RZ, 0x33, !PT ;  /* 0x0000000bff009212 */ /* 0x000fe400078e33ff */
[----:B------:R-:W-:Y:S03]  /*0a40*/  STL [R1+0xed0], RZ ;  /* 0x000ed0ff01007387 */ /* 0x000fe60000100800 */
[----:B------:R-:W-:Y:S01]  /*0a50*/  IMAD.MOV R2, RZ, RZ, -R0 ;  /* 0x000000ffff027224 */ /* 0x000fe200078e0a00 */
[----:B------:R-:W-:Y:S01]  /*0a60*/  STL [R1+0xed4], RZ ;  /* 0x000ed4ff01007387 */ /* 0x000fe20000100800 */
[----:B------:R-:W-:-:S02]  /*0a70*/  IMAD.SHL.U32 R0, R0, 0x40, RZ ;  /* 0x0000004000007824 */ /* 0x000fc400078e00ff */
[----:B------:R-:W-:Y:S01]  /*0a80*/  IMAD R2, R11, R2, R4 ;  /* 0x000000020b027224 */ /* 0x000fe200078e0204 */
[----:B------:R-:W-:Y:S01]  /*0a90*/  STL [R1+0xed8], RZ ;  /* 0x000ed8ff01007387 */ /* 0x000fe20000100800 */
[----:B------:R-:W-:Y:S02]  /*0aa0*/  VIADD R5, R0, 0x2 ;  /* 0x0000000200057836 */ /* 0x000fe40000000000 */
[----:B------:R-:W-:Y:S01]  /*0ab0*/  IMAD.IADD R2, R6, 0x1, R2 ;  /* 0x0000000106027824 */ /* 0x000fe200078e0202 */
[----:B------:R-:W-:Y:S01]  /*0ac0*/  STL [R1+0xedc], RZ ;  /* 0x000edcff01007387 */ /* 0x000fe20000100800 */
[C---:B------:R-:W-:Y:S02]  /*0ad0*/  VIADD R6, R0.reuse, 0x1 ;  /* 0x0000000100067836 */ /* 0x040fe40000000000 */
[C---:B------:R-:W-:Y:S01]  /*0ae0*/  VIADD R4, R0.reuse, 0x3 ;  /* 0x0000000300047836 */ /* 0x040fe20000000000 */
[----:B------:R-:W-:Y:S01]  /*0af0*/  STL [R1+0xec0], RZ ;  /* 0x000ec0ff01007387 */ /* 0x000fe20000100800 */
[----:B------:R-:W-:-:S02]  /*0b00*/  VIADD R39, R0, 0x7 ;  /* 0x0000000700277836 */ /* 0x000fc40000000000 */
[C---:B------:R-:W-:Y:S01]  /*0b10*/  VIADD R44, R0.reuse, 0xb ;  /* 0x0000000b002c7836 */ /* 0x040fe20000000000 */
[----:B------:R-:W-:Y:S01]  /*0b20*/  STL [R1+0xec4], RZ ;  /* 0x000ec4ff01007387 */ /* 0x000fe20000100800 */
[C---:B------:R-:W-:Y:S02]  /*0b30*/  VIADD R61, R0.reuse, 0x1a ;  /* 0x0000001a003d7836 */ /* 0x040fe40000000000 */
[C---:B------:R-:W-:Y:S01]  /*0b40*/  VIADD R58, R0.reuse, 0xc ;  /* 0x0000000c003a7836 */ /* 0x040fe20000000000 */
        /* <DEDUP_REMOVED lines=32> */
[----:B------:R-:W-:Y:S01]  /*0d50*/  VIADD R7, R0, 0x39 ;  /* 0x0000003900077836 */ /* 0x000fe20000000000 */
[----:B------:R-:W-:Y:S04]  /*0d60*/  STL [R1+0xe94], RZ ;  /* 0x000e94ff01007387 */ /* 0x000fe80000100800 */
        /* <DEDUP_REMOVED lines=42> */
[----:B------:R-:W-:Y:S04]  /*1010*/  STL [R1], RZ ;  /* 0x000000ff01007387 */ /* 0x000fe80000100800 */
        /* <DEDUP_REMOVED lines=842> */
[----:B------:R-:W-:Y:S01]  /*44c0*/  STL [R1+0xec], RZ ;  /* 0x0000ecff01007387 */ /* 0x000fe20000100800 */
[----:B------:R-:W0:Y:S03]  /*44d0*/  S2R R10, SR_TID.X ;  /* 0x00000000000a7919 */ /* 0x000e260000002100 */
        /* <DEDUP_REMOVED lines=8> */
[----:B0-----:R-:W-:Y:S01]  /*4560*/  LOP3.LUT R3, R10, 0x1f, RZ, 0xc0, !PT ;  /* 0x0000001f0a037812 */ /* 0x001fe200078ec0ff */
[----:B------:R-:W-:-:S02]  /*4570*/  VIADD R10, R0, 0x36 ;  /* 0x00000036000a7836 */ /* 0x000fc40000000000 */
[----:B------:R-:W-:Y:S02]  /*4580*/  STL [R1+0x80], RZ ;  /* 0x000080ff01007387 */ /* 0x000fe40000100800 */
[----:B--2---:R-:W-:Y:S02]  /*4590*/  IMAD R38, R2, 0x200, R3 ;  /* 0x0000020002267824 */ /* 0x004fe400078e0203 */
[----:B------:R-:W-:Y:S01]  /*45a0*/  STL [R1+0x84], RZ ;  /* 0x000084ff01007387 */ /* 0x000fe20000100800 */
[C---:B------:R-:W-:Y:S02]  /*45b0*/  VIADD R2, R0.reuse, 0x16 ;  /* 0x0000001600027836 */ /* 0x040fe40000000000 */
[----:B------:R-:W-:Y:S01]  /*45c0*/  VIADD R3, R0, 0x18 ;  /* 0x0000001800037836 */ /* 0x000fe20000000000 */
[----:B------:R-:W-:Y:S01]  /*45d0*/  STL [R1+0x88], RZ ;  /* 0x000088ff01007387 */ /* 0x000fe20000100800 */
[C---:B------:R-:W-:Y:S02]  /*45e0*/  VIADD R59, R38.reuse, 0x20 ;  /* 0x00000020263b7836 */ /* 0x040fe40000000000 */
[C---:B---3--:R-:W-:Y:S01]  /*45f0*/  VIADD R37, R38.reuse, 0x40 ;  /* 0x0000004026257836 */ /* 0x048fe20000000000 */
[----:B------:R-:W-:Y:S01]  /*4600*/  STL [R1+0x8c], RZ ;  /* 0x00008cff01007387 */ /* 0x000fe20000100800 */
[----:B------:R-:W-:-:S03]  /*4610*/  VIADD R60, R38, 0x60 ;  /* 0x00000060263c7836 */ /* 0x000fc60000000000 */
        /* <DEDUP_REMOVED lines=12> */
[----:B------:R-:W-:Y:S04]  /*46e0*/  STL [R1+0x14d4], R0 ;  /* 0x0014d40001007387 */ /* 0x000fe80000100800 */
[----:B------:R0:W-:Y:S04]  /*46f0*/  STL [R1+0xf0], R6 ;  /* 0x0000f00601007387 */ /* 0x0001e80000100800 */
[----:B------:R1:W-:Y:S04]  /*4700*/  STL [R1+0xdc], R5 ;  /* 0x0000dc0501007387 */ /* 0x0003e80000100800 */
[----:B------:R2:W-:Y:S01]  /*4710*/  STL [R1+0xd8], R4 ;  /* 0x0000d80401007387 */ /* 0x0005e20000100800 */
[----:B0-----:R-:W-:-:S02]  /*4720*/  VIADD R6, R0, 0x4 ;  /* 0x0000000400067836 */ /* 0x001fc40000000000 */
[----:B-1----:R-:W-:-:S03]  /*4730*/  VIADD R5, R0, 0x5 ;  /* 0x0000000500057836 */ /* 0x002fc60000000000 */
[----:B------:R0:W-:Y:S01]  /*4740*/  STL [R1+0xd4], R6 ;  /* 0x0000d40601007387 */ /* 0x0001e20000100800 */
[----:B--2---:R-:W-:-:S03]  /*4750*/  VIADD R4, R0, 0x6 ;  /* 0x0000000600047836 */ /* 0x004fc60000000000 */
[----:B------:R1:W-:Y:S04]  /*4760*/  STL [R1+0xd0], R5 ;  /* 0x0000d00501007387 */ /* 0x0003e80000100800 */
[----:B------:R2:W-:Y:S01]  /*4770*/  STL [R1+0xbc], R4 ;  /* 0x0000bc0401007387 */ /* 0x0005e20000100800 */
[C---:B0-----:R-:W-:Y:S02]  /*4780*/  VIADD R6, R0.reuse, 0x8 ;  /* 0x0000000800067836 */ /* 0x041fe40000000000 */
[----:B-1----:R-:W-:-:S03]  /*4790*/  VIADD R5, R0, 0x9 ;  /* 0x0000000900057836 */ /* 0x002fc60000000000 */
[----:B------:R0:W-:Y:S01]  /*47a0*/  STL [R1+0xb4], R6 ;  /* 0x0000b40601007387 */ /* 0x0001e20000100800 */
[----:B--2---:R-:W-:-:S03]  /*47b0*/  VIADD R4, R0, 0xa ;  /* 0x0000000a00047836 */ /* 0x004fc60000000000 */
[----:B------:R-:W-:Y:S04]  /*47c0*/  STL [R1+0xb8], R39 ;  /* 0x0000b82701007387 */ /* 0x000fe80000100800 */
[----:B------:R1:W-:Y:S01]  /*47d0*/  STL [R1+0xb0], R5 ;  /* 0x0000b00501007387 */ /* 0x0003e20000100800 */
[----:B0-----:R-:W-:-:S03]  /*47e0*/  VIADD R6, R0, 0x3a ;  /* 0x0000003a00067836 */ /* 0x001fc60000000000 */
[----:B------:R0:W-:Y:S04]  /*47f0*/  STL [R1+0x9c], R4 ;  /* 0x00009c0401007387 */ /* 0x0001e80000100800 */
[----:B------:R-:W-:Y:S01]  /*4800*/  STL [R1+0x98], R44 ;  /* 0x0000982c01007387 */ /* 0x000fe20000100800 */
[----:B-1----:R-:W-:-:S03]  /*4810*/  VIADD R5, R0, 0x3b ;  /* 0x0000003b00057836 */ /* 0x002fc60000000000 */
[----:B------:R-:W-:Y:S01]  /*4820*/  STL [R1+0x17c0], R38 ;  /* 0x0017c02601007387 */ /* 0x000fe20000100800 */
[----:B0-----:R-:W-:-:S03]  /*4830*/  VIADD R4, R0, 0x17 ;  /* 0x0000001700047836 */ /* 0x001fc60000000000 */
[----:B------:R0:W-:Y:S04]  /*4840*/  STL [R1+0x2ac8], R2 ;  /* 0x002ac80201007387 */ /* 0x0001e80000100800 */
[----:B------:R1:W-:Y:S04]  /*4850*/  STL [R1+0x2ac4], R4 ;  /* 0x002ac40401007387 */ /* 0x0003e80000100800 */
[----:B------:R2:W-:Y:S01]  /*4860*/  STL [R1+0x2ac0], R3 ;  /* 0x002ac00301007387 */ /* 0x0005e20000100800 */
[C---:B0-----:R-:W-:Y:S02]  /*4870*/  VIADD R2, R0.reuse, 0x19 ;  /* 0x0000001900027836 */ /* 0x041fe40000000000 */
[----:B-1----:R-:W-:-:S03]  /*4880*/  VIADD R4, R0, 0x1b ;  /* 0x0000001b00047836 */ /* 0x002fc60000000000 */
[----:B------:R0:W-:Y:S01]  /*4890*/  STL [R1+0x2abc], R2 ;  /* 0x002abc0201007387 */ /* 0x0001e20000100800 */
[----:B--2---:R-:W-:-:S03]  /*48a0*/  VIADD R3, R0, 0x1c ;  /* 0x0000001c00037836 */ /* 0x004fc60000000000 */
[----:B------:R1:W-:Y:S04]  /*48b0*/  STL [R1+0x2ab4], R4 ;  /* 0x002ab40401007387 */ /* 0x0003e80000100800 */
[----:B------:R-:W-:Y:S01]  /*48c0*/  STL [R1+0x2ab8], R61 ;  /* 0x002ab83d01007387 */ /* 0x000fe20000100800 */
[----:B0-----:R-:W-:-:S03]  /*48d0*/  VIADD R2, R0, 0x1d ;  /* 0x0000001d00027836 */ /* 0x001fc60000000000 */
[----:B------:R0:W-:Y:S01]  /*48e0*/  STL [R1+0x2ab0], R3 ;  /* 0x002ab00301007387 */ /* 0x0001e20000100800 */
[----:B-1----:R-:W-:-:S03]  /*48f0*/  VIADD R4, R0, 0x20 ;  /* 0x0000002000047836 */ /* 0x002fc60000000000 */
[----:B------:R1:W-:Y:S01]  /*4900*/  STL [R1+0x2aac], R2 ;  /* 0x002aac0201007387 */ /* 0x0003e20000100800 */
[C---:B0-----:R-:W-:Y:S02]  /*4910*/  VIADD R3, R0.reuse, 0x1e ;  /* 0x0000001e00037836 */ /* 0x041fe40000000000 */
[----:B-1----:R-:W-:-:S03]  /*4920*/  VIADD R2, R0, 0x1f ;  /* 0x0000001f00027836 */ /* 0x002fc60000000000 */
        /* <DEDUP_REMOVED lines=27> */
[----:B0-----:R-:W-:-:S03]  /*4ae0*/  VIADD R3, R0, 0x3d ;  /* 0x0000003d00037836 */ /* 0x001fc60000000000 */
[----:B------:R0:W-:Y:S01]  /*4af0*/  STL [R1+0x17fc], R37 ;  /* 0x0017fc2501007387 */ /* 0x0001e20000100800 */
[C---:B-1----:R-:W-:Y:S02]  /*4b00*/  VIADD R2, R0.reuse, 0x3e ;  /* 0x0000003e00027836 */ /* 0x042fe40000000000 */
[----:B------:R-:W-:Y:S02]  /*4b10*/  VIADD R0, R0, 0x3f ;  /* 0x0000003f00007836 */ /* 0x000fe40000000000 */
[C---:B--2---:R-:W-:Y:S02]  /*4b20*/  VIADD R59, R38.reuse, 0x80 ;  /* 0x00000080263b7836 */ /* 0x044fe40000000000 */
[----:B0-----:R-:W-:-:S03]  /*4b30*/  VIADD R37, R38, 0xa0 ;  /* 0x000000a026257836 */ /* 0x001fc60000000000 */
[----:B------:R0:W-:Y:S04]  /*4b40*/  STL [R1+0x17f4], R59 ;  /* 0x0017f43b01007387 */ /* 0x0001e80000100800 */
[----:B------:R-:W-:Y:S04]  /*4b50*/  STL [R1+0x17f8], R60 ;  /* 0x0017f83c01007387 */ /* 0x000fe80000100800 */
[----:B------:R1:W-:Y:S01]  /*4b60*/  STL [R1+0x17f0], R37 ;  /* 0x0017f02501007387 */ /* 0x0003e20000100800 */
[C---:B0-----:R-:W-:Y:S02]  /*4b70*/  VIADD R59, R38.reuse, 0xc0 ;  /* 0x000000c0263b7836 */ /* 0x041fe40000000000 */
[----:B-1----:R-:W-:-:S05]  /*4b80*/  VIADD R37, R38, 0xe0 ;  /* 0x000000e026257836 */ /* 0x002fca0000000000 */
[----:B------:R0:W-:Y:S04]  /*4b90*/  STL [R1+0x17e8], R37 ;  /* 0x0017e82501007387 */ /* 0x0001e80000100800 */
[----:B------:R-:W-:Y:S01]  /*4ba0*/  STL [R1+0x17ec], R59 ;  /* 0x0017ec3b01007387 */ /* 0x000fe20000100800 */
[----:B0-----:R-:W-:-:S05]  /*4bb0*/  VIADD R37, R38, 0x100 ;  /* 0x0000010026257836 */ /* 0x001fca0000000000 */
[----:B------:R0:W-:Y:S02]  /*4bc0*/  STL [R1+0x17e4], R37 ;  /* 0x0017e42501007387 */ /* 0x0001e40000100800 */
        /* <DEDUP_REMOVED lines=10> */
[C---:B0-----:R-:W-:Y:S02]  /*4c70*/  VIADD R37, R38.reuse, 0x1c0 ;  /* 0x000001c026257836 */ /* 0x041fe40000000000 */
[----:B------:R-:W-:-:S03]  /*4c80*/  VIADD R38, R38, 0x1e0 ;  /* 0x000001e026267836 */ /* 0x000fc60000000000 */
[----:B------:R0:W-:Y:S04]  /*4c90*/  STL [R1+0x17cc], R37 ;  /* 0x0017cc2501007387 */ /* 0x0001e80000100800 */
[----:B0-----:R0:W5:Y:S04]  /*4ca0*/  LDL.LU R37, [R1+0x2adc] ;  /* 0x002adc0001257983 */ /* 0x0011680000300800 */
[----:B------:R1:W-:Y:S04]  /*4cb0*/  STL [R1+0x17c8], R38 ;  /* 0x0017c82601007387 */ /* 0x0003e80000100800 */
[----:B-1----:R0:W5:Y:S01]  /*4cc0*/  LDL.LU R38, [R1+0x2ad8] ;  /* 0x002ad80001267983 */ /* 0x0021620000300800 */
[----:B----4-:R-:W-:Y:S05]  /*4cd0*/  BRA.U !UP0, `(.L_x_0) ;  /* 0x0000050908847547 */ /* 0x010fea000b800000 */
[----:B------:R-:W2:Y:S04]  /*4ce0*/  LDL R21, [R1+0x90] ;  /* 0x0000900001157983 */ /* 0x000ea80000100800 */
[----:B------:R-:W3:Y:S01]  /*4cf0*/  LDL R25, [R1+0xb0] ;  /* 0x0000b00001197983 */ /* 0x000ee20000100800 */
[----:B-----5:R-:W-:Y:S01]  /*4d00*/  IABS R37, R37 ;  /* 0x0000002500257213 */ /* 0x020fe20000000000 */
[----:B------:R-:W-:Y:S02]  /*4d10*/  IMAD.MOV.U32 R32, RZ, RZ, R39 ;  /* 0x000000ffff207224 */ /* 0x000fe400078e0027 */
[----:B------:R-:W-:Y:S01]  /*4d20*/  IMAD.MOV.U32 R38, RZ, RZ, RZ ;  /* 0x000000ffff267224 */ /* 0x000fe200078e00ff */
[----:B------:R-:W1:Y:S01]  /*4d30*/  I2F.RP R20, R37 ;  /* 0x0000002500147306 */ /* 0x000e620000209400 */
[----:B------:R-:W-:Y:S01]  /*4d40*/  IABS R23, R0 ;  /* 0x0000000000177213 */ /* 0x000fe20000000000 */
[----:B------:R-:W4:Y:S01]  /*4d50*/  LDL R24, [R1+0xb4] ;  /* 0x0000b40001187983 */ /* 0x000f220000100800 */
[----:B------:R-:W-:Y:S01]  /*4d60*/  IABS R22, R2 ;  /* 0x0000000200167213 */ /* 0x000fe20000000000 */
[----:B------:R-:W0:Y:S01]  /*4d70*/  LDCU UR5, c[0x0][0x3ac] ;  /* 0x00007580ff0577ac */ /* 0x000e220008000800 */
[----:B------:R-:W-:Y:S01]  /*4d80*/  ISETP.GE.AND P1, PT, R0, RZ, PT ;  /* 0x000000ff0000720c */ /* 0x000fe20003f26270 */
[----:B------:R-:W4:Y:S01]  /*4d90*/  LDL R31, [R1+0xbc] ;  /* 0x0000bc00011f7983 */ /* 0x000f220000100800 */
[----:B------:R-:W-:Y:S01]  /*4da0*/  ISETP.GE.AND P2, PT, R3, RZ, PT ;  /* 0x000000ff0300720c */ /* 0x000fe20003f46270 */
[----:B------:R-:W0:Y:S02]  /*4db0*/  LDCU.64 UR8, c[0x0][0x388] ;  /* 0x00007100ff0877ac */ /* 0x000e240008000a00 */
[----:B------:R-:W4:Y:S04]  /*4dc0*/  LDL R27, [R1+0x2ab4] ;  /* 0x002ab400011b7983 */ /* 0x000f280000100800 */
[----:B------:R-:W4:Y:S01]  /*4dd0*/  LDL R26, [R1+0x2a9c] ;  /* 0x002a9c00011a7983 */ /* 0x000f220000100800 */
[----:B-1----:R-:W1:Y:S03]  /*4de0*/  MUFU.RCP R20, R20 ;  /* 0x0000001400147308 */ /* 0x002e660000001000 */
[----:B------:R-:W4:Y:S04]  /*4df0*/  LDL R50, [R1+0x2a88] ;  /* 0x002a880001327983 */ /* 0x000f280000100800 */
[----:B------:R-:W4:Y:S04]  /*4e00*/  LDL R41, [R1+0x2a94] ;  /* 0x002a940001297983 */ /* 0x000f280000100800 */
[----:B------:R-:W4:Y:S04]  /*4e10*/  LDL R42, [R1+0xdc] ;  /* 0x0000dc00012a7983 */ /* 0x000f280000100800 */
[----:B------:R-:W4:Y:S04]  /*4e20*/  LDL R30, [R1+0x2a8c] ;  /* 0x002a8c00011e7983 */ /* 0x000f280000100800 */
[----:B------:R-:W4:Y:S01]  /*4e30*/  LDL R33, [R1+0x2a84] ;  /* 0x002a840001217983 */ /* 0x000f220000100800 */
[----:B-1----:R-:W-:-:S03]  /*4e40*/  VIADD R20, R20, 0xffffffe ;  /* 0x0ffffffe14147836 */ /* 0x002fc60000000000 */
[----:B------:R-:W4:Y:S01]  /*4e50*/  LDL R34, [R1+0x2a7c] ;  /* 0x002a7c0001227983 */ /* 0x000f220000100800 */
[----:B------:R-:W1:Y:S03]  /*4e60*/  F2I.FTZ.U32.TRUNC.NTZ R39, R20 ;  /* 0x0000001400277305 */ /* 0x000e66000021f000 */
[----:B------:R-:W4:Y:S04]  /*4e70*/  LDL R35, [R1+0x9c] ;  /* 0x00009c0001237983 */ /* 0x000f280000100800 */
[----:B------:R-:W4:Y:S04]  /*4e80*/  LDL R48, [R1+0x2a90] ;  /* 0x002a900001307983 */ /* 0x000f280000100800 */
[----:B------:R-:W4:Y:S01]  /*4e90*/  LDL R40, [R1+0x2a98] ;  /* 0x002a980001287983 */ /* 0x000f220000100800 */
[----:B------:R-:W-:Y:S01]  /*4ea0*/  ISETP.GE.AND P4, PT, R2, RZ, PT ;  /* 0x000000ff0200720c */ /* 0x000fe20003f86270 */
[----:B------:R-:W0:Y:S01]  /*4eb0*/  LDCU UR31, c[0x0][0x3b0] ;  /* 0x00007600ff1f77ac */ /* 0x000e220008000800 */
[--C-:B-1----:R-:W-:Y:S01]  /*4ec0*/  IMAD.MOV R20, RZ, RZ, -R39.reuse ;  /* 0x000000ffff147224 */ /* 0x102fe200078e0a27 */
[----:B------:R-:W1:Y:S03]  /*4ed0*/  LDCU UR32, c[0x0][0x3a4] ;  /* 0x00007480ff2077ac */ /* 0x000e660008000800 */
[----:B------:R-:W-:Y:S01]  /*4ee0*/  IMAD R20, R20, R37, RZ ;  /* 0x0000002514147224 */ /* 0x000fe200078e02ff */
[----:B------:R-:W0:Y:S03]  /*4ef0*/  LDCU UR17, c[0x0][0x3a8] ;  /* 0x00007500ff1177ac */ /* 0x000e260008000800 */
[----:B------:R-:W-:Y:S01]  /*4f00*/  IMAD.HI.U32 R38, R39, R20, R38 ;  /* 0x0000001427267227 */ /* 0x000fe200078e0026 */
[----:B------:R-:W-:Y:S01]  /*4f10*/  IABS R0, R3 ;  /* 0x0000000300007213 */ /* 0x000fe20000000000 */
[----:B------:R-:W0:Y:S04]  /*4f20*/  LDCU UR59, c[0x0][0x3a8] ;  /* 0x00007500ff3b77ac */ /* 0x000e280008000800 */
[C---:B------:R-:W-:Y:S01]  /*4f30*/  IMAD.HI.U32 R20, R38.reuse, R22, RZ ;  /* 0x0000001626147227 */ /* 0x040fe200078e00ff */
[----:B------:R-:W0:Y:S03]  /*4f40*/  LDCU UR58, c[0x0][0x3a8] ;  /* 0x00007500ff3a77ac */ /* 0x000e260008000800 */
[----:B------:R-:W-:Y:S01]  /*4f50*/  IMAD.MOV R20, RZ, RZ, -R20 ;  /* 0x000000ffff147224 */ /* 0x000fe200078e0a14 */
[----:B------:R-:W0:Y:S03]  /*4f60*/  LDCU UR20, c[0x0][0x3a8] ;  /* 0x00007500ff1477ac */ /* 0x000e260008000800 */
[----:B------:R-:W-:Y:S01]  /*4f70*/  IMAD R22, R37, R20, R22 ;  /* 0x0000001425167224 */ /* 0x000fe200078e0216 */
[----:B------:R-:W-:Y:S01]  /*4f80*/  IABS R20, R5 ;  /* 0x0000000500147213 */ /* 0x000fe20000000000 */
[----:B------:R-:W0:Y:S04]  /*4f90*/  LDCU UR21, c[0x0][0x3a8] ;  /* 0x00007500ff1577ac */ /* 0x000e280008000800 */
[----:B------:R-:W-:Y:S01]  /*4fa0*/  IMAD.HI.U32 R3, R38, R20, RZ ;  /* 0x0000001426037227 */ /* 0x000fe200078e00ff */
[----:B------:R1:W-:Y:S01]  /*4fb0*/  STL [R1+0x2b40], R60 ;  /* 0x002b403c01007387 */ /* 0x0003e20000100800 */
[----:B------:R-:W0:Y:S01]  /*4fc0*/  LDCU UR19, c[0x0][0x3a8] ;  /* 0x00007500ff1377ac */ /* 0x000e220008000800 */
[----:B------:R-:W0:Y:S01]  /*4fd0*/  LDCU UR18, c[0x0][0x3a8] ;  /* 0x00007500ff1277ac */ /* 0x000e220008000800 */
[----:B------:R-:W0:Y:S01]  /*4fe0*/  LDCU UR16, c[0x0][0x3a8] ;  /* 0x00007500ff1077ac */ /* 0x000e220008000800 */
[----:B-1----:R-:W4:Y:S01]  /*4ff0*/  LDL R60, [R1+0x2acc] ;  /* 0x002acc00013c7983 */ /* 0x002f220000100800 */
[----:B------:R-:W1:Y:S01]  /*5000*/  LDCU UR15, c[0x0][0x3a8] ;  /* 0x00007500ff0f77ac */ /* 0x000e620008000800 */
[----:B------:R-:W0:Y:S01]  /*5010*/  LDCU UR14, c[0x0][0x3a8] ;  /* 0x00007500ff0e77ac */ /* 0x000e220008000800 */
        /* <DEDUP_REMOVED lines=28> */
[----:B--2---:R-:W-:-:S02]  /*51e0*/  IMAD.MOV.U32 R51, RZ, RZ, R21 ;  /* 0x000000ffff337224 */ /* 0x004fc400078e0015 */
[----:B---3--:R-:W-:Y:S01]  /*51f0*/  IMAD.MOV.U32 R28, RZ, RZ, R25 ;  /* 0x000000ffff1c7224 */ /* 0x008fe200078e0019 */
[----:B------:R-:W-:Y:S01]  /*5200*/  ISETP.GT.U32.AND P3, PT, R37, R22, PT ;  /* 0x000000162500720c */ /* 0x000fe20003f64070 */
[----:B------:R-:W-:-:S04]  /*5210*/  IMAD.HI.U32 R21, R38, R23, RZ ;  /* 0x0000001726157227 */ /* 0x000fc800078e00ff */
[----:B----4-:R-:W-:Y:S01]  /*5220*/  IMAD.MOV.U32 R29, RZ, RZ, R24 ;  /* 0x000000ffff1d7224 */ /* 0x010fe200078e0018 */
[----:B------:R-:W-:Y:S01]  /*5230*/  IABS R2, R6 ;  /* 0x0000000600027213 */ /* 0x000fe20000000000 */
[----:B------:R-:W-:Y:S01]  /*5240*/  IMAD.MOV R21, RZ, RZ, -R21 ;  /* 0x000000ffff157224 */ /* 0x000fe200078e0a15 */
[----:B------:R-:W2:Y:S03]  /*5250*/  LDL R43, [R1+0xf0] ;  /* 0x0000f000012b7983 */ /* 0x000ea60000100800 */
[----:B------:R-:W-:-:S05]  /*5260*/  IMAD R23, R37, R21, R23 ;  /* 0x0000001525177224 */ /* 0x000fca00078e0217 */
[----:B------:R-:W-:Y:S01]  /*5270*/  ISETP.GT.U32.AND P0, PT, R37, R23, PT ;  /* 0x000000172500720c */ /* 0x000fe20003f04070 */
[----:B------:R-:W-:-:S04]  /*5280*/  IMAD.HI.U32 R25, R38, R0, RZ ;  /* 0x0000000026197227 */ /* 0x000fc800078e00ff */
[----:B------:R-:W-:-:S08]  /*5290*/  IMAD.MOV R25, RZ, RZ, -R25 ;  /* 0x000000ffff197224 */ /* 0x000fd000078e0a19 */
[----:B------:R-:W-:-:S05]  /*52a0*/  @!P0 IMAD.IADD R23, R23, 0x1, -R37 ;  /* 0x0000000117178824 */ /* 0x000fca00078e0a25 */
[C---:B------:R-:W-:Y:S01]  /*52b0*/  ISETP.GT.U32.AND P0, PT, R37.reuse, R23, PT ;  /* 0x000000172500720c */ /* 0x040fe20003f04070 */
[----:B------:R-:W-:Y:S02]  /*52c0*/  IMAD R0, R37, R25, R0 ;  /* 0x0000001925007224 */ /* 0x000fe400078e0200 */
[----:B------:R-:W-:-:S04]  /*52d0*/  IMAD.MOV R25, RZ, RZ, -R3 ;  /* 0x000000ffff197224 */ /* 0x000fc800078e0a03 */
[----:B------:R-:W-:-:S06]  /*52e0*/  IMAD R20, R37, R25, R20 ;  /* 0x0000001925147224 */ /* 0x000fcc00078e0214 */
[----:B------:R-:W-:Y:S01]  /*52f0*/  @!P0 IMAD.IADD R23, R23, 0x1, -R37 ;  /* 0x0000000117178824 */ /* 0x000fe200078e0a25 */
[----:B------:R-:W-:-:S13]  /*5300*/  ISETP.GT.U32.AND P0, PT, R37, R20, PT ;  /* 0x000000142500720c */ /* 0x000fda0003f04070 */
[----:B------:R-:W-:Y:S01]  /*5310*/  @!P0 IMAD.IADD R20, R20, 0x1, -R37 ;  /* 0x0000000114148824 */ /* 0x000fe200078e0a25 */
[----:B------:R-:W-:Y:S02]  /*5320*/  ISETP.GE.AND P0, PT, R5, RZ, PT ;  /* 0x000000ff0500720c */ /* 0x000fe40003f06270 */
[----:B------:R-:W3:Y:S01]  /*5330*/  LDL R5, [R1+0xd0] ;  /* 0x0000d00001057983 */ /* 0x000ee20000100800 */
[----:B------:R-:W-:-:S05]  /*5340*/  IABS R21, R4 ;  /* 0x0000000400157213 */ /* 0x000fca0000000000 */
[----:B------:R-:W-:-:S04]  /*5350*/  IMAD.HI.U32 R24, R38, R21, RZ ;  /* 0x0000001526187227 */ /* 0x000fc800078e00ff */
[----:B------:R-:W-:-:S04]  /*5360*/  IMAD.MOV R24, RZ, RZ, -R24 ;  /* 0x000000ffff187224 */ /* 0x000fc800078e0a18 */
[----:B------:R-:W-:Y:S02]  /*5370*/  IMAD R21, R37, R24, R21 ;  /* 0x0000001825157224 */ /* 0x000fe400078e0215 */
[----:B------:R-:W-:-:S03]  /*5380*/  @!P3 IMAD.IADD R22, R22, 0x1, -R37 ;  /* 0x000000011616b824 */ /* 0x000fc600078e0a25 */
[C---:B------:R-:W-:Y:S02]  /*5390*/  ISETP.GT.U32.AND P3, PT, R37.reuse, R21, PT ;  /* 0x000000152500720c */ /* 0x040fe40003f64070 */
[----:B------:R-:W-:Y:S01]  /*53a0*/  IABS R25, R7 ;  /* 0x0000000700197213 */ /* 0x000fe20000000000 */
[----:B------:R-:W-:Y:S01]  /*53b0*/  IMAD.MOV.U32 R39, RZ, RZ, R31 ;  /* 0x000000ffff277224 */ /* 0x000fe200078e001f */
[C---:B------:R-:W-:Y:S01]  /*53c0*/  ISETP.GT.U32.AND P5, PT, R37.reuse, R0, PT ;  /* 0x000000002500720c */ /* 0x040fe20003fa4070 */
[----:B------:R-:W-:Y:S02]  /*53d0*/  IMAD.MOV.U32 R31, RZ, RZ, R27 ;  /* 0x000000ffff1f7224 */ /* 0x000fe400078e001b */
[----:B------:R-:W-:Y:S01]  /*53e0*/  IMAD.HI.U32 R27, R38, R25, RZ ;  /* 0x00000019261b7227 */ /* 0x000fe200078e00ff */
[----:B------:R-:W-:-:S05]  /*53f0*/  ISETP.GT.U32.AND P6, PT, R37, R22, PT ;  /* 0x000000162500720c */ /* 0x000fca0003fc4070 */
[----:B------:R-:W-:Y:S01]  /*5400*/  @!P3 IMAD.IADD R21, R21, 0x1, -R37 ;  /* 0x000000011515b824 */ /* 0x000fe200078e0a25 */
[----:B------:R-:W-:Y:S01]  /*5410*/  ISETP.GE.AND P3, PT, R4, RZ, PT ;  /* 0x000000ff0400720c */ /* 0x000fe20003f66270 */
[----:B------:R-:W-:Y:S02]  /*5420*/  IMAD.MOV R4, RZ, RZ, -R27 ;  /* 0x000000ffff047224 */ /* 0x000fe400078e0a1b */
[----:B------:R-:W4:Y:S01]  /*5430*/  LDL R27, [R1+0xd8] ;  /* 0x0000d800011b7983 */ /* 0x000f220000100800 */
[----:B------:R-:W-:-:S04]  /*5440*/  IMAD.HI.U32 R3, R38, R2, RZ ;  /* 0x0000000226037227 */ /* 0x000fc800078e00ff */
[----:B------:R-:W-:Y:S01]  /*5450*/  IMAD.MOV R24, RZ, RZ, -R3 ;  /* 0x000000ffff187224 */ /* 0x000fe200078e0a03 */
[----:B------:R-:W-:Y:S01]  /*5460*/  IABS R3, R8 ;  /* 0x0000000800037213 */ /* 0x000fe20000000000 */
[--C-:B------:R-:W-:Y:S02]  /*5470*/  @!P5 IMAD.IADD R0, R0, 0x1, -R37.reuse ;  /* 0x000000010000d824 */ /* 0x100fe400078e0a25 */
[----:B------:R-:W-:Y:S02]  /*5480*/  IMAD.MOV.U32 R49, RZ, RZ, R26 ;  /* 0x000000ffff317224 */ /* 0x000fe400078e001a */
[----:B------:R-:W-:Y:S01]  /*5490*/  @!P6 IMAD.IADD R22, R22, 0x1, -R37 ;  /* 0x000000011616e824 */ /* 0x000fe200078e0a25 */
[----:B------:R-:W-:Y:S01]  /*54a0*/  ISETP.GT.U32.AND P6, PT, R37, R0, PT ;  /* 0x000000002500720c */ /* 0x000fe20003fc4070 */
[----:B------:R-:W-:-:S04]  /*54b0*/  IMAD.HI.U32 R26, R38, R3, RZ ;  /* 0x00000003261a7227 */ /* 0x000fc800078e00ff */
[C---:B------:R-:W-:Y:S02]  /*54c0*/  IMAD R4, R37.reuse, R4, R25 ;  /* 0x0000000425047224 */ /* 0x040fe400078e0219 */
[----:B------:R-:W2:Y:S01]  /*54d0*/  LDL R25, [R1+0xd4] ;  /* 0x0000d40001197983 */ /* 0x000ea20000100800 */
[C---:B------:R-:W-:Y:S01]  /*54e0*/  IMAD R2, R37.reuse, R24, R2 ;  /* 0x0000001825027224 */ /* 0x040fe200078e0202 */
[----:B------:R-:W-:Y:S01]  /*54f0*/  IABS R24, R9 ;  /* 0x0000000900187213 */ /* 0x000fe20000000000 */
[----:B------:R-:W-:Y:S02]  /*5500*/  IMAD.MOV R26, RZ, RZ, -R26 ;  /* 0x000000ffff1a7224 */ /* 0x000fe400078e0a1a */
[----:B------:R-:W-:Y:S02]  /*5510*/  @!P1 IMAD.MOV R23, RZ, RZ, -R23 ;  /* 0x000000ffff179224 */ /* 0x000fe400078e0a17 */
[----:B------:R-:W-:Y:S02]  /*5520*/  IMAD R3, R37, R26, R3 ;  /* 0x0000001a25037224 */ /* 0x000fe400078e0203 */
[----:B------:R-:W-:Y:S01]  /*5530*/  @!P6 IMAD.IADD R0, R0, 0x1, -R37 ;  /* 0x000000010000e824 */ /* 0x000fe200078e0a25 */
[----:B------:R-:W-:Y:S01]  /*5540*/  STL [R1+0x48], R23 ;  /* 0x0000481701007387 */ /* 0x000fe20000100800 */
[----:B------:R-:W-:-:S05]  /*5550*/  @!P4 IMAD.MOV R22, RZ, RZ, -R22 ;  /* 0x000000ffff16c224 */ /* 0x000fca00078e0a16 */
[----:B------:R0:W-:Y:S01]  /*5560*/  STL [R1+0x44], R22 ;  /* 0x0000441601007387 */ /* 0x0001e20000100800 */
[C---:B------:R-:W-:Y:S02]  /*5570*/  ISETP.GT.U32.AND P5, PT, R37.reuse, R2, PT ;  /* 0x000000022500720c */ /* 0x040fe40003fa4070 */
[----:B------:R-:W-:-:S11]  /*5580*/  ISETP.GT.U32.AND P4, PT, R37, R4, PT ;  /* 0x000000042500720c */ /* 0x000fd60003f84070 */
[----:B------:R-:W-:Y:S01]  /*5590*/  @!P5 IMAD.IADD R2, R2, 0x1, -R37 ;  /* 0x000000010202d824 */ /* 0x000fe200078e0a25 */
[----:B------:R-:W-:-:S04]  /*55a0*/  ISETP.GT.U32.AND P5, PT, R37, R21, PT ;  /* 0x000000152500720c */ /* 0x000fc80003fa4070 */
[----:B------:R-:W-:Y:S01]  /*55b0*/  ISETP.GT.U32.AND P6, PT, R37, R2, PT ;  /* 0x000000022500720c */ /* 0x000fe20003fc4070 */
[----:B------:R-:W-:Y:S01]  /*55c0*/  @!P4 IMAD.IADD R4, R4, 0x1, -R37 ;  /* 0x000000010404c824 */ /* 0x000fe200078e0a25 */
[----:B0-----:R-:W-:-:S07]  /*55d0*/  IABS R22, R10 ;  /* 0x0000000a00167213 */ /* 0x001fce0000000000 */
[----:B------:R-:W-:-:S04]  /*55e0*/  @!P5 IMAD.IADD R21, R21, 0x1, -R37 ;  /* 0x000000011515d824 */ /* 0x000fc800078e0a25 */
[----:B------:R-:W-:Y:S01]  /*55f0*/  @!P6 IMAD.IADD R2, R2, 0x1, -R37 ;  /* 0x000000010202e824 */ /* 0x000fe200078e0a25 */
[----:B------:R-:W-:Y:S01]  /*5600*/  ISETP.GE.AND P6, PT, R7, RZ, PT ;  /* 0x000000ff0700720c */ /* 0x000fe20003fc6270 */
[----:B---3--:R-:W-:Y:S02]  /*5610*/  IMAD.MOV.U32 R26, RZ, RZ, R5 ;  /* 0x000000ffff1a7224 */ /* 0x008fe400078e0005 */
[----:B------:R-:W-:-:S04]  /*5620*/  IMAD.HI.U32 R5, R38, R24, RZ ;  /* 0x0000001826057227 */ /* 0x000fc800078e00ff */
[----:B------:R-:W-:Y:S02]  /*5630*/  IMAD.MOV.U32 R23, RZ, RZ, R26 ;  /* 0x000000ffff177224 */ /* 0x000fe400078e001a */
[----:B------:R-:W-:Y:S02]  /*5640*/  IMAD.MOV R5, RZ, RZ, -R5 ;  /* 0x000000ffff057224 */ /* 0x000fe400078e0a05 */
[----:B------:R-:W-:Y:S02]  /*5650*/  IMAD.MOV.U32 R26, RZ, RZ, R39 ;  /* 0x000000ffff1a7224 */ /* 0x000fe400078e0027 */
[----:B------:R-:W-:Y:S02]  /*5660*/  IMAD.MOV.U32 R39, RZ, RZ, R60 ;  /* 0x000000ffff277224 */ /* 0x000fe400078e003c */
[----:B------:R-:W-:Y:S02]  /*5670*/  IMAD.MOV.U32 R60, RZ, RZ, R0 ;  /* 0x000000ffff3c7224 */ /* 0x000fe400078e0000 */
[----:B------:R-:W-:-:S02]  /*5680*/  IMAD R0, R37, R5, R24 ;  /* 0x0000000525007224 */ /* 0x000fc400078e0218 */
[----:B------:R-:W3:Y:S01]  /*5690*/  LDL R24, [R1+0x2a78] ;  /* 0x002a780001187983 */ /* 0x000ee20000100800 */
[----:B------:R-:W-:Y:S01]  /*56a0*/  @!P2 IMAD.MOV R60, RZ, RZ, -R60 ;  /* 0x000000ffff3ca224 */ /* 0x000fe200078e0a3c */
[C---:B------:R-:W-:Y:S02]  /*56b0*/  ISETP.GT.U32.AND P2, PT, R37.reuse, R3, PT ;  /* 0x000000032500720c */ /* 0x040fe40003f44070 */
[----:B------:R-:W-:Y:S01]  /*56c0*/  ISETP.GT.U32.AND P5, PT, R37, R0, PT ;  /* 0x000000002500720c */ /* 0x000fe20003fa4070 */
[----:B------:R-:W-:-:S04]  /*56d0*/  IMAD.HI.U32 R5, R38, R22, RZ ;  /* 0x0000001626057227 */ /* 0x000fc800078e00ff */
[----:B------:R-:W-:-:S06]  /*56e0*/  IMAD.MOV R7, RZ, RZ, -R5 ;  /* 0x000000ffff077224 */ /* 0x000fcc00078e0a05 */
[--C-:B------:R-:W-:Y:S01]  /*56f0*/  @!P2 IMAD.IADD R3, R3, 0x1, -R37.reuse ;  /* 0x000000010303a824 */ /* 0x100fe200078e0a25 */
[C---:B------:R-:W-:Y:S01]  /*5700*/  ISETP.GT.U32.AND P2, PT, R37.reuse, R4, PT ;  /* 0x000000042500720c */ /* 0x040fe20003f44070 */
[C---:B------:R-:W-:Y:S01]  /*5710*/  IMAD R7, R37.reuse, R7, R22 ;  /* 0x0000000725077224 */ /* 0x040fe200078e0216 */
[----:B------:R-:W-:Y:S01]  /*5720*/  IABS R5, R12 ;  /* 0x0000000c00057213 */ /* 0x000fe20000000000 */
[----:B------:R-:W-:Y:S01]  /*5730*/  @!P5 IMAD.IADD R0, R0, 0x1, -R37 ;  /* 0x000000010000d824 */ /* 0x000fe200078e0a25 */
[----:B------:R-:W-:Y:S02]  /*5740*/  ISETP.GT.U32.AND P1, PT, R37, R20, PT ;  /* 0x000000142500720c */ /* 0x000fe40003f24070 */
[----:B------:R-:W-:Y:S01]  /*5750*/  ISETP.GE.AND P5, PT, R9, RZ, PT ;  /* 0x000000ff0900720c */ /* 0x000fe20003fa6270 */
[----:B------:R-:W-:-:S06]  /*5760*/  IMAD.HI.U32 R9, R38, R5, RZ ;  /* 0x0000000526097227 */ /* 0x000fcc00078e00ff */
[----:B------:R-:W-:Y:S01]  /*5770*/  @!P2 IMAD.IADD R4, R4, 0x1, -R37 ;  /* 0x000000010404a824 */ /* 0x000fe200078e0a25 */
[----:B------:R-:W-:Y:S01]  /*5780*/  ISETP.GT.U32.AND P2, PT, R37, R7, PT ;  /* 0x000000072500720c */ /* 0x000fe20003f44070 */
[----:B------:R-:W-:-:S04]  /*5790*/  IMAD.MOV R9, RZ, RZ, -R9 ;  /* 0x000000ffff097224 */ /* 0x000fc800078e0a09 */
[C---:B------:R-:W-:Y:S01]  /*57a0*/  IMAD R5, R37.reuse, R9, R5 ;  /* 0x0000000925057224 */ /* 0x040fe200078e0205 */
[----:B------:R-:W-:Y:S01]  /*57b0*/  ISETP.GE.AND P4, PT, R8, RZ, PT ;  /* 0x000000ff0800720c */ /* 0x000fe20003f86270 */
[----:B------:R-:W-:Y:S01]  /*57c0*/  @!P1 IMAD.IADD R20, R20, 0x1, -R37 ;  /* 0x0000000114149824 */ /* 0x000fe200078e0a25 */
[----:B------:R-:W-:Y:S01]  /*57d0*/  ISETP.GE.AND P1, PT, R6, RZ, PT ;  /* 0x000000ff0600720c */ /* 0x000fe20003f26270 */
[----:B------:R-:W-:Y:S01]  /*57e0*/  @!P3 IMAD.MOV R21, RZ, RZ, -R21 ;  /* 0x000000ffff15b224 */ /* 0x000fe200078e0a15 */
[----:B------:R-:W-:Y:S01]  /*57f0*/  IABS R8, R13 ;  /* 0x0000000d00087213 */ /* 0x000fe20000000000 */
[----:B------:R-:W-:Y:S01]  /*5800*/  @!P6 IMAD.MOV R4, RZ, RZ, -R4 ;  /* 0x000000ffff04e224 */ /* 0x000fe200078e0a04 */
[----:B------:R-:W-:Y:S01]  /*5810*/  ISETP.GT.U32.AND P6, PT, R37, R5, PT ;  /* 0x000000052500720c */ /* 0x000fe20003fc4070 */
[----:B------:R-:W-:Y:S01]  /*5820*/  @!P2 IMAD.IADD R7, R7, 0x1, -R37 ;  /* 0x000000010707a824 */ /* 0x000fe200078e0a25 */
[----:B------:R0:W-:Y:S04]  /*5830*/  STL [R1+0x3c], R60 ;  /* 0x00003c3c01007387 */ /* 0x0001e80000100800 */
[C---:B------:R-:W-:Y:S01]  /*5840*/  ISETP.GT.U32.AND P2, PT, R37.reuse, R7, PT ;  /* 0x000000072500720c */ /* 0x040fe20003f44070 */
[----:B0-----:R-:W3:Y:S04]  /*5850*/  LDL.LU R60, [R1+0x2b40] ;  /* 0x002b4000013c7983 */ /* 0x001ee80000300800 */
[----:B------:R0:W-:Y:S01]  /*5860*/  STL [R1+0x38], R21 ;  /* 0x0000381501007387 */ /* 0x0001e20000100800 */
[----:B------:R-:W-:Y:S01]  /*5870*/  ISETP.GT.U32.AND P3, PT, R37, R3, PT ;  /* 0x000000032500720c */ /* 0x000fe20003f64070 */
[----:B------:R-:W-:-:S02]  /*5880*/  @!P0 IMAD.MOV R20, RZ, RZ, -R20 ;  /* 0x000000ffff148224 */ /* 0x000fc400078e0a14 */
[----:B0-----:R-:W-:Y:S02]  /*5890*/  IMAD.MOV.U32 R21, RZ, RZ, R2 ;  /* 0x000000ffff157224 */ /* 0x001fe400078e0002 */
[----:B------:R-:W-:-:S04]  /*58a0*/  IMAD.HI.U32 R2, R38, R8, RZ ;  /* 0x0000000826027227 */ /* 0x000fc800078e00ff */
[----:B------:R-:W-:Y:S02]  /*58b0*/  IMAD.MOV R2, RZ, RZ, -R2 ;  /* 0x000000ffff027224 */ /* 0x000fe400078e0a02 */
[----:B------:R-:W-:Y:S02]  /*58c0*/  @!P1 IMAD.MOV R21, RZ, RZ, -R21 ;  /* 0x000000ffff159224 */ /* 0x000fe400078e0a15 */
[----:B------:R-:W-:Y:S01]  /*58d0*/  IMAD R8, R37, R2, R8 ;  /* 0x0000000225087224 */ /* 0x000fe200078e0208 */
[----:B------:R-:W-:Y:S01]  /*58e0*/  IABS R2, R14 ;  /* 0x0000000e00027213 */ /* 0x000fe20000000000 */
[--C-:B------:R-:W-:Y:S01]  /*58f0*/  @!P6 IMAD.IADD R5, R5, 0x1, -R37.reuse ;  /* 0x000000010505e824 */ /* 0x100fe200078e0a25 */
[----:B------:R-:W-:Y:S01]  /*5900*/  IABS R6, R11 ;  /* 0x0000000b00067213 */ /* 0x000fe20000000000 */
[----:B------:R0:W-:Y:S01]  /*5910*/  STL [R1+0x34], R20 ;  /* 0x0000341401007387 */ /* 0x0001e20000100800 */
[----:B------:R-:W-:Y:S02]  /*5920*/  @!P2 IMAD.IADD R7, R7, 0x1, -R37 ;  /* 0x000000010707a824 */ /* 0x000fe400078e0a25 */
[----:B------:R-:W-:Y:S01]  /*5930*/  ISETP.GT.U32.AND P6, PT, R37, R5, PT ;  /* 0x000000052500720c */ /* 0x000fe20003fc4070 */
[----:B------:R-:W-:Y:S04]  /*5940*/  STL [R1+0x30], R21 ;  /* 0x0000301501007387 */ /* 0x000fe80000100800 */
[----:B------:R1:W-:Y:S01]  /*5950*/  STL [R1+0x2c], R4 ;  /* 0x00002c0401007387 */ /* 0x0003e20000100800 */
[----:B------:R-:W-:-:S02]  /*5960*/  IMAD.MOV.U32 R9, RZ, RZ, R7 ;  /* 0x000000ffff097224 */ /* 0x000fc400078e0007 */
[----:B0-----:R-:W-:-:S04]  /*5970*/  IMAD.HI.U32 R20, R38, R6, RZ ;  /* 0x0000000626147227 */ /* 0x001fc800078e00ff */
[----:B-1----:R-:W-:-:S04]  /*5980*/  IMAD.HI.U32 R4, R38, R2, RZ ;  /* 0x0000000226047227 */ /* 0x002fc800078e00ff */
[--C-:B------:R-:W-:Y:S01]  /*5990*/  @!P3 IMAD.IADD R3, R3, 0x1, -R37.reuse ;  /* 0x000000010303b824 */ /* 0x100fe200078e0a25 */
[----:B------:R-:W-:Y:S01]  /*59a0*/  ISETP.GE.AND P3, PT, R10, RZ, PT ;  /* 0x000000ff0a00720c */ /* 0x000fe20003f66270 */
[----:B------:R-:W-:Y:S02]  /*59b0*/  IMAD.MOV R7, RZ, RZ, -R4 ;  /* 0x000000ffff077224 */ /* 0x000fe400078e0a04 */
[----:B------:R-:W-:Y:S02]  /*59c0*/  IMAD.MOV R10, RZ, RZ, -R20 ;  /* 0x000000ffff0a7224 */ /* 0x000fe400078e0a14 */
[C---:B------:R-:W-:Y:S02]  /*59d0*/  IMAD R2, R37.reuse, R7, R2 ;  /* 0x0000000725027224 */ /* 0x040fe400078e0202 */
[----:B------:R-:W-:Y:S02]  /*59e0*/  IMAD R6, R37, R10, R6 ;  /* 0x0000000a25067224 */ /* 0x000fe400078e0206 */
[----:B------:R-:W-:Y:S01]  /*59f0*/  @!P6 IMAD.IADD R5, R5, 0x1, -R37 ;  /* 0x000000010505e824 */ /* 0x000fe200078e0a25 */
[----:B------:R-:W-:-:S02]  /*5a00*/  ISETP.GT.U32.AND P6, PT, R37, R2, PT ;  /* 0x000000022500720c */ /* 0x000fc40003fc4070 */
[C---:B------:R-:W-:Y:S01]  /*5a10*/  ISETP.GT.U32.AND P1, PT, R37.reuse, R6, PT ;  /* 0x000000062500720c */ /* 0x040fe20003f24070 */
[----:B------:R-:W-:Y:S01]  /*5a20*/  @!P4 IMAD.MOV R3, RZ, RZ, -R3 ;  /* 0x000000ffff03c224 */ /* 0x000fe200078e0a03 */
[C---:B------:R-:W-:Y:S02]  /*5a30*/  ISETP.GT.U32.AND P2, PT, R37.reuse, R8, PT ;  /* 0x000000082500720c */ /* 0x040fe40003f44070 */
[----:B------:R-:W-:Y:S02]  /*5a40*/  ISETP.GT.U32.AND P0, PT, R37, R0, PT ;  /* 0x000000002500720c */ /* 0x000fe40003f04070 */
[----:B------:R0:W-:Y:S05]  /*5a50*/  STL [R1+0x28], R3 ;  /* 0x0000280301007387 */ /* 0x0001ea0000100800 */
[----:B------:R-:W-:-:S02]  /*5a60*/  @!P6 IMAD.IADD R2, R2, 0x1, -R37 ;  /* 0x000000010202e824 */ /* 0x000fc400078e0a25 */
[----:B------:R-:W-:Y:S01]  /*5a70*/  @!P1 IMAD.IADD R6, R6, 0x1, -R37 ;  /* 0x0000000106069824 */ /* 0x000fe200078e0a25 */
[----:B0-----:R-:W-:Y:S02]  /*5a80*/  IABS R3, R16 ;  /* 0x0000001000037213 */ /* 0x001fe40000000000 */
[C---:B------:R-:W-:Y:S02]  /*5a90*/  ISETP.GT.U32.AND P6, PT, R37.reuse, R2, PT ;  /* 0x000000022500720c */ /* 0x040fe40003fc4070 */
[----:B------:R-:W-:Y:S01]  /*5aa0*/  ISETP.GT.U32.AND P1, PT, R37, R6, PT ;  /* 0x000000062500720c */ /* 0x000fe20003f24070 */
[----:B------:R-:W-:-:S04]  /*5ab0*/  IMAD.HI.U32 R7, R38, R3, RZ ;  /* 0x0000000326077227 */ /* 0x000fc800078e00ff */
[----:B------:R-:W-:Y:S02]  /*5ac0*/  IMAD.MOV R7, RZ, RZ, -R7 ;  /* 0x000000ffff077224 */ /* 0x000fe400078e0a07 */
[--C-:B------:R-:W-:Y:S02]  /*5ad0*/  @!P2 IMAD.IADD R8, R8, 0x1, -R37.reuse ;  /* 0x000000010808a824 */ /* 0x100fe400078e0a25 */
[----:B------:R-:W-:Y:S01]  /*5ae0*/  @!P0 IMAD.IADD R0, R0, 0x1, -R37 ;  /* 0x0000000100008824 */ /* 0x000fe200078e0a25 */
[----:B------:R-:W-:Y:S01]  /*5af0*/  ISETP.GE.AND P0, PT, R11, RZ, PT ;  /* 0x000000ff0b00720c */ /* 0x000fe20003f06270 */
[C---:B------:R-:W-:Y:S01]  /*5b00*/  IMAD R3, R37.reuse, R7, R3 ;  /* 0x0000000725037224 */ /* 0x040fe200078e0203 */
[----:B------:R-:W-:Y:S01]  /*5b10*/  ISETP.GE.AND P4, PT, R12, RZ, PT ;  /* 0x000000ff0c00720c */ /* 0x000fe20003f86270 */
[----:B------:R-:W-:Y:S01]  /*5b20*/  @!P5 IMAD.MOV R0, RZ, RZ, -R0 ;  /* 0x000000ffff00d224 */ /* 0x000fe200078e0a00 */
[C---:B------:R-:W-:Y:S01]  /*5b30*/  ISETP.GT.U32.AND P2, PT, R37.reuse, R8, PT ;  /* 0x000000082500720c */ /* 0x040fe20003f44070 */
[----:B------:R-:W-:Y:S01]  /*5b40*/  @!P6 IMAD.IADD R2, R2, 0x1, -R37 ;  /* 0x000000010202e824 */ /* 0x000fe200078e0a25 */
[----:B------:R-:W-:Y:S01]  /*5b50*/  ISETP.GT.U32.AND P6, PT, R37, R3, PT ;  /* 0x000000032500720c */ /* 0x000fe20003fc4070 */
[----:B------:R-:W-:-:S02]  /*5b60*/  @!P3 IMAD.MOV R9, RZ, RZ, -R9 ;  /* 0x000000ffff09b224 */ /* 0x000fc400078e0a09 */
[----:B------:R-:W-:Y:S02]  /*5b70*/  @!P1 IMAD.IADD R6, R6, 0x1, -R37 ;  /* 0x0000000106069824 */ /* 0x000fe400078e0a25 */
[----:B----4-:R-:W-:Y:S02]  /*5b80*/  IMAD.MOV.U32 R20, RZ, RZ, R27 ;  /* 0x000000ffff147224 */ /* 0x010fe400078e001b */
[----:B--2---:R-:W-:Y:S01]  /*5b90*/  IMAD.MOV.U32 R27, RZ, RZ, R43 ;  /* 0x000000ffff1b7224 */ /* 0x004fe200078e002b */
[----:B------:R0:W-:Y:S01]  /*5ba0*/  STL [R1+0x24], R0 ;  /* 0x0000240001007387 */ /* 0x0001e20000100800 */
[----:B------:R-:W-:Y:S01]  /*5bb0*/  IMAD.MOV.U32 R43, RZ, RZ, R61 ;  /* 0x000000ffff2b7224 */ /* 0x000fe200078e003d */
[----:B------:R-:W-:Y:S01]  /*5bc0*/  IABS R61, R17 ;  /* 0x00000011003d7213 */ /* 0x000fe20000000000 */
[----:B------:R-:W-:Y:S01]  /*5bd0*/  IMAD.MOV.U32 R10, RZ, RZ, R6 ;  /* 0x000000ffff0a7224 */ /* 0x000fe200078e0006 */
[----:B------:R1:W-:Y:S01]  /*5be0*/  STL [R1+0x20], R9 ;  /* 0x0000200901007387 */ /* 0x0003e20000100800 */
[----:B------:R-:W-:-:S02]  /*5bf0*/  ISETP.GE.AND P3, PT, R14, RZ, PT ;  /* 0x000000ff0e00720c */ /* 0x000fc40003f66270 */
[----:B------:R-:W-:Y:S01]  /*5c00*/  @!P0 IMAD.MOV R10, RZ, RZ, -R10 ;  /* 0x000000ffff0a8224 */ /* 0x000fe200078e0a0a */
[----:B0-----:R-:W-:Y:S01]  /*5c10*/  IABS R0, R15 ;  /* 0x0000000f00007213 */ /* 0x001fe20000000000 */
[----:B------:R-:W-:-:S04]  /*5c20*/  IMAD.HI.U32 R7, R38, R61, RZ ;  /* 0x0000003d26077227 */ /* 0x000fc800078e00ff */
[----:B-1----:R-:W-:Y:S01]  /*5c30*/  IMAD.MOV.U32 R9, RZ, RZ, R5 ;  /* 0x000000ffff097224 */ /* 0x002fe200078e0005 */
[----:B------:R-:W-:Y:S01]  /*5c40*/  ISETP.GE.AND P5, PT, R13, RZ, PT ;  /* 0x000000ff0d00720c */ /* 0x000fe20003fa6270 */
[----:B------:R-:W-:-:S04]  /*5c50*/  IMAD.HI.U32 R4, R38, R0, RZ ;  /* 0x0000000026047227 */ /* 0x000fc800078e00ff */
[----:B------:R-:W-:Y:S02]  /*5c60*/  @!P4 IMAD.MOV R9, RZ, RZ, -R9 ;  /* 0x000000ffff09c224 */ /* 0x000fe400078e0a09 */
[----:B------:R-:W-:Y:S01]  /*5c70*/  @!P2 IMAD.IADD R8, R8, 0x1, -R37 ;  /* 0x000000010808a824 */ /* 0x000fe200078e0a25 */
[----:B------:R-:W-:Y:S01]  /*5c80*/  STL [R1+0x1c], R10 ;  /* 0x00001c0a01007387 */ /* 0x000fe20000100800 */
[----:B------:R-:W-:Y:S01]  /*5c90*/  IMAD.MOV.U32 R21, RZ, RZ, R25 ;  /* 0x000000ffff157224 */ /* 0x000fe200078e0019 */
[----:B------:R-:W-:Y:S01]  /*5ca0*/  IABS R25, R19 ;  /* 0x0000001300197213 */ /* 0x000fe20000000000 */
[----:B------:R-:W-:Y:S02]  /*5cb0*/  IMAD.MOV R7, RZ, RZ, -R7 ;  /* 0x000000ffff077224 */ /* 0x000fe400078e0a07 */
[----:B------:R-:W-:Y:S01]  /*5cc0*/  @!P6 IMAD.IADD R3, R3, 0x1, -R37 ;  /* 0x000000010303e824 */ /* 0x000fe200078e0a25 */
[----:B------:R0:W-:Y:S01]  /*5cd0*/  STL [R1+0x18], R9 ;  /* 0x0000180901007387 */ /* 0x0001e20000100800 */
[----:B------:R-:W-:-:S02]  /*5ce0*/  IMAD.MOV R4, RZ, RZ, -R4 ;  /* 0x000000ffff047224 */ /* 0x000fc400078e0a04 */
[C---:B------:R-:W-:Y:S01]  /*5cf0*/  IMAD R61, R37.reuse, R7, R61 ;  /* 0x00000007253d7224 */ /* 0x040fe200078e023d */
[C---:B------:R-:W-:Y:S01]  /*5d00*/  ISETP.GT.U32.AND P6, PT, R37.reuse, R3, PT ;  /* 0x000000032500720c */ /* 0x040fe20003fc4070 */
[----:B------:R-:W-:Y:S02]  /*5d10*/  IMAD R0, R37, R4, R0 ;  /* 0x0000000425007224 */ /* 0x000fe400078e0200 */
[----:B------:R-:W-:-:S04]  /*5d20*/  IMAD.HI.U32 R5, R38, R25, RZ ;  /* 0x0000001926057227 */ /* 0x000fc800078e00ff */
[----:B0-----:R-:W-:Y:S02]  /*5d30*/  IMAD.MOV.U32 R9, RZ, RZ, R8 ;  /* 0x000000ffff097224 */ /* 0x001fe400078e0008 */
[----:B------:R-:W-:Y:S02]  /*5d40*/  IMAD.MOV.U32 R8, RZ, RZ, R2 ;  /* 0x000000ffff087224 */ /* 0x000fe400078e0002 */
[----:B------:R-:W-:Y:S02]  /*5d50*/  @!P5 IMAD.MOV R9, RZ, RZ, -R9 ;  /* 0x000000ffff09d224 */ /* 0x000fe400078e0a09 */
[----:B------:R-:W-:Y:S01]  /*5d60*/  @!P3 IMAD.MOV R8, RZ, RZ, -R8 ;  /* 0x000000ffff08b224 */ /* 0x000fe200078e0a08 */
[C---:B------:R-:W-:Y:S01]  /*5d70*/  ISETP.GT.U32.AND P3, PT, R37.reuse, R61, PT ;  /* 0x0000003d2500720c */ /* 0x040fe20003f64070 */
[----:B------:R-:W-:Y:S01]  /*5d80*/  IMAD.MOV R5, RZ, RZ, -R5 ;  /* 0x000000ffff057224 */ /* 0x000fe200078e0a05 */
[----:B------:R-:W-:-:S03]  /*5d90*/  ISETP.GT.U32.AND P5, PT, R37, R0, PT ;  /* 0x000000002500720c */ /* 0x000fc60003fa4070 */
[----:B------:R-:W-:Y:S02]  /*5da0*/  IMAD R25, R37, R5, R25 ;  /* 0x0000000525197224 */ /* 0x000fe400078e0219 */
[----:B------:R-:W-:-:S03]  /*5db0*/  @!P6 IMAD.IADD R3, R3, 0x1, -R37 ;  /* 0x000000010303e824 */ /* 0x000fc600078e0a25 */
[----:B------:R-:W-:Y:S01]  /*5dc0*/  ISETP.GT.U32.AND P6, PT, R37, R25, PT ;  /* 0x000000192500720c */ /* 0x000fe20003fc4070 */
[----:B------:R-:W-:Y:S02]  /*5dd0*/  IMAD.MOV.U32 R22, RZ, RZ, R23 ;  /* 0x000000ffff167224 */ /* 0x000fe400078e0017 */
[----:B------:R-:W-:Y:S01]  /*5de0*/  IMAD.MOV.U32 R23, RZ, RZ, R26 ;  /* 0x000000ffff177224 */ /* 0x000fe200078e001a */
[----:B------:R-:W-:Y:S01]  /*5df0*/  IABS R26, R36 ;  /* 0x00000024001a7213 */ /* 0x000fe20000000000 */
[--C-:B------:R-:W-:Y:S02]  /*5e00*/  @!P3 IMAD.IADD R61, R61, 0x1, -R37.reuse ;  /* 0x000000013d3db824 */ /* 0x100fe400078e0a25 */
[----:B------:R-:W-:Y:S02]  /*5e10*/  @!P5 IMAD.IADD R0, R0, 0x1, -R37 ;  /* 0x000000010000d824 */ /* 0x000fe400078e0a25 */
[----:B------:R-:W-:Y:S01]  /*5e20*/  IMAD.HI.U32 R4, R38, R26, RZ ;  /* 0x0000001a26047227 */ /* 0x000fe200078e00ff */
[----:B------:R-:W-:-:S02]  /*5e30*/  ISETP.GT.U32.AND P3, PT, R37, R61, PT ;  /* 0x0000003d2500720c */ /* 0x000fc40003f64070 */
[----:B------:R-:W-:Y:S01]  /*5e40*/  ISETP.GT.U32.AND P5, PT, R37, R0, PT ;  /* 0x000000002500720c */ /* 0x000fe20003fa4070 */
[----:B------:R-:W-:Y:S01]  /*5e50*/  IMAD.MOV R4, RZ, RZ, -R4 ;  /* 0x000000ffff047224 */ /* 0x000fe200078e0a04 */
[----:B------:R-:W-:Y:S01]  /*5e60*/  IABS R5, R47 ;  /* 0x0000002f00057213 */ /* 0x000fe20000000000 */
[----:B------:R-:W-:Y:S01]  /*5e70*/  @!P6 IMAD.IADD R25, R25, 0x1, -R37 ;  /* 0x000000011919e824 */ /* 0x000fe200078e0a25 */
[----:B------:R-:W-:Y:S01]  /*5e80*/  ISETP.GE.AND P1, PT, R15, RZ, PT ;  /* 0x000000ff0f00720c */ /* 0x000fe20003f26270 */
[C---:B------:R-:W-:Y:S01]  /*5e90*/  IMAD R26, R37.reuse, R4, R26 ;  /* 0x00000004251a7224 */ /* 0x040fe200078e021a */
[----:B------:R-:W-:Y:S01]  /*5ea0*/  STL [R1+0x14], R9 ;  /* 0x0000140901007387 */ /* 0x000fe20000100800 */
[----:B------:R-:W-:Y:S01]  /*5eb0*/  ISETP.GE.AND P0, PT, R16, RZ, PT ;  /* 0x000000ff1000720c */ /* 0x000fe20003f06270 */
[----:B------:R-:W-:Y:S01]  /*5ec0*/  IMAD.MOV.U32 R2, RZ, RZ, R5 ;  /* 0x000000ffff027224 */ /* 0x000fe200078e0005 */
[----:B------:R-:W-:Y:S02]  /*5ed0*/  ISETP.GT.U32.AND P6, PT, R37, R25, PT ;  /* 0x000000192500720c */ /* 0x000fe40003fc4070 */
[----:B------:R-:W-:Y:S01]  /*5ee0*/  ISETP.GE.AND P4, PT, R17, RZ, PT ;  /* 0x000000ff1100720c */ /* 0x000fe20003f86270 */
[--C-:B------:R-:W-:Y:S01]  /*5ef0*/  @!P3 IMAD.IADD R61, R61, 0x1, -R37.reuse ;  /* 0x000000013d3db824 */ /* 0x100fe200078e0a25 */
[----:B------:R0:W-:Y:S01]  /*5f00*/  STL [R1+0x10], R8 ;  /* 0x0000100801007387 */ /* 0x0001e20000100800 */
[----:B------:R-:W-:Y:S01]  /*5f10*/  ISETP.GT.U32.AND P3, PT, R37, R26, PT ;  /* 0x0000001a2500720c */ /* 0x000fe20003f64070 */
[----:B------:R-:W-:Y:S01]  /*5f20*/  @!P5 IMAD.IADD R0, R0, 0x1, -R37 ;  /* 0x000000010000d824 */ /* 0x000fe200078e0a25 */
[----:B------:R-:W-:Y:S01]  /*5f30*/  ISETP.GE.AND P2, PT, R18, RZ, PT ;  /* 0x000000ff1200720c */ /* 0x000fe20003f46270 */
[----:B0-----:R-:W-:-:S04]  /*5f40*/  IMAD.HI.U32 R8, R38, R2, RZ ;  /* 0x0000000226087227 */ /* 0x001fc800078e00ff */
[----:B------:R-:W-:Y:S02]  /*5f50*/  IMAD.MOV R8, RZ, RZ, -R8 ;  /* 0x000000ffff087224 */ /* 0x000fe400078e0a08 */
[----:B------:R-:W-:Y:S02]  /*5f60*/  @!P6 IMAD.IADD R25, R25, 0x1, -R37 ;  /* 0x000000011919e824 */ /* 0x000fe400078e0a25 */
[----:B------:R-:W-:Y:S02]  /*5f70*/  IMAD R2, R37, R8, R2 ;  /* 0x0000000825027224 */ /* 0x000fe400078e0202 */
[----:B------:R-:W-:Y:S02]  /*5f80*/  @!P0 IMAD.MOV R3, RZ, RZ, -R3 ;  /* 0x000000ffff038224 */ /* 0x000fe400078e0a03 */
[----:B------:R-:W-:Y:S02]  /*5f90*/  @!P4 IMAD.MOV R61, RZ, RZ, -R61 ;  /* 0x000000ffff3dc224 */ /* 0x000fe400078e0a3d */
[----:B---3--:R-:W-:Y:S01]  /*5fa0*/  IMAD.MOV.U32 R11, RZ, RZ, R24 ;  /* 0x000000ffff0b7224 */ /* 0x008fe200078e0018 */
[----:B------:R-:W-:-:S05]  /*5fb0*/  IABS R24, R18 ;  /* 0x0000001200187213 */ /* 0x000fca0000000000 */
[----:B------:R-:W-:-:S04]  /*5fc0*/  IMAD.HI.U32 R6, R38, R24, RZ ;  /* 0x0000001826067227 */ /* 0x000fc800078e00ff */
[----:B------:R-:W-:-:S04]  /*5fd0*/  IMAD.MOV R6, RZ, RZ, -R6 ;  /* 0x000000ffff067224 */ /* 0x000fc800078e0a06 */
[----:B------:R-:W-:Y:S01]  /*5fe0*/  IMAD R24, R37, R6, R24 ;  /* 0x0000000625187224 */ /* 0x000fe200078e0218 */
[----:B------:R-:W-:-:S05]  /*5ff0*/  IABS R6, R46 ;  /* 0x0000002e00067213 */ /* 0x000fca0000000000 */
[----:B------:R-:W-:-:S04]  /*6000*/  IMAD.HI.U32 R9, R38, R6, RZ ;  /* 0x0000000626097227 */ /* 0x000fc800078e00ff */
[----:B------:R-:W-:Y:S02]  /*6010*/  IMAD.MOV R9, RZ, RZ, -R9 ;  /* 0x000000ffff097224 */ /* 0x000fe400078e0a09 */
[----:B------:R-:W-:Y:S02]  /*6020*/  IMAD.MOV.U32 R18, RZ, RZ, R0 ;  /* 0x000000ffff127224 */ /* 0x000fe400078e0000 */
[----:B------:R-:W-:Y:S02]  /*6030*/  IMAD R6, R37, R9, R6 ;  /* 0x0000000925067224 */ /* 0x000fe400078e0206 */
[----:B------:R-:W-:-:S03]  /*6040*/  @!P1 IMAD.MOV R18, RZ, RZ, -R18 ;  /* 0x000000ffff129224 */ /* 0x000fc600078e0a12 */
[C---:B------:R-:W-:Y:S01]  /*6050*/  ISETP.GT.U32.AND P6, PT, R37.reuse, R6, PT ;  /* 0x000000062500720c */ /* 0x040fe20003fc4070 */
[----:B------:R-:W-:Y:S01]  /*6060*/  @!P3 IMAD.IADD R26, R26, 0x1, -R37 ;  /* 0x000000011a1ab824 */ /* 0x000fe200078e0a25 */
[----:B------:R-:W-:Y:S01]  /*6070*/  ISETP.GT.U32.AND P3, PT, R37, R2, PT ;  /* 0x000000022500720c */ /* 0x000fe20003f64070 */
[----:B------:R-:W-:Y:S04]  /*6080*/  STL [R1+0xc], R18 ;  /* 0x00000c1201007387 */ /* 0x000fe80000100800 */
[----:B------:R-:W-:Y:S04]  /*6090*/  STL [R1+0x8], R3 ;  /* 0x0000080301007387 */ /* 0x000fe80000100800 */
[----:B------:R0:W-:Y:S01]  /*60a0*/  STL [R1+0x2afc], R61 ;  /* 0x002afc3d01007387 */ /* 0x0001e20000100800 */
[----:B------:R-:W-:-:S02]  /*60b0*/  IMAD.MOV.U32 R15, RZ, RZ, R27 ;  /* 0x000000ffff0f7224 */ /* 0x000fc400078e001b */
[----:B------:R-:W-:Y:S01]  /*60c0*/  IMAD.MOV.U32 R27, RZ, RZ, R50 ;  /* 0x000000ffff1b7224 */ /* 0x000fe200078e0032 */
[----:B0-----:R-:W2:Y:S01]  /*60d0*/  LDL R61, [R1+0x14d4] ;  /* 0x0014d400013d7983 */ /* 0x001ea20000100800 */
[----:B------:R-:W-:Y:S01]  /*60e0*/  IMAD.MOV.U32 R50, RZ, RZ, R41 ;  /* 0x000000ffff327224 */ /* 0x000fe200078e0029 */
[----:B------:R-:W-:Y:S01]  /*60f0*/  IABS R41, R54 ;  /* 0x0000003600297213 */ /* 0x000fe20000000000 */
[--C-:B------:R-:W-:Y:S02]  /*6100*/  @!P6 IMAD.IADD R6, R6, 0x1, -R37.reuse ;  /* 0x000000010606e824 */ /* 0x100fe400078e0a25 */
[----:B------:R-:W-:Y:S01]  /*6110*/  IMAD.MOV.U32 R16, RZ, RZ, R42 ;  /* 0x000000ffff107224 */ /* 0x000fe200078e002a */
[----:B------:R-:W-:Y:S01]  /*6120*/  IABS R42, R55 ;  /* 0x00000037002a7213 */ /* 0x000fe20000000000 */
[----:B------:R-:W-:Y:S01]  /*6130*/  @!P3 IMAD.IADD R2, R2, 0x1, -R37 ;  /* 0x000000010202b824 */ /* 0x000fe200078e0a25 */
[----:B------:R-:W-:Y:S01]  /*6140*/  ISETP.GT.U32.AND P3, PT, R37, R6, PT ;  /* 0x000000062500720c */ /* 0x000fe20003f64070 */
[----:B------:R-:W-:-:S03]  /*6150*/  IMAD.HI.U32 R9, R38, R41, RZ ;  /* 0x0000002926097227 */ /* 0x000fc600078e00ff */
[----:B------:R-:W-:Y:S01]  /*6160*/  ISETP.GT.U32.AND P1, PT, R37, R2, PT ;  /* 0x000000022500720c */ /* 0x000fe20003f24070 */
[----:B------:R-:W-:-:S04]  /*6170*/  IMAD.HI.U32 R8, R38, R42, RZ ;  /* 0x0000002a26087227 */ /* 0x000fc800078e00ff */
[----:B------:R-:W-:Y:S01]  /*6180*/  IMAD.MOV R9, RZ, RZ, -R9 ;  /* 0x000000ffff097224 */ /* 0x000fe200078e0a09 */
[C---:B------:R-:W-:Y:S01]  /*6190*/  ISETP.GT.U32.AND P5, PT, R37.reuse, R24, PT ;  /* 0x000000182500720c */ /* 0x040fe20003fa4070 */
[----:B------:R-:W-:Y:S02]  /*61a0*/  IMAD.MOV R8, RZ, RZ, -R8 ;  /* 0x000000ffff087224 */ /* 0x000fe400078e0a08 */
[C---:B------:R-:W-:Y:S02]  /*61b0*/  IMAD R41, R37.reuse, R9, R41 ;  /* 0x0000000925297224 */ /* 0x040fe400078e0229 */
[C---:B------:R-:W-:Y:S02]  /*61c0*/  IMAD R42, R37.reuse, R8, R42 ;  /* 0x00000008252a7224 */ /* 0x040fe400078e022a */
[--C-:B------:R-:W-:Y:S01]  /*61d0*/  @!P3 IMAD.IADD R6, R6, 0x1, -R37.reuse ;  /* 0x000000010606b824 */ /* 0x100fe200078e0a25 */
[C---:B------:R-:W-:Y:S01]  /*61e0*/  ISETP.GT.U32.AND P3, PT, R37.reuse, R41, PT ;  /* 0x000000292500720c */ /* 0x040fe20003f64070 */
[----:B------:R-:W-:Y:S01]  /*61f0*/  @!P1 IMAD.IADD R2, R2, 0x1, -R37 ;  /* 0x0000000102029824 */ /* 0x000fe200078e0a25 */
[----:B------:R-:W-:-:S03]  /*6200*/  ISETP.GT.U32.AND P1, PT, R37, R42, PT ;  /* 0x0000002a2500720c */ /* 0x000fc60003f24070 */
[----:B------:R-:W-:-:S05]  /*6210*/  @!P5 IMAD.IADD R24, R24, 0x1, -R37 ;  /* 0x000000011818d824 */ /* 0x000fca00078e0a25 */
[----:B------:R-:W-:-:S03]  /*6220*/  ISETP.GT.U32.AND P5, PT, R37, R24, PT ;  /* 0x000000182500720c */ /* 0x000fc60003fa4070 */
[--C-:B------:R-:W-:Y:S02]  /*6230*/  @!P3 IMAD.IADD R41, R41, 0x1, -R37.reuse ;  /* 0x000000012929b824 */ /* 0x100fe400078e0a25 */
[----:B------:R-:W-:-:S03]  /*6240*/  @!P1 IMAD.IADD R42, R42, 0x1, -R37 ;  /* 0x000000012a2a9824 */ /* 0x000fc600078e0a25 */
[----:B------:R-:W-:Y:S01]  /*6250*/  ISETP.GT.U32.AND P1, PT, R37, R41, PT ;  /* 0x000000292500720c */ /* 0x000fe20003f24070 */
[----:B------:R-:W-:-:S04]  /*6260*/  IMAD.MOV.U32 R14, RZ, RZ, R39 ;  /* 0x000000ffff0e7224 */ /* 0x000fc800078e0027 */
[----:B------:R-:W-:Y:S02]  /*6270*/  @!P5 IMAD.IADD R24, R24, 0x1, -R37 ;  /* 0x000000011818d824 */ /* 0x000fe400078e0a25 */
[----:B------:R-:W-:Y:S02]  /*6280*/  IMAD.MOV.U32 R12, RZ, RZ, R11 ;  /* 0x000000ffff0c7224 */ /* 0x000fe400078e000b */
[----:B------:R-:W-:-:S04]  /*6290*/  @!P2 IMAD.MOV R24, RZ, RZ, -R24 ;  /* 0x000000ffff18a224 */ /* 0x000fc800078e0a18 */
[----:B------:R-:W-:Y:S01]  /*62a0*/  @!P1 IMAD.IADD R41, R41, 0x1, -R37 ;  /* 0x0000000129299824 */ /* 0x000fe200078e0a25 */
[----:B------:R-:W-:Y:S02]  /*62b0*/  ISETP.GE.AND P1, PT, R19, RZ, PT ;  /* 0x000000ff1300720c */ /* 0x000fe40003f26270 */
[----:B------:R-:W-:Y:S01]  /*62c0*/  IABS R19, R16 ;  /* 0x0000001000137213 */ /* 0x000fe20000000000 */
[----:B------:R-:W-:Y:S01]  /*62d0*/  STL [R1+0x2b00], R24 ;  /* 0x002b001801007387 */ /* 0x000fe20000100800 */
[----:B------:R-:W-:Y:S01]  /*62e0*/  IABS R16, R14 ;  /* 0x0000000e00107213 */ /* 0x000fe20000000000 */
[----:B------:R-:W-:Y:S02]  /*62f0*/  IMAD.MOV.U32 R14, RZ, RZ, R12 ;  /* 0x000000ffff0e7224 */ /* 0x000fe400078e000c */
[----:B------:R-:W3:Y:S01]  /*6300*/  LDL R12, [R1+0x2a80] ;  /* 0x002a8000010c7983 */ /* 0x000ee20000100800 */
[----:B------:R-:W-:-:S05]  /*6310*/  IABS R7, R45 ;  /* 0x0000002d00077213 */ /* 0x000fca0000000000 */
[----:B------:R-:W-:-:S04]  /*6320*/  IMAD.HI.U32 R10, R38, R7, RZ ;  /* 0x00000007260a7227 */ /* 0x000fc800078e00ff */
[----:B------:R-:W-:-:S04]  /*6330*/  IMAD.MOV R10, RZ, RZ, -R10 ;  /* 0x000000ffff0a7224 */ /* 0x000fc800078e0a0a */
[----:B------:R-:W-:-:S05]  /*6340*/  IMAD R7, R37, R10, R7 ;  /* 0x0000000a25077224 */ /* 0x000fca00078e0207 */
[----:B------:R-:W-:Y:S02]  /*6350*/  ISETP.GT.U32.AND P5, PT, R37, R7, PT ;  /* 0x000000072500720c */ /* 0x000fe40003fa4070 */
[----:B------:R-:W-:Y:S01]  /*6360*/  IABS R4, R52 ;  /* 0x0000003400047213 */ /* 0x000fe20000000000 */
[----:B------:R-:W-:Y:S01]  /*6370*/  IMAD.MOV.U32 R39, RZ, RZ, R30 ;  /* 0x000000ffff277224 */ /* 0x000fe200078e001e */
[----:B------:R-:W-:-:S03]  /*6380*/  IABS R30, R53 ;  /* 0x00000035001e7213 */ /* 0x000fc60000000000 */
[----:B------:R-:W-:-:S06]  /*6390*/  IMAD.HI.U32 R5, R38, R4, RZ ;  /* 0x0000000426057227 */ /* 0x000fcc00078e00ff */
[----:B------:R-:W-:Y:S01]  /*63a0*/  @!P5 IMAD.IADD R7, R7, 0x1, -R37 ;  /* 0x000000010707d824 */ /* 0x000fe200078e0a25 */
[C---:B------:R-:W-:Y:S01]  /*63b0*/  ISETP.GT.U32.AND P5, PT, R37.reuse, R26, PT ;  /* 0x0000001a2500720c */ /* 0x040fe20003fa4070 */
[----:B------:R-:W-:Y:S02]  /*63c0*/  IMAD.MOV R5, RZ, RZ, -R5 ;  /* 0x000000ffff057224 */ /* 0x000fe400078e0a05 */
[----:B------:R-:W-:Y:S01]  /*63d0*/  IMAD.HI.U32 R10, R38, R30, RZ ;  /* 0x0000001e260a7227 */ /* 0x000fe200078e00ff */
[----:B------:R-:W-:-:S03]  /*63e0*/  ISETP.GT.U32.AND P6, PT, R37, R7, PT ;  /* 0x000000072500720c */ /* 0x000fc60003fc4070 */
[----:B------:R-:W-:Y:S02]  /*63f0*/  IMAD.MOV.U32 R11, RZ, RZ, R33 ;  /* 0x000000ffff0b7224 */ /* 0x000fe400078e0021 */
[----:B------:R-:W-:Y:S01]  /*6400*/  IMAD.MOV.U32 R33, RZ, RZ, R44 ;  /* 0x000000ffff217224 */ /* 0x000fe200078e002c */
[----:B------:R-:W-:Y:S01]  /*6410*/  IABS R44, R56 ;  /* 0x00000038002c7213 */ /* 0x000fe20000000000 */
[C---:B------:R-:W-:Y:S02]  /*6420*/  IMAD R4, R37.reuse, R5, R4 ;  /* 0x0000000525047224 */ /* 0x040fe400078e0204 */
[----:B------:R-:W-:Y:S02]  /*6430*/  IMAD.MOV R10, RZ, RZ, -R10 ;  /* 0x000000ffff0a7224 */ /* 0x000fe400078e0a0a */
[----:B------:R-:W-:Y:S01]  /*6440*/  @!P5 IMAD.IADD R26, R26, 0x1, -R37 ;  /* 0x000000011a1ad824 */ /* 0x000fe200078e0a25 */
[C---:B------:R-:W-:Y:S01]  /*6450*/  ISETP.GT.U32.AND P5, PT, R37.reuse, R4, PT ;  /* 0x000000042500720c */ /* 0x040fe20003fa4070 */
[----:B------:R-:W-:-:S02]  /*6460*/  IMAD R30, R37, R10, R30 ;  /* 0x0000000a251e7224 */ /* 0x000fc400078e021e */
[----:B------:R-:W-:-:S04]  /*6470*/  IMAD.HI.U32 R5, R38, R44, RZ ;  /* 0x0000002c26057227 */ /* 0x000fc800078e00ff */
[----:B------:R-:W-:Y:S01]  /*6480*/  @!P6 IMAD.IADD R7, R7, 0x1, -R37 ;  /* 0x000000010707e824 */ /* 0x000fe200078e0a25 */
[----:B------:R-:W-:Y:S01]  /*6490*/  ISETP.GT.U32.AND P6, PT, R37, R30, PT ;  /* 0x0000001e2500720c */ /* 0x000fe20003fc4070 */
[----:B------:R-:W-:-:S04]  /*64a0*/  IMAD.MOV R5, RZ, RZ, -R5 ;  /* 0x000000ffff057224 */ /* 0x000fc800078e0a05 */
[C---:B------:R-:W-:Y:S02]  /*64b0*/  IMAD R44, R37.reuse, R5, R44 ;  /* 0x00000005252c7224 */ /* 0x040fe400078e022c */
[----:B------:R-:W-:Y:S01]  /*64c0*/  IMAD.MOV.U32 R17, RZ, RZ, R35 ;  /* 0x000000ffff117224 */ /* 0x000fe200078e0023 */
[----:B------:R-:W-:Y:S01]  /*64d0*/  IABS R35, R57 ;  /* 0x0000003900237213 */ /* 0x000fe20000000000 */
[----:B------:R-:W-:Y:S01]  /*64e0*/  @!P5 IMAD.IADD R4, R4, 0x1, -R37 ;  /* 0x000000010404d824 */ /* 0x000fe200078e0a25 */
[----:B------:R-:W-:-:S03]  /*64f0*/  ISETP.GT.U32.AND P5, PT, R37, R44, PT ;  /* 0x0000002c2500720c */ /* 0x000fc60003fa4070 */
[----:B------:R-:W-:Y:S01]  /*6500*/  @!P6 IMAD.IADD R30, R30, 0x1, -R37 ;  /* 0x000000011e1ee824 */ /* 0x000fe200078e0a25 */
[----:B------:R-:W-:Y:S01]  /*6510*/  ISETP.GT.U32.AND P6, PT, R37, R4, PT ;  /* 0x000000042500720c */ /* 0x000fe20003fc4070 */
[----:B------:R-:W-:Y:S01]  /*6520*/  IMAD.HI.U32 R9, R38, R35, RZ ;  /* 0x0000002326097227 */ /* 0x000fe200078e00ff */
[----:B------:R-:W-:-:S03]  /*6530*/  IABS R33, R33 ;  /* 0x0000002100217213 */ /* 0x000fc60000000000 */
[----:B------:R-:W-:Y:S01]  /*6540*/  IMAD.MOV R9, RZ, RZ, -R9 ;  /* 0x000000ffff097224 */ /* 0x000fe200078e0a09 */
[----:B------:R-:W-:Y:S01]  /*6550*/  IABS R0, R17 ;  /* 0x0000001100007213 */ /* 0x000fe20000000000 */
[----:B------:R-:W-:-:S04]  /*6560*/  IMAD.HI.U32 R5, R38, R33, RZ ;  /* 0x0000002126057227 */ /* 0x000fc800078e00ff */
[C---:B------:R-:W-:Y:S02]  /*6570*/  IMAD R35, R37.reuse, R9, R35 ;  /* 0x0000000925237224 */ /* 0x040fe400078e0223 */
[--C-:B------:R-:W-:Y:S01]  /*6580*/  @!P5 IMAD.IADD R44, R44, 0x1, -R37.reuse ;  /* 0x000000012c2cd824 */ /* 0x100fe200078e0a25 */
[C---:B------:R-:W-:Y:S01]  /*6590*/  ISETP.GT.U32.AND P5, PT, R37.reuse, R42, PT ;  /* 0x0000002a2500720c */ /* 0x040fe20003fa4070 */
[----:B------:R-:W-:Y:S01]  /*65a0*/  @!P6 IMAD.IADD R4, R4, 0x1, -R37 ;  /* 0x000000010404e824 */ /* 0x000fe200078e0a25 */
[----:B------:R-:W-:Y:S01]  /*65b0*/  ISETP.GT.U32.AND P6, PT, R37, R35, PT ;  /* 0x000000232500720c */ /* 0x000fe20003fc4070 */
[----:B------:R-:W-:Y:S02]  /*65c0*/  IMAD.MOV R5, RZ, RZ, -R5 ;  /* 0x000000ffff057224 */ /* 0x000fe400078e0a05 */
[----:B------:R-:W-:-:S04]  /*65d0*/  IMAD.HI.U32 R3, R38, R0, RZ ;  /* 0x0000000026037227 */ /* 0x000fc800078e00ff */
[C---:B------:R-:W-:Y:S02]  /*65e0*/  IMAD R33, R37.reuse, R5, R33 ;  /* 0x0000000525217224 */ /* 0x040fe400078e0221 */
[----:B------:R-:W-:Y:S02]  /*65f0*/  IMAD.MOV R3, RZ, RZ, -R3 ;  /* 0x000000ffff037224 */ /* 0x000fe400078e0a03 */
[--C-:B------:R-:W-:Y:S01]  /*6600*/  @!P5 IMAD.IADD R42, R42, 0x1, -R37.reuse ;  /* 0x000000012a2ad824 */ /* 0x100fe200078e0a25 */
[C---:B------:R-:W-:Y:S01]  /*6610*/  ISETP.GT.U32.AND P5, PT, R37.reuse, R33, PT ;  /* 0x000000212500720c */ /* 0x040fe20003fa4070 */
[----:B------:R-:W-:Y:S02]  /*6620*/  IMAD R0, R37, R3, R0 ;  /* 0x0000000325007224 */ /* 0x000fe400078e0200 */
[----:B------:R-:W-:Y:S02]  /*6630*/  @!P6 IMAD.IADD R35, R35, 0x1, -R37 ;  /* 0x000000012323e824 */ /* 0x000fe400078e0a25 */
[----:B------:R-:W-:Y:S01]  /*6640*/  IMAD.MOV.U32 R13, RZ, RZ, R34 ;  /* 0x000000ffff0d7224 */ /* 0x000fe200078e0022 */
[----:B------:R-:W-:-:S02]  /*6650*/  ISETP.GT.U32.AND P6, PT, R37, R0, PT ;  /* 0x000000002500720c */ /* 0x000fc40003fc4070 */
[----:B------:R-:W-:-:S05]  /*6660*/  IABS R34, R58 ;  /* 0x0000003a00227213 */ /* 0x000fca0000000000 */
[----:B------:R-:W-:Y:S01]  /*6670*/  IMAD.HI.U32 R8, R38, R34, RZ ;  /* 0x0000002226087227 */ /* 0x000fe200078e00ff */
[----:B------:R-:W-:-:S03]  /*6680*/  IABS R28, R28 ;  /* 0x0000001c001c7213 */ /* 0x000fc60000000000 */
[--C-:B------:R-:W-:Y:S02]  /*6690*/  @!P5 IMAD.IADD R33, R33, 0x1, -R37.reuse ;  /* 0x000000012121d824 */ /* 0x100fe400078e0a25 */
[----:B------:R-:W-:Y:S01]  /*66a0*/  IMAD.MOV R8, RZ, RZ, -R8 ;  /* 0x000000ffff087224 */ /* 0x000fe200078e0a08 */
[----:B------:R-:W-:Y:S01]  /*66b0*/  IABS R29, R29 ;  /* 0x0000001d001d7213 */ /* 0x000fe20000000000 */
[----:B------:R-:W-:Y:S01]  /*66c0*/  @!P6 IMAD.IADD R0, R0, 0x1, -R37 ;  /* 0x000000010000e824 */ /* 0x000fe200078e0a25 */
[C---:B------:R-:W-:Y:S01]  /*66d0*/  ISETP.GT.U32.AND P5, PT, R37.reuse, R33, PT ;  /* 0x000000212500720c */ /* 0x040fe20003fa4070 */
[C---:B------:R-:W-:Y:S02]  /*66e0*/  IMAD R34, R37.reuse, R8, R34 ;  /* 0x0000000825227224 */ /* 0x040fe400078e0222 */
[----:B------:R-:W-:Y:S01]  /*66f0*/  IMAD.HI.U32 R8, R38, R28, RZ ;  /* 0x0000001c26087227 */ /* 0x000fe200078e00ff */
[----:B------:R-:W-:-:S03]  /*6700*/  ISETP.GT.U32.AND P6, PT, R37, R0, PT ;  /* 0x000000002500720c */ /* 0x000fc60003fc4070 */
[----:B------:R-:W-:-:S04]  /*6710*/  IMAD.HI.U32 R3, R38, R29, RZ ;  /* 0x0000001d26037227 */ /* 0x000fc800078e00ff */
[----:B------:R-:W-:Y:S02]  /*6720*/  IMAD.MOV R8, RZ, RZ, -R8 ;  /* 0x000000ffff087224 */ /* 0x000fe400078e0a08 */
[----:B------:R-:W-:Y:S02]  /*6730*/  IMAD.MOV R3, RZ, RZ, -R3 ;  /* 0x000000ffff037224 */ /* 0x000fe400078e0a03 */
[----:B------:R-:W-:Y:S02]  /*6740*/  IMAD R28, R37, R8, R28 ;  /* 0x00000008251c7224 */ /* 0x000fe400078e021c */
[----:B------:R-:W-:Y:S02]  /*6750*/  @!P5 IMAD.IADD R33, R33, 0x1, -R37 ;  /* 0x000000012121d824 */ /* 0x000fe400078e0a25 */
[C---:B------:R-:W-:Y:S01]  /*6760*/  IMAD R29, R37.reuse, R3, R29 ;  /* 0x00000003251d7224 */ /* 0x040fe200078e021d */
[----:B------:R-:W-:Y:S01]  /*6770*/  ISETP.GT.U32.AND P5, PT, R37, R28, PT ;  /* 0x0000001c2500720c */ /* 0x000fe20003fa4070 */
[----:B------:R-:W-:-:S03]  /*6780*/  @!P6 IMAD.IADD R0, R0, 0x1, -R37 ;  /* 0x000000010000e824 */ /* 0x000fc600078e0a25 */
[----:B------:R-:W-:Y:S02]  /*6790*/  ISETP.GT.U32.AND P6, PT, R37, R29, PT ;  /* 0x0000001d2500720c */ /* 0x000fe40003fc4070 */
[----:B------:R-:W-:-:S07]  /*67a0*/  IABS R23, R23 ;  /* 0x0000001700177213 */ /* 0x000fce0000000000 */
[----:B------:R-:W-:Y:S02]  /*67b0*/  @!P5 IMAD.IADD R28, R28, 0x1, -R37 ;  /* 0x000000011c1cd824 */ /* 0x000fe400078e0a25 */
[----:B------:R-:W-:-:S04]  /*67c0*/  IMAD.HI.U32 R9, R38, R23, RZ ;  /* 0x0000001726097227 */ /* 0x000fc800078e00ff */
[----:B------:R-:W-:Y:S01]  /*67d0*/  @!P6 IMAD.IADD R29, R29, 0x1, -R37 ;  /* 0x000000011d1de824 */ /* 0x000fe200078e0a25 */
[----:B------:R-:W-:Y:S01]  /*67e0*/  ISETP.GT.U32.AND P6, PT, R37, R28, PT ;  /* 0x0000001c2500720c */ /* 0x000fe20003fc4070 */
[----:B------:R-:W-:Y:S01]  /*67f0*/  IMAD.MOV R9, RZ, RZ, -R9 ;  /* 0x000000ffff097224 */ /* 0x000fe200078e0a09 */
[----:B------:R-:W-:-:S03]  /*6800*/  IABS R20, R20 ;  /* 0x0000001400147213 */ /* 0x000fc60000000000 */
[C---:B------:R-:W-:Y:S01]  /*6810*/  IMAD R23, R37.reuse, R9, R23 ;  /* 0x0000000925177224 */ /* 0x040fe200078e0217 */
[----:B------:R-:W-:Y:S01]  /*6820*/  IABS R32, R32 ;  /* 0x0000002000207213 */ /* 0x000fe20000000000 */
[----:B------:R-:W-:Y:S01]  /*6830*/  IMAD.HI.U32 R3, R38, R20, RZ ;  /* 0x0000001426037227 */ /* 0x000fe200078e00ff */
[----:B------:R-:W-:-:S05]  /*6840*/  ISETP.GT.U32.AND P3, PT, R37, R30, PT ;  /* 0x0000001e2500720c */ /* 0x000fca0003f64070 */
[----:B------:R-:W-:Y:S01]  /*6850*/  @!P6 IMAD.IADD R28, R28, 0x1, -R37 ;  /* 0x000000011c1ce824 */ /* 0x000fe200078e0a25 */
[----:B------:R-:W-:Y:S01]  /*6860*/  ISETP.GT.U32.AND P6, PT, R37, R23, PT ;  /* 0x000000172500720c */ /* 0x000fe20003fc4070 */
[----:B------:R-:W-:Y:S02]  /*6870*/  IMAD.MOV R3, RZ, RZ, -R3 ;  /* 0x000000ffff037224 */ /* 0x000fe400078e0a03 */
[----:B------:R-:W-:Y:S01]  /*6880*/  IMAD.HI.U32 R5, R38, R32, RZ ;  /* 0x0000002026057227 */ /* 0x000fe200078e00ff */
[----:B------:R-:W-:-:S03]  /*6890*/  IABS R21, R21 ;  /* 0x0000001500157213 */ /* 0x000fc60000000000 */
[----:B------:R-:W-:Y:S02]  /*68a0*/  IMAD R20, R37, R3, R20 ;  /* 0x0000000325147224 */ /* 0x000fe400078e0214 */
[----:B------:R-:W-:-:S04]  /*68b0*/  IMAD.MOV R5, RZ, RZ, -R5 ;  /* 0x000000ffff057224 */ /* 0x000fc800078e0a05 */
[----:B------:R-:W-:Y:S01]  /*68c0*/  @!P6 IMAD.IADD R23, R23, 0x1, -R37 ;  /* 0x000000011717e824 */ /* 0x000fe200078e0a25 */
[C---:B------:R-:W-:Y:S01]  /*68d0*/  ISETP.GT.U32.AND P6, PT, R37.reuse, R20, PT ;  /* 0x000000142500720c */ /* 0x040fe20003fc4070 */
[----:B------:R-:W-:Y:S02]  /*68e0*/  IMAD R32, R37, R5, R32 ;  /* 0x0000000525207224 */ /* 0x000fe400078e0220 */
[----:B------:R-:W-:-:S04]  /*68f0*/  IMAD.HI.U32 R5, R38, R21, RZ ;  /* 0x0000001526057227 */ /* 0x000fc800078e00ff */
[----:B------:R-:W-:Y:S01]  /*6900*/  @!P3 IMAD.IADD R30, R30, 0x1, -R37 ;  /* 0x000000011e1eb824 */ /* 0x000fe200078e0a25 */
[----:B------:R-:W-:Y:S01]  /*6910*/  ISETP.GT.U32.AND P3, PT, R37, R34, PT ;  /* 0x000000222500720c */ /* 0x000fe20003f64070 */
[----:B------:R-:W-:-:S04]  /*6920*/  IMAD.MOV R5, RZ, RZ, -R5 ;  /* 0x000000ffff057224 */ /* 0x000fc800078e0a05 */
[----:B------:R-:W-:Y:S02]  /*6930*/  IMAD R21, R37, R5, R21 ;  /* 0x0000000525157224 */ /* 0x000fe400078e0215 */
[----:B------:R-:W-:-:S04]  /*6940*/  IMAD.HI.U32 R5, R38, R19, RZ ;  /* 0x0000001326057227 */ /* 0x000fc800078e00ff */
[----:B------:R-:W-:Y:S02]  /*6950*/  @!P6 IMAD.IADD R20, R20, 0x1, -R37 ;  /* 0x000000011414e824 */ /* 0x000fe400078e0a25 */
[----:B------:R-:W-:Y:S02]  /*6960*/  IMAD.MOV R5, RZ, RZ, -R5 ;  /* 0x000000ffff057224 */ /* 0x000fe400078e0a05 */
[----:B------:R-:W-:Y:S01]  /*6970*/  @!P3 IMAD.IADD R34, R34, 0x1, -R37 ;  /* 0x000000012222b824 */ /* 0x000fe200078e0a25 */
[C---:B------:R-:W-:Y:S01]  /*6980*/  ISETP.GT.U32.AND P6, PT, R37.reuse, R20, PT ;  /* 0x000000142500720c */ /* 0x040fe20003fc4070 */
[----:B------:R-:W-:-:S03]  /*6990*/  IMAD R19, R37, R5, R19 ;  /* 0x0000000525137224 */ /* 0x000fc600078e0213 */
[----:B------:R-:W-:Y:S02]  /*69a0*/  ISETP.GT.U32.AND P4, PT, R37, R34, PT ;  /* 0x000000222500720c */ /* 0x000fe40003f84070 */
[----:B--2---:R-:W-:-:S05]  /*69b0*/  IABS R17, R61 ;  /* 0x0000003d00117213 */ /* 0x004fca0000000000 */
[----:B------:R-:W-:-:S04]  /*69c0*/  IMAD.HI.U32 R5, R38, R17, RZ ;  /* 0x0000001126057227 */ /* 0x000fc800078e00ff */
[----:B------:R-:W-:-:S04]  /*69d0*/  IMAD.MOV R5, RZ, RZ, -R5 ;  /* 0x000000ffff057224 */ /* 0x000fc800078e0a05 */
[C---:B------:R-:W-:Y:S02]  /*69e0*/  IMAD R17, R37.reuse, R5, R17 ;  /* 0x0000000525117224 */ /* 0x040fe400078e0211 */
[--C-:B------:R-:W-:Y:S01]  /*69f0*/  @!P6 IMAD.IADD R20, R20, 0x1, -R37.reuse ;  /* 0x000000011414e824 */ /* 0x100fe200078e0a25 */
[C---:B------:R-:W-:Y:S02]  /*6a00*/  ISETP.GT.U32.AND P0, PT, R37.reuse, R44, PT ;  /* 0x0000002c2500720c */ /* 0x040fe40003f04070 */
[C---:B------:R-:W-:Y:S01]  /*6a10*/  ISETP.GT.U32.AND P6, PT, R37.reuse, R17, PT ;  /* 0x000000112500720c */ /* 0x040fe20003fc4070 */
[----:B------:R-:W-:Y:S01]  /*6a20*/  @!P4 IMAD.IADD R34, R34, 0x1, -R37 ;  /* 0x000000012222c824 */ /* 0x000fe200078e0a25 */
[----:B------:R-:W-:Y:S02]  /*6a30*/  ISETP.GT.U32.AND P3, PT, R37, R35, PT ;  /* 0x000000232500720c */ /* 0x000fe40003f64070 */
[----:B------:R-:W-:-:S07]  /*6a40*/  ISETP.GE.AND P4, PT, R46, RZ, PT ;  /* 0x000000ff2e00720c */ /* 0x000fce0003f86270 */
[--C-:B------:R-:W-:Y:S02]  /*6a50*/  @!P0 IMAD.IADD R44, R44, 0x1, -R37.reuse ;  /* 0x000000012c2c8824 */ /* 0x100fe400078e0a25 */
[--C-:B------:R-:W-:Y:S01]  /*6a60*/  @!P6 IMAD.IADD R17, R17, 0x1, -R37.reuse ;  /* 0x000000011111e824 */ /* 0x100fe200078e0a25 */
[----:B------:R-:W-:Y:S01]  /*6a70*/  ISETP.GE.AND P0, PT, R36, RZ, PT ;  /* 0x000000ff2400720c */ /* 0x000fe20003f06270 */
[----:B------:R-:W-:Y:S01]  /*6a80*/  @!P3 IMAD.IADD R35, R35, 0x1, -R37 ;  /* 0x000000012323b824 */ /* 0x000fe200078e0a25 */
[----:B------:R-:W-:Y:S01]  /*6a90*/  ISETP.GE.AND P3, PT, R45, RZ, PT ;  /* 0x000000ff2d00720c */ /* 0x000fe20003f66270 */
[----:B------:R-:W-:Y:S01]  /*6aa0*/  @!P4 IMAD.MOV R6, RZ, RZ, -R6 ;  /* 0x000000ffff06c224 */ /* 0x000fe200078e0a06 */
[----:B------:R-:W-:Y:S01]  /*6ab0*/  ISETP.GT.U32.AND P4, PT, R37, R17, PT ;  /* 0x000000112500720c */ /* 0x000fe20003f84070 */
[----:B------:R-:W-:Y:S01]  /*6ac0*/  @!P1 IMAD.MOV R25, RZ, RZ, -R25 ;  /* 0x000000ffff199224 */ /* 0x000fe200078e0a19 */
[----:B------:R-:W-:Y:S01]  /*6ad0*/  STL [R1+0x2b3c], R61 ;  /* 0x002b3c3d01007387 */ /* 0x000fe20000100800 */
[----:B------:R-:W-:-:S06]  /*6ae0*/  IABS R22, R22 ;  /* 0x0000001600167213 */ /* 0x000fcc0000000000 */
[----:B------:R-:W-:Y:S02]  /*6af0*/  @!P0 IMAD.MOV R26, RZ, RZ, -R26 ;  /* 0x000000ffff1a8224 */ /* 0x000fe400078e0a1a */
[----:B------:R-:W-:Y:S01]  /*6b00*/  @!P3 IMAD.MOV R7, RZ, RZ, -R7 ;  /* 0x000000ffff07b224 */ /* 0x000fe200078e0a07 */
[----:B------:R-:W-:Y:S01]  /*6b10*/  STL [R1+0x2b04], R25 ;  /* 0x002b041901007387 */ /* 0x000fe20000100800 */
[----:B------:R-:W-:Y:S01]  /*6b20*/  @!P4 IMAD.IADD R17, R17, 0x1, -R37 ;  /* 0x000000011111c824 */ /* 0x000fe200078e0a25 */
[----:B------:R-:W-:Y:S02]  /*6b30*/  IABS R9, R48 ;  /* 0x0000003000097213 */ /* 0x000fe40000000000 */
[----:B------:R-:W-:Y:S01]  /*6b40*/  STL [R1+0x2b08], R26 ;  /* 0x002b081a01007387 */ /* 0x000fe20000100800 */
[----:B------:R-:W-:-:S03]  /*6b50*/  IMAD.MOV.U32 R48, RZ, RZ, R49 ;  /* 0x000000ffff307224 */ /* 0x000fc600078e0031 */
[----:B------:R0:W-:Y:S01]  /*6b60*/  STL [R1+0x54], R7 ;  /* 0x0000540701007387 */ /* 0x0001e20000100800 */
[----:B------:R-:W-:-:S03]  /*6b70*/  IMAD.HI.U32 R8, R38, R22, RZ ;  /* 0x0000001626087227 */ /* 0x000fc600078e00ff */
[----:B------:R1:W-:Y:S04]  /*6b80*/  STL [R1+0x58], R6 ;  /* 0x0000580601007387 */ /* 0x0003e80000100800 */
[----:B------:R2:W-:Y:S01]  /*6b90*/  STL [R1+0x2b38], R17 ;  /* 0x002b381101007387 */ /* 0x0005e20000100800 */
[----:B------:R-:W-:-:S03]  /*6ba0*/  IABS R18, R15 ;  /* 0x0000000f00127213 */ /* 0x000fc60000000000 */
[----:B------:R-:W4:Y:S01]  /*6bb0*/  LDL R49, [R1+0x2aa0] ;  /* 0x002aa00001317983 */ /* 0x000f220000100800 */
[----:B------:R-:W-:Y:S01]  /*6bc0*/  IMAD.MOV R8, RZ, RZ, -R8 ;  /* 0x000000ffff087224 */ /* 0x000fe200078e0a08 */
[----:B------:R-:W-:Y:S02]  /*6bd0*/  IABS R15, R14 ;  /* 0x0000000e000f7213 */ /* 0x000fe40000000000 */
[----:B------:R-:W-:Y:S02]  /*6be0*/  IABS R14, R13 ;  /* 0x0000000d000e7213 */ /* 0x000fe40000000000 */
[----:B---3--:R-:W-:Y:S01]  /*6bf0*/  IABS R13, R12 ;  /* 0x0000000c000d7213 */ /* 0x008fe20000000000 */
[----:B------:R-:W-:Y:S01]  /*6c00*/  IMAD R22, R37, R8, R22 ;  /* 0x0000000825167224 */ /* 0x000fe200078e0216 */
[----:B------:R-:W-:Y:S02]  /*6c10*/  IABS R12, R11 ;  /* 0x0000000b000c7213 */ /* 0x000fe40000000000 */
[----:B------:R-:W-:-:S02]  /*6c20*/  IABS R11, R27 ;  /* 0x0000001b000b7213 */ /* 0x000fc40000000000 */
[----:B------:R-:W-:Y:S02]  /*6c30*/  IABS R8, R50 ;  /* 0x0000003200087213 */ /* 0x000fe40000000000 */
[----:B------:R-:W-:Y:S01]  /*6c40*/  IABS R27, R51 ;  /* 0x00000033001b7213 */ /* 0x000fe20000000000 */
[----:B------:R-:W3:Y:S04]  /*6c50*/  LDL R50, [R1+0x2aa4] ;  /* 0x002aa40001327983 */ /* 0x000ee80000100800 */
[----:B------:R-:W3:Y:S01]  /*6c60*/  LDL R51, [R1+0x2aa8] ;  /* 0x002aa80001337983 */ /* 0x000ee20000100800 */
[C---:B------:R-:W-:Y:S01]  /*6c70*/  ISETP.GT.U32.AND P5, PT, R37.reuse, R32, PT ;  /* 0x000000202500720c */ /* 0x040fe20003fa4070 */
[----:B------:R-:W-:Y:S01]  /*6c80*/  IMAD.HI.U32 R3, R38, R18, RZ ;  /* 0x0000001226037227 */ /* 0x000fe200078e00ff */
[----:B------:R-:W-:-:S03]  /*6c90*/  ISETP.GT.U32.AND P2, PT, R37, R29, PT ;  /* 0x0000001d2500720c */ /* 0x000fc60003f44070 */
[----:B------:R-:W-:-:S04]  /*6ca0*/  IMAD.MOV R3, RZ, RZ, -R3 ;  /* 0x000000ffff037224 */ /* 0x000fc800078e0a03 */
[----:B------:R-:W-:Y:S02]  /*6cb0*/  IMAD R18, R37, R3, R18 ;  /* 0x0000000325127224 */ /* 0x000fe400078e0212 */
[----:B------:R-:W-:-:S04]  /*6cc0*/  IMAD.HI.U32 R3, R38, R16, RZ ;  /* 0x0000001026037227 */ /* 0x000fc800078e00ff */
[----:B------:R-:W-:Y:S02]  /*6cd0*/  @!P5 IMAD.IADD R32, R32, 0x1, -R37 ;  /* 0x000000012020d824 */ /* 0x000fe400078e0a25 */
[----:B------:R-:W-:Y:S02]  /*6ce0*/  IMAD.MOV R3, RZ, RZ, -R3 ;  /* 0x000000ffff037224 */ /* 0x000fe400078e0a03 */
[----:B------:R-:W-:Y:S01]  /*6cf0*/  @!P2 IMAD.IADD R29, R29, 0x1, -R37 ;  /* 0x000000011d1da824 */ /* 0x000fe200078e0a25 */
[C---:B------:R-:W-:Y:S01]  /*6d00*/  ISETP.GT.U32.AND P5, PT, R37.reuse, R32, PT ;  /* 0x000000202500720c */ /* 0x040fe20003fa4070 */
[C---:B------:R-:W-:Y:S01]  /*6d10*/  IMAD R16, R37.reuse, R3, R16 ;  /* 0x0000000325107224 */ /* 0x040fe200078e0210 */
[----:B------:R-:W-:Y:S01]  /*6d20*/  ISETP.GT.U32.AND P2, PT, R37, R22, PT ;  /* 0x000000162500720c */ /* 0x000fe20003f44070 */
[----:B------:R-:W-:-:S04]  /*6d30*/  IMAD.HI.U32 R3, R38, R15, RZ ;  /* 0x0000000f26037227 */ /* 0x000fc800078e00ff */
[----:B------:R-:W-:-:S04]  /*6d40*/  IMAD.MOV R3, RZ, RZ, -R3 ;  /* 0x000000ffff037224 */ /* 0x000fc800078e0a03 */
[C---:B------:R-:W-:Y:S02]  /*6d50*/  IMAD R15, R37.reuse, R3, R15 ;  /* 0x00000003250f7224 */ /* 0x040fe400078e020f */
[----:B------:R-:W-:Y:S01]  /*6d60*/  @!P5 IMAD.IADD R32, R32, 0x1, -R37 ;  /* 0x000000012020d824 */ /* 0x000fe200078e0a25 */
[----:B------:R-:W-:Y:S01]  /*6d70*/  ISETP.GT.U32.AND P5, PT, R37, R21, PT ;  /* 0x000000152500720c */ /* 0x000fe20003fa4070 */
[----:B------:R-:W-:-:S04]  /*6d80*/  IMAD.HI.U32 R3, R38, R13, RZ ;  /* 0x0000000d26037227 */ /* 0x000fc800078e00ff */
[----:B------:R-:W-:Y:S02]  /*6d90*/  @!P2 IMAD.IADD R22, R22, 0x1, -R37 ;  /* 0x000000011616a824 */ /* 0x000fe400078e0a25 */
[----:B------:R-:W-:-:S04]  /*6da0*/  IMAD.HI.U32 R5, R38, R14, RZ ;  /* 0x0000000e26057227 */ /* 0x000fc800078e00ff */
[----:B------:R-:W-:Y:S01]  /*6db0*/  IMAD.MOV R3, RZ, RZ, -R3 ;  /* 0x000000ffff037224 */ /* 0x000fe200078e0a03 */
[C---:B------:R-:W-:Y:S01]  /*6dc0*/  ISETP.GT.U32.AND P1, PT, R37.reuse, R22, PT ;  /* 0x000000162500720c */ /* 0x040fe20003f24070 */
[----:B------:R-:W-:Y:S02]  /*6dd0*/  IMAD.MOV R5, RZ, RZ, -R5 ;  /* 0x000000ffff057224 */ /* 0x000fe400078e0a05 */
[----:B------:R-:W-:Y:S02]  /*6de0*/  IMAD R13, R37, R3, R13 ;  /* 0x00000003250d7224 */ /* 0x000fe400078e020d */
[----:B------:R-:W-:-:S04]  /*6df0*/  IMAD.HI.U32 R3, R38, R11, RZ ;  /* 0x0000000b26037227 */ /* 0x000fc800078e00ff */
[----:B------:R-:W-:Y:S02]  /*6e00*/  IMAD R14, R37, R5, R14 ;  /* 0x00000005250e7224 */ /* 0x000fe400078e020e */
[----:B------:R-:W-:-:S04]  /*6e10*/  IMAD.HI.U32 R5, R38, R12, RZ ;  /* 0x0000000c26057227 */ /* 0x000fc800078e00ff */
[----:B------:R-:W-:Y:S02]  /*6e20*/  IMAD.MOV R3, RZ, RZ, -R3 ;  /* 0x000000ffff037224 */ /* 0x000fe400078e0a03 */
[----:B------:R-:W-:Y:S01]  /*6e30*/  @!P5 IMAD.IADD R21, R21, 0x1, -R37 ;  /* 0x000000011515d824 */ /* 0x000fe200078e0a25 */
[----:B------:R-:W-:Y:S01]  /*6e40*/  IABS R10, R39 ;  /* 0x00000027000a7213 */ /* 0x000fe20000000000 */
[----:B------:R-:W-:Y:S02]  /*6e50*/  IMAD.MOV R5, RZ, RZ, -R5 ;  /* 0x000000ffff057224 */ /* 0x000fe400078e0a05 */
[C---:B------:R-:W-:Y:S01]  /*6e60*/  IMAD R11, R37.reuse, R3, R11 ;  /* 0x00000003250b7224 */ /* 0x040fe200078e020b */
[----:B------:R-:W-:Y:S01]  /*6e70*/  ISETP.GT.U32.AND P0, PT, R37, R21, PT ;  /* 0x000000152500720c */ /* 0x000fe20003f04070 */
[----:B------:R-:W-:-:S04]  /*6e80*/  IMAD.HI.U32 R3, R38, R9, RZ ;  /* 0x0000000926037227 */ /* 0x000fc800078e00ff */
[----:B------:R-:W-:Y:S01]  /*6e90*/  @!P1 IMAD.IADD R22, R22, 0x1, -R37 ;  /* 0x0000000116169824 */ /* 0x000fe200078e0a25 */
[C---:B------:R-:W-:Y:S01]  /*6ea0*/  ISETP.GT.U32.AND P1, PT, R37.reuse, R18, PT ;  /* 0x000000122500720c */ /* 0x040fe20003f24070 */
[----:B------:R-:W-:Y:S02]  /*6eb0*/  IMAD R12, R37, R5, R12 ;  /* 0x00000005250c7224 */ /* 0x000fe400078e020c */
[----:B------:R-:W-:Y:S01]  /*6ec0*/  IMAD.HI.U32 R5, R38, R10, RZ ;  /* 0x0000000a26057227 */ /* 0x000fe200078e00ff */
[----:B------:R-:W-:-:S03]  /*6ed0*/  ISETP.GE.AND P2, PT, R47, RZ, PT ;  /* 0x000000ff2f00720c */ /* 0x000fc60003f46270 */
[----:B------:R-:W-:Y:S01]  /*6ee0*/  IMAD.MOV R3, RZ, RZ, -R3 ;  /* 0x000000ffff037224 */ /* 0x000fe200078e0a03 */
[----:B0-----:R-:W-:Y:S01]  /*6ef0*/  IABS R7, R40 ;  /* 0x0000002800077213 */ /* 0x001fe20000000000 */
[----:B------:R-:W-:Y:S01]  /*6f00*/  IMAD.MOV R5, RZ, RZ, -R5 ;  /* 0x000000ffff057224 */ /* 0x000fe200078e0a05 */
[----:B-1----:R-:W-:Y:S01]  /*6f10*/  IABS R6, R48 ;  /* 0x0000003000067213 */ /* 0x002fe20000000000 */
[----:B------:R-:W-:Y:S02]  /*6f20*/  IMAD R9, R37, R3, R9 ;  /* 0x0000000325097224 */ /* 0x000fe400078e0209 */
[----:B------:R-:W-:-:S04]  /*6f30*/  IMAD.HI.U32 R3, R38, R8, RZ ;  /* 0x0000000826037227 */ /* 0x000fc800078e00ff */
[----:B------:R-:W-:Y:S02]  /*6f40*/  IMAD R10, R37, R5, R10 ;  /* 0x00000005250a7224 */ /* 0x000fe400078e020a */
[----:B------:R-:W-:Y:S02]  /*6f50*/  IMAD.MOV R3, RZ, RZ, -R3 ;  /* 0x000000ffff037224 */ /* 0x000fe400078e0a03 */
[----:B------:R-:W-:-:S04]  /*6f60*/  IMAD.HI.U32 R39, R38, R7, RZ ;  /* 0x0000000726277227 */ /* 0x000fc800078e00ff */
[----:B------:R-:W-:Y:S01]  /*6f70*/  @!P0 IMAD.IADD R21, R21, 0x1, -R37 ;  /* 0x0000000115158824 */ /* 0x000fe200078e0a25 */
[----:B------:R-:W-:Y:S01]  /*6f80*/  ISETP.GE.AND P0, PT, R52, RZ, PT ;  /* 0x000000ff3400720c */ /* 0x000fe20003f06270 */
[----:B------:R-:W-:-:S04]  /*6f90*/  IMAD.HI.U32 R36, R38, R6, RZ ;  /* 0x0000000626247227 */ /* 0x000fc800078e00ff */
[----:B------:R-:W-:Y:S01]  /*6fa0*/  @!P1 IMAD.IADD R18, R18, 0x1, -R37 ;  /* 0x0000000112129824 */ /* 0x000fe200078e0a25 */
[----:B------:R-:W-:Y:S01]  /*6fb0*/  ISETP.GE.AND P1, PT, R53, RZ, PT ;  /* 0x000000ff3500720c */ /* 0x000fe20003f26270 */
[----:B--2---:R-:W-:Y:S02]  /*6fc0*/  IMAD.MOV.U32 R17, RZ, RZ, R2 ;  /* 0x000000ffff117224 */ /* 0x004fe400078e0002 */
[----:B------:R-:W-:Y:S02]  /*6fd0*/  IMAD R8, R37, R3, R8 ;  /* 0x0000000325087224 */ /* 0x000fe400078e0208 */
[----:B------:R-:W-:Y:S02]  /*6fe0*/  IMAD.MOV R39, RZ, RZ, -R39 ;  /* 0x000000ffff277224 */ /* 0x000fe400078e0a27 */
[----:B------:R-:W-:Y:S02]  /*6ff0*/  IMAD.MOV R36, RZ, RZ, -R36 ;  /* 0x000000ffff247224 */ /* 0x000fe400078e0a24 */
[----:B------:R-:W-:-:S02]  /*7000*/  @!P2 IMAD.MOV R17, RZ, RZ, -R17 ;  /* 0x000000ffff11a224 */ /* 0x000fc400078e0a11 */
[C---:B------:R-:W-:Y:S02]  /*7010*/  IMAD R7, R37.reuse, R39, R7 ;  /* 0x0000002725077224 */ /* 0x040fe400078e0207 */
[----:B------:R-:W-:Y:S02]  /*7020*/  IMAD R6, R37, R36, R6 ;  /* 0x0000002425067224 */ /* 0x000fe400078e0206 */
[----:B------:R-:W-:Y:S01]  /*7030*/  @!P0 IMAD.MOV R4, RZ, RZ, -R4 ;  /* 0x000000ffff048224 */ /* 0x000fe200078e0a04 */
[----:B------:R-:W-:Y:S02]  /*7040*/  IABS R53, R43 ;  /* 0x0000002b00357213 */ /* 0x000fe40000000000 */
[----:B----4-:R-:W-:-:S05]  /*7050*/  IABS R5, R49 ;  /* 0x0000003100057213 */ /* 0x010fca0000000000 */
[----:B------:R-:W-:-:S04]  /*7060*/  IMAD.HI.U32 R3, R38, R5, RZ ;  /* 0x0000000526037227 */ /* 0x000fc800078e00ff */
[----:B------:R-:W-:Y:S01]  /*7070*/  IMAD.MOV R39, RZ, RZ, -R3 ;  /* 0x000000ffff277224 */ /* 0x000fe200078e0a03 */
[----:B---3--:R-:W-:Y:S02]  /*7080*/  IABS R36, R50 ;  /* 0x0000003200247213 */ /* 0x008fe40000000000 */
[----:B------:R-:W2:Y:S01]  /*7090*/  LDL R50, [R1+0x2aac] ;  /* 0x002aac0001327983 */ /* 0x000ea20000100800 */
[----:B------:R-:W-:-:S03]  /*70a0*/  IABS R3, R51 ;  /* 0x0000003300037213 */ /* 0x000fc60000000000 */
[----:B------:R-:W3:Y:S04]  /*70b0*/  LDL R51, [R1+0x2ab0] ;  /* 0x002ab00001337983 */ /* 0x000ee80000100800 */
[----:B------:R0:W-:Y:S04]  /*70c0*/  STL [R1+0x50], R17 ;  /* 0x0000501101007387 */ /* 0x0001e80000100800 */
[----:B------:R-:W4:Y:S01]  /*70d0*/  LDL R61, [R1+0x2abc] ;  /* 0x002abc00013d7983 */ /* 0x000f220000100800 */
[----:B0-----:R-:W-:-:S03]  /*70e0*/  IMAD.MOV.U32 R17, RZ, RZ, R30 ;  /* 0x000000ffff117224 */ /* 0x001fc600078e001e */
[----:B------:R-:W-:Y:S01]  /*70f0*/  STL [R1+0x4c], R4 ;  /* 0x00004c0401007387 */ /* 0x000fe20000100800 */
[----:B------:R-:W-:-:S03]  /*7100*/  @!P1 IMAD.MOV R17, RZ, RZ, -R17 ;  /* 0x000000ffff119224 */ /* 0x000fc600078e0a11 */
[----:B------:R-:W2:Y:S04]  /*7110*/  LDL R26, [R1+0x2ac0] ;  /* 0x002ac000011a7983 */ /* 0x000ea80000100800 */
[----:B------:R-:W2:Y:S04]  /*7120*/  LDL R25, [R1+0x2ac4] ;  /* 0x002ac40001197983 */ /* 0x000ea80000100800 */
[----:B------:R-:W2:Y:S04]  /*7130*/  LDL R24, [R1+0x2ac8] ;  /* 0x002ac80001187983 */ /* 0x000ea80000100800 */
[----:B------:R0:W-:Y:S04]  /*7140*/  STL [R1+0x40], R17 ;  /* 0x0000401101007387 */ /* 0x0001e80000100800 */
[----:B------:R-:W2:Y:S01]  /*7150*/  LDL R43, [R1+0x17cc] ;  /* 0x0017cc00012b7983 */ /* 0x000ea20000100800 */
[C---:B------:R-:W-:Y:S01]  /*7160*/  ISETP.GT.U32.AND P3, PT, R37.reuse, R18, PT ;  /* 0x000000122500720c */ /* 0x040fe20003f64070 */
[----:B------:R-:W-:-:S02]  /*7170*/  IMAD R5, R37, R39, R5 ;  /* 0x0000002725057224 */ /* 0x000fc400078e0205 */
[----:B------:R-:W3:Y:S04]  /*7180*/  LDL R46, [R1+0x17d0] ;  /* 0x0017d000012e7983 */ /* 0x000ee80000100800 */
[----:B------:R-:W3:Y:S04]  /*7190*/  LDL R48, [R1+0x17d8] ;  /* 0x0017d80001307983 */ /* 0x000ee80000100800 */
[----:B------:R-:W3:Y:S02]  /*71a0*/  LDL R45, [R1+0x17d4] ;  /* 0x0017d400012d7983 */ /* 0x000ee40000100800 */
[----:B------:R-:W-:Y:S01]  /*71b0*/  @!P3 IMAD.IADD R18, R18, 0x1, -R37 ;  /* 0x000000011212b824 */ /* 0x000fe200078e0a25 */
[----:B------:R-:W-:Y:S01]  /*71c0*/  ISETP.GT.U32.AND P3, PT, R37, R14, PT ;  /* 0x0000000e2500720c */ /* 0x000fe20003f64070 */
[----:B------:R-:W-:Y:S01]  /*71d0*/  IMAD.MOV.U32 R40, RZ, RZ, R31 ;  /* 0x000000ffff287224 */ /* 0x000fe200078e001f */
[----:B0-----:R-:W3:Y:S11]  /*71e0*/  LDL R17, [R1+0x17c8] ;  /* 0x0017c80001117983 */ /* 0x001ef60000100800 */
[----:B------:R-:W-:-:S05]  /*71f0*/  @!P3 IMAD.IADD R14, R14, 0x1, -R37 ;  /* 0x000000010e0eb824 */ /* 0x000fca00078e0a25 */
[----:B------:R-:W-:-:S13]  /*7200*/  ISETP.GT.U32.AND P3, PT, R37, R14, PT ;  /* 0x0000000e2500720c */ /* 0x000fda0003f64070 */
[----:B------:R-:W-:Y:S01]  /*7210*/  @!P3 IMAD.IADD R14, R14, 0x1, -R37 ;  /* 0x000000010e0eb824 */ /* 0x000fe200078e0a25 */
[----:B------:R-:W-:-:S13]  /*7220*/  ISETP.GT.U32.AND P3, PT, R37, R11, PT ;  /* 0x0000000b2500720c */ /* 0x000fda0003f64070 */
[----:B------:R-:W-:-:S05]  /*7230*/  @!P3 IMAD.IADD R11, R11, 0x1, -R37 ;  /* 0x000000010b0bb824 */ /* 0x000fca00078e0a25 */
[----:B------:R-:W-:-:S13]  /*7240*/  ISETP.GT.U32.AND P3, PT, R37, R11, PT ;  /* 0x0000000b2500720c */ /* 0x000fda0003f64070 */
[----:B------:R-:W-:Y:S01]  /*7250*/  @!P3 IMAD.IADD R11, R11, 0x1, -R37 ;  /* 0x000000010b0bb824 */ /* 0x000fe200078e0a25 */
[----:B------:R-:W-:Y:S01]  /*7260*/  ISETP.GT.U32.AND P3, PT, R37, R8, PT ;  /* 0x000000082500720c */ /* 0x000fe20003f64070 */
[----:B------:R-:W-:-:S12]  /*7270*/  IMAD.HI.U32 R39, R38, R36, RZ ;  /* 0x0000002426277227 */ /* 0x000fd800078e00ff */
[----:B------:R-:W-:-:S05]  /*7280*/  @!P3 IMAD.IADD R8, R8, 0x1, -R37 ;  /* 0x000000010808b824 */ /* 0x000fca00078e0a25 */
[----:B------:R-:W-:Y:S01]  /*7290*/  ISETP.GT.U32.AND P2, PT, R37, R8, PT ;  /* 0x000000082500720c */ /* 0x000fe20003f44070 */
[----:B------:R-:W-:-:S04]  /*72a0*/  IMAD.MOV R39, RZ, RZ, -R39 ;  /* 0x000000ffff277224 */ /* 0x000fc800078e0a27 */
[----:B------:R-:W-:-:S08]  /*72b0*/  IMAD R4, R37, R39, R36 ;  /* 0x0000002725047224 */ /* 0x000fd000078e0224 */
[----:B------:R-:W-:Y:S01]  /*72c0*/  @!P2 IMAD.IADD R8, R8, 0x1, -R37 ;  /* 0x000000010808a824 */ /* 0x000fe200078e0a25 */
[----:B------:R-:W-:-:S13]  /*72d0*/  ISETP.GT.U32.AND P2, PT, R37, R4, PT ;  /* 0x000000042500720c */ /* 0x000fda0003f44070 */
[----:B------:R-:W-:Y:S01]  /*72e0*/  @!P2 IMAD.IADD R4, R4, 0x1, -R37 ;  /* 0x000000010404a824 */ /* 0x000fe200078e0a25 */
[----:B------:R-:W-:Y:S02]  /*72f0*/  ISETP.GE.AND P2, PT, R57, RZ, PT ;  /* 0x000000ff3900720c */ /* 0x000fe40003f46270 */
[----:B--2---:R-:W-:Y:S02]  /*7300*/  IABS R57, R43 ;  /* 0x0000002b00397213 */ /* 0x004fe40000000000 */
[----:B------:R-:W2:Y:S01]  /*7310*/  LDL R43, [R1+0x17c0] ;  /* 0x0017c000012b7983 */ /* 0x000ea20000100800 */
[----:B------:R-:W0:Y:S08]  /*7320*/  I2F.RP R31, R27 ;  /* 0x0000001b001f7306 */ /* 0x000e300000209400 */
[----:B0-----:R-:W0:Y:S01]  /*7330*/  MUFU.RCP R31, R31 ;  /* 0x0000001f001f7308 */ /* 0x001e220000001000 */
[----:B------:R-:W-:-:S04]  /*7340*/  IMAD.HI.U32 R2, R38, R3, RZ ;  /* 0x0000000326027227 */ /* 0x000fc800078e00ff */
[----:B------:R-:W-:Y:S01]  /*7350*/  IMAD.MOV R36, RZ, RZ, -R2 ;  /* 0x000000ffff247224 */ /* 0x000fe200078e0a02 */
[----:B------:R-:W-:Y:S01]  /*7360*/  IABS R2, R50 ;  /* 0x0000003200027213 */ /* 0x000fe20000000000 */
[----:B0-----:R-:W-:-:S06]  /*7370*/  VIADD R31, R31, 0xffffffe ;  /* 0x0ffffffe1f1f7836 */ /* 0x001fcc0000000000 */
[----:B------:R-:W0:Y:S01]  /*7380*/  F2I.FTZ.U32.TRUNC.NTZ R31, R31 ;  /* 0x0000001f001f7305 */ /* 0x000e22000021f000 */
[----:B------:R-:W-:Y:S01]  /*7390*/  IMAD.HI.U32 R30, R38, R2, RZ ;  /* 0x00000002261e7227 */ /* 0x000fe200078e00ff */
[----:B------:R-:W-:-:S03]  /*73a0*/  ISETP.GT.U32.AND P3, PT, R37, R6, PT ;  /* 0x000000062500720c */ /* 0x000fc60003f64070 */
[----:B------:R-:W-:Y:S01]  /*73b0*/  IMAD.MOV R30, RZ, RZ, -R30 ;  /* 0x000000ffff1e7224 */ /* 0x000fe200078e0a1e */
[----:B---3--:R-:W-:Y:S02]  /*73c0*/  IABS R50, R51 ;  /* 0x0000003300327213 */ /* 0x008fe40000000000 */
[----:B------:R-:W-:Y:S01]  /*73d0*/  IABS R51, R40 ;  /* 0x0000002800337213 */ /* 0x000fe20000000000 */
[----:B------:R-:W-:Y:S01]  /*73e0*/  IMAD R2, R37, R30, R2 ;  /* 0x0000001e25027224 */ /* 0x000fe200078e0202 */
[----:B------:R-:W-:Y:S01]  /*73f0*/  IABS R52, R46 ;  /* 0x0000002e00347213 */ /* 0x000fe20000000000 */
[----:B------:R-:W-:Y:S01]  /*7400*/  IMAD.MOV.U32 R30, RZ, RZ, RZ ;  /* 0x000000ffff1e7224 */ /* 0x000fe200078e00ff */
[----:B------:R-:W-:Y:S01]  /*7410*/  ISETP.GE.AND P4, PT, R54, RZ, PT ;  /* 0x000000ff3600720c */ /* 0x000fe20003f86270 */
[----:B------:R-:W3:Y:S01]  /*7420*/  LDL R40, [R1+0x17dc] ;  /* 0x0017dc0001287983 */ /* 0x000ee20000100800 */
[----:B0-----:R-:W-:Y:S02]  /*7430*/  IMAD.MOV R39, RZ, RZ, -R31 ;  /* 0x000000ffff277224 */ /* 0x001fe400078e0a1f */
[----:B------:R-:W-:Y:S01]  /*7440*/  @!P3 IMAD.IADD R6, R6, 0x1, -R37 ;  /* 0x000000010606b824 */ /* 0x000fe200078e0a25 */
[----:B------:R-:W-:Y:S01]  /*7450*/  IABS R47, R45 ;  /* 0x0000002d002f7213 */ /* 0x000fe20000000000 */
[----:B------:R-:W-:Y:S01]  /*7460*/  IMAD R39, R39, R27, RZ ;  /* 0x0000001b27277224 */ /* 0x000fe200078e02ff */
[----:B------:R-:W-:Y:S01]  /*7470*/  ISETP.GE.AND P3, PT, R55, RZ, PT ;  /* 0x000000ff3700720c */ /* 0x000fe20003f66270 */
[----:B------:R-:W3:Y:S02]  /*7480*/  LDL R45, [R1+0x17e4] ;  /* 0x0017e400012d7983 */ /* 0x000ee40000100800 */
[----:B------:R-:W-:-:S02]  /*7490*/  IMAD.HI.U32 R31, R31, R39, R30 ;  /* 0x000000271f1f7227 */ /* 0x000fc400078e001e */
[----:B------:R-:W3:Y:S02]  /*74a0*/  LDL R46, [R1+0x17e8] ;  /* 0x0017e800012e7983 */ /* 0x000ee40000100800 */
[----:B------:R-:W-:Y:S01]  /*74b0*/  IMAD.HI.U32 R39, R38, R51, RZ ;  /* 0x0000003326277227 */ /* 0x000fe200078e00ff */
[----:B------:R-:W-:-:S03]  /*74c0*/  IABS R55, R25 ;  /* 0x0000001900377213 */ /* 0x000fc60000000000 */
[----:B------:R-:W-:-:S04]  /*74d0*/  IMAD.MOV R39, RZ, RZ, -R39 ;  /* 0x000000ffff277224 */ /* 0x000fc800078e0a27 */
[----:B------:R-:W-:Y:S02]  /*74e0*/  IMAD R51, R37, R39, R51 ;  /* 0x0000002725337224 */ /* 0x000fe400078e0233 */
[----:B------:R-:W-:-:S04]  /*74f0*/  IMAD.HI.U32 R39, R38, R55, RZ ;  /* 0x0000003726277227 */ /* 0x000fc800078e00ff */
[----:B------:R-:W-:-:S04]  /*7500*/  IMAD.MOV R39, RZ, RZ, -R39 ;  /* 0x000000ffff277224 */ /* 0x000fc800078e0a27 */
[C---:B------:R-:W-:Y:S01]  /*7510*/  IMAD R55, R37.reuse, R39, R55 ;  /* 0x0000002725377224 */ /* 0x040fe200078e0237 */
[----:B------:R-:W-:Y:S01]  /*7520*/  IABS R39, R48 ;  /* 0x0000003000277213 */ /* 0x000fe20000000000 */
[----:B------:R-:W-:Y:S01]  /*7530*/  @!P4 IMAD.MOV R41, RZ, RZ, -R41 ;  /* 0x000000ffff29c224 */ /* 0x000fe200078e0a29 */
[----:B------:R-:W-:-:S13]  /*7540*/  ISETP.GT.U32.AND P5, PT, R37, R23, PT ;  /* 0x000000172500720c */ /* 0x000fda0003fa4070 */
[----:B------:R-:W-:Y:S01]  /*7550*/  @!P5 IMAD.IADD R23, R23, 0x1, -R37 ;  /* 0x000000011717d824 */ /* 0x000fe200078e0a25 */
[----:B------:R-:W-:-:S13]  /*7560*/  ISETP.GT.U32.AND P5, PT, R37, R19, PT ;  /* 0x000000132500720c */ /* 0x000fda0003fa4070 */
[----:B------:R-:W-:-:S05]  /*7570*/  @!P5 IMAD.IADD R19, R19, 0x1, -R37 ;  /* 0x000000011313d824 */ /* 0x000fca00078e0a25 */
[----:B------:R-:W-:-:S13]  /*7580*/  ISETP.GT.U32.AND P6, PT, R37, R19, PT ;  /* 0x000000132500720c */ /* 0x000fda0003fc4070 */
[----:B------:R-:W-:Y:S01]  /*7590*/  @!P6 IMAD.IADD R19, R19, 0x1, -R37 ;  /* 0x000000011313e824 */ /* 0x000fe200078e0a25 */
[----:B------:R-:W-:-:S13]  /*75a0*/  ISETP.GT.U32.AND P6, PT, R37, R15, PT ;  /* 0x0000000f2500720c */ /* 0x000fda0003fc4070 */
[----:B------:R-:W-:-:S05]  /*75b0*/  @!P6 IMAD.IADD R15, R15, 0x1, -R37 ;  /* 0x000000010f0fe824 */ /* 0x000fca00078e0a25 */
[C---:B------:R-:W-:Y:S02]  /*75c0*/  ISETP.GT.U32.AND P6, PT, R37.reuse, R15, PT ;  /* 0x0000000f2500720c */ /* 0x040fe40003fc4070 */
[----:B------:R-:W-:Y:S02]  /*75d0*/  ISETP.GT.U32.AND P5, PT, R37, R16, PT ;  /* 0x000000102500720c */ /* 0x000fe40003fa4070 */
[----:B--2---:R-:W-:Y:S01]  /*75e0*/  IABS R48, R43 ;  /* 0x0000002b00307213 */ /* 0x004fe20000000000 */
[----:B------:R-:W-:-:S04]  /*75f0*/  IMAD.HI.U32 R43, R31, R52, RZ ;  /* 0x000000341f2b7227 */ /* 0x000fc800078e00ff */
[----:B------:R-:W-:-:S04]  /*7600*/  IMAD.MOV R43, RZ, RZ, -R43 ;  /* 0x000000ffff2b7224 */ /* 0x000fc800078e0a2b */
[----:B------:R-:W-:Y:S02]  /*7610*/  IMAD R52, R27, R43, R52 ;  /* 0x0000002b1b347224 */ /* 0x000fe400078e0234 */
[----:B------:R-:W2:Y:S04]  /*7620*/  LDL R43, [R1+0x17e0] ;  /* 0x0017e000012b7983 */ /* 0x000ea80000100800 */
[----:B------:R0:W-:Y:S04]  /*7630*/  STL [R1+0x2b0c], R41 ;  /* 0x002b0c2901007387 */ /* 0x0001e80000100800 */
[----:B0-----:R-:W2:Y:S01]  /*7640*/  LDL R41, [R1+0x17f4] ;  /* 0x0017f40001297983 */ /* 0x001ea20000100800 */
[----:B------:R-:W-:Y:S01]  /*7650*/  @!P6 IMAD.IADD R15, R15, 0x1, -R37 ;  /* 0x000000010f0fe824 */ /* 0x000fe200078e0a25 */
[----:B------:R-:W-:-:S02]  /*7660*/  ISETP.GT.U32.AND P6, PT, R37, R12, PT ;  /* 0x0000000c2500720c */ /* 0x000fc40003fc4070 */
[C---:B------:R-:W-:Y:S01]  /*7670*/  ISETP.GT.U32.AND P0, PT, R37.reuse, R6, PT ;  /* 0x000000062500720c */ /* 0x040fe20003f04070 */
[----:B------:R-:W-:Y:S02]  /*7680*/  @!P5 IMAD.IADD R16, R16, 0x1, -R37 ;  /* 0x000000011010d824 */ /* 0x000fe400078e0a25 */
[----:B------:R-:W-:-:S03]  /*7690*/  IMAD R3, R37, R36, R3 ;  /* 0x0000002425037224 */ /* 0x000fc600078e0203 */
[----:B------:R-:W-:-:S05]  /*76a0*/  ISETP.GT.U32.AND P5, PT, R37, R16, PT ;  /* 0x000000102500720c */ /* 0x000fca0003fa4070 */
[--C-:B------:R-:W-:Y:S02]  /*76b0*/  @!P6 IMAD.IADD R12, R12, 0x1, -R37.reuse ;  /* 0x000000010c0ce824 */ /* 0x100fe400078e0a25 */
[----:B------:R-:W-:Y:S01]  /*76c0*/  @!P0 IMAD.IADD R6, R6, 0x1, -R37 ;  /* 0x0000000106068824 */ /* 0x000fe200078e0a25 */
[C---:B------:R-:W-:Y:S02]  /*76d0*/  ISETP.GT.U32.AND P0, PT, R37.reuse, R3, PT ;  /* 0x000000032500720c */ /* 0x040fe40003f04070 */
[----:B------:R-:W-:-:S03]  /*76e0*/  ISETP.GT.U32.AND P6, PT, R37, R12, PT ;  /* 0x0000000c2500720c */ /* 0x000fc60003fc4070 */
[----:B------:R-:W-:Y:S01]  /*76f0*/  @!P5 IMAD.IADD R16, R16, 0x1, -R37 ;  /* 0x000000011010d824 */ /* 0x000fe200078e0a25 */
[C---:B------:R-:W-:Y:S02]  /*7700*/  ISETP.GT.U32.AND P5, PT, R37.reuse, R13, PT ;  /* 0x0000000d2500720c */ /* 0x040fe40003fa4070 */
[----:B------:R-:W-:-:S05]  /*7710*/  ISETP.GT.U32.AND P1, PT, R37, R4, PT ;  /* 0x000000042500720c */ /* 0x000fca0003f24070 */
[--C-:B------:R-:W-:Y:S02]  /*7720*/  @!P0 IMAD.IADD R3, R3, 0x1, -R37.reuse ;  /* 0x0000000103038824 */ /* 0x100fe400078e0a25 */
[----:B------:R-:W-:Y:S01]  /*7730*/  @!P6 IMAD.IADD R12, R12, 0x1, -R37 ;  /* 0x000000010c0ce824 */ /* 0x000fe200078e0a25 */
[C---:B------:R-:W-:Y:S01]  /*7740*/  ISETP.GT.U32.AND P6, PT, R37.reuse, R9, PT ;  /* 0x000000092500720c */ /* 0x040fe20003fc4070 */
[----:B------:R-:W-:Y:S01]  /*7750*/  IMAD.HI.U32 R36, R38, R50, RZ ;  /* 0x0000003226247227 */ /* 0x000fe200078e00ff */
[----:B------:R-:W-:-:S03]  /*7760*/  ISETP.GT.U32.AND P0, PT, R37, R3, PT ;  /* 0x000000032500720c */ /* 0x000fc60003f04070 */
[--C-:B------:R-:W-:Y:S02]  /*7770*/  @!P5 IMAD.IADD R13, R13, 0x1, -R37.reuse ;  /* 0x000000010d0dd824 */ /* 0x100fe400078e0a25 */
[----:B------:R-:W-:Y:S02]  /*7780*/  IMAD.MOV R36, RZ, RZ, -R36 ;  /* 0x000000ffff247224 */ /* 0x000fe400078e0a24 */
[--C-:B------:R-:W-:Y:S01]  /*7790*/  @!P1 IMAD.IADD R4, R4, 0x1, -R37.reuse ;  /* 0x0000000104049824 */ /* 0x100fe200078e0a25 */
[C---:B------:R-:W-:Y:S01]  /*77a0*/  ISETP.GT.U32.AND P1, PT, R37.reuse, R2, PT ;  /* 0x000000022500720c */ /* 0x040fe20003f24070 */
[C---:B------:R-:W-:Y:S01]  /*77b0*/  IMAD R50, R37.reuse, R36, R50 ;  /* 0x0000002425327224 */ /* 0x040fe200078e0232 */
[----:B------:R-:W-:Y:S01]  /*77c0*/  ISETP.GT.U32.AND P5, PT, R37, R13, PT ;  /* 0x0000000d2500720c */ /* 0x000fe20003fa4070 */
[--C-:B------:R-:W-:Y:S02]  /*77d0*/  @!P6 IMAD.IADD R9, R9, 0x1, -R37.reuse ;  /* 0x000000010909e824 */ /* 0x100fe400078e0a25 */
[----:B------:R-:W-:Y:S01]  /*77e0*/  @!P0 IMAD.IADD R3, R3, 0x1, -R37 ;  /* 0x0000000103038824 */ /* 0x000fe200078e0a25 */
[----:B------:R-:W-:-:S02]  /*77f0*/  ISETP.GT.U32.AND P0, PT, R37, R50, PT ;  /* 0x000000322500720c */ /* 0x000fc40003f04070 */
[----:B------:R-:W-:-:S05]  /*7800*/  ISETP.GT.U32.AND P6, PT, R37, R9, PT ;  /* 0x000000092500720c */ /* 0x000fca0003fc4070 */
[--C-:B------:R-:W-:Y:S02]  /*7810*/  @!P1 IMAD.IADD R2, R2, 0x1, -R37.reuse ;  /* 0x0000000102029824 */ /* 0x100fe400078e0a25 */
[--C-:B------:R-:W-:Y:S01]  /*7820*/  @!P5 IMAD.IADD R13, R13, 0x1, -R37.reuse ;  /* 0x000000010d0dd824 */ /* 0x100fe200078e0a25 */
[C---:B------:R-:W-:Y:S02]  /*7830*/  ISETP.GT.U32.AND P5, PT, R37.reuse, R10, PT ;  /* 0x0000000a2500720c */ /* 0x040fe40003fa4070 */
[----:B------:R-:W-:Y:S01]  /*7840*/  ISETP.GT.U32.AND P1, PT, R37, R2, PT ;  /* 0x000000022500720c */ /* 0x000fe20003f24070 */
[--C-:B------:R-:W-:Y:S02]  /*7850*/  @!P0 IMAD.IADD R50, R50, 0x1, -R37.reuse ;  /* 0x0000000132328824 */ /* 0x100fe400078e0a25 */
[----:B------:R-:W-:Y:S01]  /*7860*/  @!P6 IMAD.IADD R9, R9, 0x1, -R37 ;  /* 0x000000010909e824 */ /* 0x000fe200078e0a25 */
[C---:B------:R-:W-:Y:S01]  /*7870*/  ISETP.GT.U32.AND P6, PT, R37.reuse, R5, PT ;  /* 0x000000052500720c */ /* 0x040fe20003fc4070 */
[----:B------:R-:W-:Y:S01]  /*7880*/  IMAD.HI.U32 R36, R38, R53, RZ ;  /* 0x0000003526247227 */ /* 0x000fe200078e00ff */
[----:B------:R-:W-:-:S03]  /*7890*/  ISETP.GT.U32.AND P0, PT, R37, R50, PT ;  /* 0x000000322500720c */ /* 0x000fc60003f04070 */
[----:B------:R-:W-:Y:S02]  /*78a0*/  IMAD.MOV R36, RZ, RZ, -R36 ;  /* 0x000000ffff247224 */ /* 0x000fe400078e0a24 */
[--C-:B------:R-:W-:Y:S02]  /*78b0*/  @!P5 IMAD.IADD R10, R10, 0x1, -R37.reuse ;  /* 0x000000010a0ad824 */ /* 0x100fe400078e0a25 */
[----:B------:R-:W-:Y:S01]  /*78c0*/  @!P1 IMAD.IADD R2, R2, 0x1, -R37 ;  /* 0x0000000102029824 */ /* 0x000fe200078e0a25 */
[C---:B------:R-:W-:Y:S01]  /*78d0*/  ISETP.GT.U32.AND P1, PT, R37.reuse, R51, PT ;  /* 0x000000332500720c */ /* 0x040fe20003f24070 */
[C---:B------:R-:W-:Y:S01]  /*78e0*/  IMAD R53, R37.reuse, R36, R53 ;  /* 0x0000002425357224 */ /* 0x040fe200078e0235 */
[----:B------:R-:W-:Y:S01]  /*78f0*/  ISETP.GT.U32.AND P5, PT, R37, R10, PT ;  /* 0x0000000a2500720c */ /* 0x000fe20003fa4070 */
[--C-:B------:R-:W-:Y:S02]  /*7900*/  @!P6 IMAD.IADD R5, R5, 0x1, -R37.reuse ;  /* 0x000000010505e824 */ /* 0x100fe400078e0a25 */
[----:B------:R-:W-:Y:S01]  /*7910*/  @!P0 IMAD.IADD R50, R50, 0x1, -R37 ;  /* 0x0000000132328824 */ /* 0x000fe200078e0a25 */
[----:B------:R-:W-:-:S02]  /*7920*/  ISETP.GT.U32.AND P0, PT, R37, R53, PT ;  /* 0x000000352500720c */ /* 0x000fc40003f04070 */
[----:B------:R-:W-:Y:S02]  /*7930*/  ISETP.GT.U32.AND P6, PT, R37, R5, PT ;  /* 0x000000052500720c */ /* 0x000fe40003fc4070 */
[----:B----4-:R-:W-:-:S03]  /*7940*/  IABS R54, R61 ;  /* 0x0000003d00367213 */ /* 0x010fc60000000000 */
[--C-:B------:R-:W-:Y:S02]  /*7950*/  @!P1 IMAD.IADD R51, R51, 0x1, -R37.reuse ;  /* 0x0000000133339824 */ /* 0x100fe400078e0a25 */
[----:B------:R-:W-:Y:S01]  /*7960*/  @!P5 IMAD.IADD R10, R10, 0x1, -R37 ;  /* 0x000000010a0ad824 */ /* 0x000fe200078e0a25 */
[C---:B------:R-:W-:Y:S01]  /*7970*/  ISETP.GT.U32.AND P5, PT, R37.reuse, R7, PT ;  /* 0x000000072500720c */ /* 0x040fe20003fa4070 */
[----:B------:R-:W-:Y:S01]  /*7980*/  IMAD.HI.U32 R30, R38, R54, RZ ;  /* 0x00000036261e7227 */ /* 0x000fe200078e00ff */
[----:B------:R-:W-:-:S03]  /*7990*/  ISETP.GT.U32.AND P1, PT, R37, R51, PT ;  /* 0x000000332500720c */ /* 0x000fc60003f24070 */
[--C-:B------:R-:W-:Y:S01]  /*79a0*/  @!P6 IMAD.IADD R5, R5, 0x1, -R37.reuse ;  /* 0x000000010505e824 */ /* 0x100fe200078e0a25 */
[----:B------:R-:W-:Y:S01]  /*79b0*/  ISETP.GE.AND P6, PT, R58, RZ, PT ;  /* 0x000000ff3a00720c */ /* 0x000fe20003fc6270 */
[----:B------:R-:W-:Y:S01]  /*79c0*/  @!P0 IMAD.IADD R53, R53, 0x1, -R37 ;  /* 0x0000000135358824 */ /* 0x000fe200078e0a25 */
[----:B------:R-:W-:Y:S01]  /*79d0*/  IABS R58, R26 ;  /* 0x0000001a003a7213 */ /* 0x000fe20000000000 */
[----:B------:R-:W-:-:S03]  /*79e0*/  IMAD.MOV R30, RZ, RZ, -R30 ;  /* 0x000000ffff1e7224 */ /* 0x000fc600078e0a1e */
[C---:B------:R-:W-:Y:S01]  /*79f0*/  ISETP.GT.U32.AND P0, PT, R37.reuse, R53, PT ;  /* 0x000000352500720c */ /* 0x040fe20003f04070 */
[----:B------:R-:W-:Y:S02]  /*7a00*/  IMAD R54, R37, R30, R54 ;  /* 0x0000001e25367224 */ /* 0x000fe400078e0236 */
[----:B------:R-:W-:-:S04]  /*7a10*/  IMAD.HI.U32 R30, R38, R58, RZ ;  /* 0x0000003a261e7227 */ /* 0x000fc800078e00ff */
[--C-:B------:R-:W-:Y:S02]  /*7a20*/  @!P5 IMAD.IADD R7, R7, 0x1, -R37.reuse ;  /* 0x000000010707d824 */ /* 0x100fe400078e0a25 */
[----:B------:R-:W-:Y:S02]  /*7a30*/  IMAD.MOV R30, RZ, RZ, -R30 ;  /* 0x000000ffff1e7224 */ /* 0x000fe400078e0a1e */
[--C-:B------:R-:W-:Y:S01]  /*7a40*/  @!P1 IMAD.IADD R51, R51, 0x1, -R37.reuse ;  /* 0x0000000133339824 */ /* 0x100fe200078e0a25 */
[C---:B------:R-:W-:Y:S01]  /*7a50*/  ISETP.GT.U32.AND P1, PT, R37.reuse, R54, PT ;  /* 0x000000362500720c */ /* 0x040fe20003f24070 */
[C---:B------:R-:W-:Y:S01]  /*7a60*/  IMAD R58, R37.reuse, R30, R58 ;  /* 0x0000001e253a7224 */ /* 0x040fe200078e023a */
[----:B------:R-:W-:Y:S01]  /*7a70*/  ISETP.GT.U32.AND P5, PT, R37, R7, PT ;  /* 0x000000072500720c */ /* 0x000fe20003fa4070 */
[----:B------:R-:W-:Y:S01]  /*7a80*/  @!P0 IMAD.IADD R53, R53, 0x1, -R37 ;  /* 0x0000000135358824 */ /* 0x000fe200078e0a25 */
[----:B------:R-:W-:Y:S02]  /*7a90*/  IABS R49, R17 ;  /* 0x0000001100317213 */ /* 0x000fe40000000000 */
[----:B------:R-:W-:-:S03]  /*7aa0*/  ISETP.GT.U32.AND P0, PT, R37, R58, PT ;  /* 0x0000003a2500720c */ /* 0x000fc60003f04070 */
[----:B------:R-:W-:-:S04]  /*7ab0*/  IMAD.HI.U32 R36, R31, R49, RZ ;  /* 0x000000311f247227 */ /* 0x000fc800078e00ff */
[--C-:B------:R-:W-:Y:S01]  /*7ac0*/  @!P1 IMAD.IADD R54, R54, 0x1, -R37.reuse ;  /* 0x0000000136369824 */ /* 0x100fe200078e0a25 */
[----:B------:R-:W-:Y:S01]  /*7ad0*/  ISETP.GT.U32.AND P1, PT, R37, R55, PT ;  /* 0x000000372500720c */ /* 0x000fe20003f24070 */
[--C-:B------:R-:W-:Y:S01]  /*7ae0*/  @!P5 IMAD.IADD R7, R7, 0x1, -R37.reuse ;  /* 0x000000010707d824 */ /* 0x100fe200078e0a25 */
[----:B------:R-:W-:Y:S01]  /*7af0*/  ISETP.GE.AND P5, PT, R56, RZ, PT ;  /* 0x000000ff3800720c */ /* 0x000fe20003fa6270 */
[----:B------:R-:W-:Y:S01]  /*7b00*/  IMAD.MOV R36, RZ, RZ, -R36 ;  /* 0x000000ffff247224 */ /* 0x000fe200078e0a24 */
[----:B------:R-:W-:Y:S01]  /*7b10*/  IABS R56, R24 ;  /* 0x0000001800387213 */ /* 0x000fe20000000000 */
[----:B------:R-:W-:Y:S01]  /*7b20*/  @!P0 IMAD.IADD R58, R58, 0x1, -R37 ;  /* 0x000000013a3a8824 */ /* 0x000fe200078e0a25 */
[----:B------:R-:W-:Y:S01]  /*7b30*/  ISETP.GT.U32.AND P0, PT, R37, R54, PT ;  /* 0x000000362500720c */ /* 0x000fe20003f04070 */
[----:B------:R-:W-:Y:S02]  /*7b40*/  IMAD R49, R27, R36, R49 ;  /* 0x000000241b317224 */ /* 0x000fe400078e0231 */
[----:B------:R-:W-:-:S04]  /*7b50*/  IMAD.HI.U32 R36, R31, R39, RZ ;  /* 0x000000271f247227 */ /* 0x000fc800078e00ff */
[----:B------:R-:W-:-:S04]  /*7b60*/  IMAD.HI.U32 R38, R38, R56, RZ ;  /* 0x0000003826267227 */ /* 0x000fc800078e00ff */
[----:B------:R-:W-:Y:S02]  /*7b70*/  IMAD.MOV R36, RZ, RZ, -R36 ;  /* 0x000000ffff247224 */ /* 0x000fe400078e0a24 */
[----:B------:R-:W-:Y:S01]  /*7b80*/  IMAD.MOV R38, RZ, RZ, -R38 ;  /* 0x000000ffff267224 */ /* 0x000fe200078e0a26 */
[----:B------:R-:W-:Y:S01]  /*7b90*/  ISETP.GT.U32.AND P4, PT, R37, R58, PT ;  /* 0x0000003a2500720c */ /* 0x000fe20003f84070 */
[----:B------:R-:W-:Y:S02]  /*7ba0*/  @!P1 IMAD.IADD R55, R55, 0x1, -R37 ;  /* 0x0000000137379824 */ /* 0x000fe400078e0a25 */
[----:B------:R-:W-:Y:S02]  /*7bb0*/  IMAD R39, R27, R36, R39 ;  /* 0x000000241b277224 */ /* 0x000fe400078e0227 */
[----:B------:R-:W-:Y:S02]  /*7bc0*/  IMAD R56, R37, R38, R56 ;  /* 0x0000002625387224 */ /* 0x000fe400078e0238 */
[----:B------:R-:W-:Y:S01]  /*7bd0*/  IMAD.HI.U32 R36, R31, R48, RZ ;  /* 0x000000301f247227 */ /* 0x000fe200078e00ff */
[----:B------:R-:W-:-:S03]  /*7be0*/  ISETP.GT.U32.AND P1, PT, R37, R55, PT ;  /* 0x000000372500720c */ /* 0x000fc60003f24070 */
[----:B------:R-:W-:Y:S02]  /*7bf0*/  IMAD.MOV R36, RZ, RZ, -R36 ;  /* 0x000000ffff247224 */ /* 0x000fe400078e0a24 */
[----:B------:R-:W-:Y:S01]  /*7c00*/  @!P0 IMAD.IADD R54, R54, 0x1, -R37 ;  /* 0x0000000136368824 */ /* 0x000fe200078e0a25 */
[----:B------:R-:W-:Y:S01]  /*7c10*/  ISETP.GT.U32.AND P0, PT, R37, R56, PT ;  /* 0x000000382500720c */ /* 0x000fe20003f04070 */
[----:B------:R-:W-:-:S04]  /*7c20*/  IMAD.HI.U32 R30, R31, R57, RZ ;  /* 0x000000391f1e7227 */ /* 0x000fc800078e00ff */
[C---:B------:R-:W-:Y:S02]  /*7c30*/  IMAD R48, R27.reuse, R36, R48 ;  /* 0x000000241b307224 */ /* 0x040fe400078e0230 */
[----:B------:R-:W-:Y:S02]  /*7c40*/  IMAD.MOV R30, RZ, RZ, -R30 ;  /* 0x000000ffff1e7224 */ /* 0x000fe400078e0a1e */
[----:B------:R-:W-:Y:S01]  /*7c50*/  @!P4 IMAD.IADD R58, R58, 0x1, -R37 ;  /* 0x000000013a3ac824 */ /* 0x000fe200078e0a25 */
[C---:B------:R-:W-:Y:S01]  /*7c60*/  ISETP.GT.U32.AND P4, PT, R27.reuse, R48, PT ;  /* 0x000000301b00720c */ /* 0x040fe20003f84070 */
[----:B------:R-:W-:Y:S02]  /*7c70*/  IMAD R57, R27, R30, R57 ;  /* 0x0000001e1b397224 */ /* 0x000fe400078e0239 */
[--C-:B------:R-:W-:Y:S01]  /*7c80*/  @!P1 IMAD.IADD R55, R55, 0x1, -R37.reuse ;  /* 0x0000000137379824 */ /* 0x100fe200078e0a25 */
[C---:B------:R-:W-:Y:S01]  /*7c90*/  ISETP.GT.U32.AND P1, PT, R27.reuse, R49, PT ;  /* 0x000000311b00720c */ /* 0x040fe20003f24070 */
[----:B------:R-:W-:Y:S01]  /*7ca0*/  @!P0 IMAD.IADD R56, R56, 0x1, -R37 ;  /* 0x0000000138388824 */ /* 0x000fe200078e0a25 */
[----:B------:R-:W-:Y:S01]  /*7cb0*/  ISETP.GT.U32.AND P0, PT, R27, R57, PT ;  /* 0x000000391b00720c */ /* 0x000fe20003f04070 */
[----:B------:R-:W-:-:S04]  /*7cc0*/  IMAD.HI.U32 R38, R31, R47, RZ ;  /* 0x0000002f1f267227 */ /* 0x000fc800078e00ff */
[----:B------:R-:W-:Y:S02]  /*7cd0*/  IMAD.MOV R38, RZ, RZ, -R38 ;  /* 0x000000ffff267224 */ /* 0x000fe400078e0a26 */
[----:B------:R-:W-:Y:S02]  /*7ce0*/  @!P4 IMAD.IADD R48, R48, 0x1, -R27 ;  /* 0x000000013030c824 */ /* 0x000fe400078e0a1b */
[----:B------:R-:W-:Y:S01]  /*7cf0*/  IMAD R47, R27, R38, R47 ;  /* 0x000000261b2f7224 */ /* 0x000fe200078e022f */
[----:B------:R-:W-:Y:S01]  /*7d00*/  IABS R38, R59 ;  /* 0x0000003b00267213 */ /* 0x000fe20000000000 */
[--C-:B------:R-:W-:Y:S01]  /*7d10*/  @!P1 IMAD.IADD R49, R49, 0x1, -R27.reuse ;  /* 0x0000000131319824 */ /* 0x100fe200078e0a1b */
[----:B------:R-:W-:Y:S01]  /*7d20*/  ISETP.GT.U32.AND P1, PT, R27, R48, PT ;  /* 0x000000301b00720c */ /* 0x000fe20003f24070 */
[----:B------:R-:W-:Y:S02]  /*7d30*/  @!P0 IMAD.IADD R57, R57, 0x1, -R27 ;  /* 0x0000000139398824 */ /* 0x000fe400078e0a1b */
[----:B------:R-:W-:Y:S01]  /*7d40*/  @!P3 IMAD.MOV R42, RZ, RZ, -R42 ;  /* 0x000000ffff2ab224 */ /* 0x000fe200078e0a2a */
[----:B------:R-:W-:-:S02]  /*7d50*/  ISETP.GT.U32.AND P3, PT, R27, R49, PT ;  /* 0x000000311b00720c */ /* 0x000fc40003f64070 */
[----:B---3--:R-:W-:Y:S02]  /*7d60*/  IABS R45, R45 ;  /* 0x0000002d002d7213 */ /* 0x008fe40000000000 */
[----:B------:R-:W-:-:S03]  /*7d70*/  ISETP.GT.U32.AND P0, PT, R27, R57, PT ;  /* 0x000000391b00720c */ /* 0x000fc60003f04070 */
[----:B------:R-:W-:-:S04]  /*7d80*/  IMAD.HI.U32 R36, R31, R45, RZ ;  /* 0x0000002d1f247227 */ /* 0x000fc800078e00ff */
[--C-:B------:R-:W-:Y:S02]  /*7d90*/  @!P1 IMAD.IADD R48, R48, 0x1, -R27.reuse ;  /* 0x0000000130309824 */ /* 0x100fe400078e0a1b */
[----:B------:R-:W-:Y:S02]  /*7da0*/  IMAD.MOV R36, RZ, RZ, -R36 ;  /* 0x000000ffff247224 */ /* 0x000fe400078e0a24 */
[----:B------:R-:W-:Y:S02]  /*7db0*/  @!P3 IMAD.IADD R49, R49, 0x1, -R27 ;  /* 0x000000013131b824 */ /* 0x000fe400078e0a1b */
[----:B------:R-:W-:Y:S02]  /*7dc0*/  IMAD R45, R27, R36, R45 ;  /* 0x000000241b2d7224 */ /* 0x000fe400078e022d */
[----:B------:R-:W-:Y:S02]  /*7dd0*/  @!P0 IMAD.IADD R57, R57, 0x1, -R27 ;  /* 0x0000000139398824 */ /* 0x000fe400078e0a1b */
[----:B------:R-:W-:Y:S01]  /*7de0*/  @!P5 IMAD.MOV R44, RZ, RZ, -R44 ;  /* 0x000000ffff2cd224 */ /* 0x000fe200078e0a2c */
[----:B--2---:R-:W-:-:S05]  /*7df0*/  IABS R43, R43 ;  /* 0x0000002b002b7213 */ /* 0x004fca0000000000 */
[----:B------:R-:W-:-:S04]  /*7e00*/  IMAD.HI.U32 R59, R31, R43, RZ ;  /* 0x0000002b1f3b7227 */ /* 0x000fc800078e00ff */
[----:B------:R-:W-:-:S04]  /*7e10*/  IMAD.MOV R59, RZ, RZ, -R59 ;  /* 0x000000ffff3b7224 */ /* 0x000fc800078e0a3b */
[----:B------:R-:W-:Y:S02]  /*7e20*/  IMAD R43, R27, R59, R43 ;  /* 0x0000003b1b2b7224 */ /* 0x000fe400078e022b */
[----:B------:R-:W2:Y:S01]  /*7e30*/  LDL R59, [R1+0x17f0] ;  /* 0x0017f000013b7983 */ /* 0x000ea20000100800 */
[----:B------:R-:W-:-:S03]  /*7e40*/  IABS R36, R41 ;  /* 0x0000002900247213 */ /* 0x000fc60000000000 */
[----:B------:R-:W-:Y:S04]  /*7e50*/  STL [R1+0x2b10], R42 ;  /* 0x002b102a01007387 */ /* 0x000fe80000100800 */
[----:B------:R0:W-:Y:S04]  /*7e60*/  STL [R1+0x2af8], R48 ;  /* 0x002af83001007387 */ /* 0x0001e80000100800 */
[----:B0-----:R-:W3:Y:S04]  /*7e70*/  LDL R48, [R1+0x1800] ;  /* 0x0018000001307983 */ /* 0x001ee80000100800 */
[----:B------:R-:W4:Y:S04]  /*7e80*/  LDL.LU R42, [R1+0xb0] ;  /* 0x0000b000012a7983 */ /* 0x000f280000300800 */
[----:B------:R-:W3:Y:S04]  /*7e90*/  LDL.LU R41, [R1+0xb4] ;  /* 0x0000b40001297983 */ /* 0x000ee80000300800 */
[----:B------:R0:W-:Y:S04]  /*7ea0*/  STL [R1+0x2b14], R49 ;  /* 0x002b143101007387 */ /* 0x0001e80000100800 */
[----:B0-----:R-:W4:Y:S04]  /*7eb0*/  LDL.LU R49, [R1+0x9c] ;  /* 0x00009c0001317983 */ /* 0x001f280000300800 */
[----:B------:R0:W-:Y:S04]  /*7ec0*/  STL [R1+0x2b18], R57 ;  /* 0x002b183901007387 */ /* 0x0001e80000100800 */
[----:B0-----:R-:W4:Y:S04]  /*7ed0*/  LDL.LU R57, [R1+0x98] ;  /* 0x0000980001397983 */ /* 0x001f280000300800 */
[----:B------:R0:W-:Y:S04]  /*7ee0*/  STL [R1+0x2b1c], R44 ;  /* 0x002b1c2c01007387 */ /* 0x0001e80000100800 */
[----:B0-----:R-:W4:Y:S01]  /*7ef0*/  LDL R44, [R1+0x17fc] ;  /* 0x0017fc00012c7983 */ /* 0x001f220000100800 */
[----:B------:R-:W-:-:S02]  /*7f00*/  ISETP.GT.U32.AND P4, PT, R37, R56, PT ;  /* 0x000000382500720c */ /* 0x000fc40003f84070 */
[----:B------:R-:W-:-:S05]  /*7f10*/  IABS R40, R40 ;  /* 0x0000002800287213 */ /* 0x000fca0000000000 */
[----:B------:R-:W-:-:S06]  /*7f20*/  IMAD.HI.U32 R30, R31, R40, RZ ;  /* 0x000000281f1e7227 */ /* 0x000fcc00078e00ff */
[----:B------:R-:W-:Y:S01]  /*7f30*/  @!P4 IMAD.IADD R56, R56, 0x1, -R37 ;  /* 0x000000013838c824 */ /* 0x000fe200078e0a25 */
[C---:B------:R-:W-:Y:S01]  /*7f40*/  ISETP.GT.U32.AND P4, PT, R27.reuse, R52, PT ;  /* 0x000000341b00720c */ /* 0x040fe20003f84070 */
[----:B------:R-:W-:Y:S01]  /*7f50*/  IMAD.MOV R30, RZ, RZ, -R30 ;  /* 0x000000ffff1e7224 */ /* 0x000fe200078e0a1e */
[----:B------:R-:W-:-:S03]  /*7f60*/  ISETP.GT.U32.AND P1, PT, R27, R47, PT ;  /* 0x0000002f1b00720c */ /* 0x000fc60003f24070 */
[C---:B------:R-:W-:Y:S01]  /*7f70*/  IMAD R40, R27.reuse, R30, R40 ;  /* 0x0000001e1b287224 */ /* 0x040fe200078e0228 */
[----:B------:R-:W-:-:S04]  /*7f80*/  ISETP.GT.U32.AND P3, PT, R27, R39, PT ;  /* 0x000000271b00720c */ /* 0x000fc80003f64070 */
[----:B------:R-:W-:-:S03]  /*7f90*/  ISETP.GT.U32.AND P0, PT, R27, R40, PT ;  /* 0x000000281b00720c */ /* 0x000fc60003f04070 */
[--C-:B------:R-:W-:Y:S01]  /*7fa0*/  @!P4 IMAD.IADD R52, R52, 0x1, -R27.reuse ;  /* 0x000000013434c824 */ /* 0x100fe200078e0a1b */
[----:B------:R-:W-:Y:S01]  /*7fb0*/  ISETP.GT.U32.AND P4, PT, R27, R43, PT ;  /* 0x0000002b1b00720c */ /* 0x000fe20003f84070 */
[----:B------:R-:W-:-:S04]  /*7fc0*/  @!P1 IMAD.IADD R47, R47, 0x1, -R27 ;  /* 0x000000012f2f9824 */ /* 0x000fc800078e0a1b */
[----:B------:R-:W-:Y:S01]  /*7fd0*/  @!P3 IMAD.IADD R39, R39, 0x1, -R27 ;  /* 0x000000012727b824 */ /* 0x000fe200078e0a1b */
[----:B------:R-:W-:-:S03]  /*7fe0*/  ISETP.GT.U32.AND P1, PT, R27, R52, PT ;  /* 0x000000341b00720c */ /* 0x000fc60003f24070 */
[----:B------:R-:W-:Y:S01]  /*7ff0*/  @!P0 IMAD.IADD R40, R40, 0x1, -R27 ;  /* 0x0000000128288824 */ /* 0x000fe200078e0a1b */
[----:B------:R-:W-:-:S03]  /*8000*/  ISETP.GT.U32.AND P3, PT, R27, R47, PT ;  /* 0x0000002f1b00720c */ /* 0x000fc60003f64070 */
[----:B------:R-:W-:Y:S01]  /*8010*/  @!P4 IMAD.IADD R43, R43, 0x1, -R27 ;  /* 0x000000012b2bc824 */ /* 0x000fe200078e0a1b */
[C---:B------:R-:W-:Y:S02]  /*8020*/  ISETP.GT.U32.AND P0, PT, R27.reuse, R39, PT ;  /* 0x000000271b00720c */ /* 0x040fe40003f04070 */
[----:B------:R-:W-:Y:S02]  /*8030*/  IABS R46, R46 ;  /* 0x0000002e002e7213 */ /* 0x000fe40000000000 */
[C---:B------:R-:W-:Y:S02]  /*8040*/  ISETP.GT.U32.AND P5, PT, R27.reuse, R40, PT ;  /* 0x000000281b00720c */ /* 0x040fe40003fa4070 */
[----:B------:R-:W-:Y:S01]  /*8050*/  ISETP.GT.U32.AND P4, PT, R27, R43, PT ;  /* 0x0000002b1b00720c */ /* 0x000fe20003f84070 */
[----:B------:R-:W-:-:S04]  /*8060*/  IMAD.HI.U32 R30, R31, R46, RZ ;  /* 0x0000002e1f1e7227 */ /* 0x000fc800078e00ff */
[----:B------:R-:W-:Y:S02]  /*8070*/  IMAD.MOV R30, RZ, RZ, -R30 ;  /* 0x000000ffff1e7224 */ /* 0x000fe400078e0a1e */
[--C-:B------:R-:W-:Y:S02]  /*8080*/  @!P1 IMAD.IADD R52, R52, 0x1, -R27.reuse ;  /* 0x0000000134349824 */ /* 0x100fe400078e0a1b */
[--C-:B------:R-:W-:Y:S02]  /*8090*/  @!P3 IMAD.IADD R47, R47, 0x1, -R27.reuse ;  /* 0x000000012f2fb824 */ /* 0x100fe400078e0a1b */
[--C-:B------:R-:W-:Y:S02]  /*80a0*/  @!P0 IMAD.IADD R39, R39, 0x1, -R27.reuse ;  /* 0x0000000127278824 */ /* 0x100fe400078e0a1b */
[----:B------:R-:W-:Y:S02]  /*80b0*/  IMAD R46, R27, R30, R46 ;  /* 0x0000001e1b2e7224 */ /* 0x000fe400078e022e */
[----:B------:R-:W-:Y:S01]  /*80c0*/  @!P5 IMAD.IADD R40, R40, 0x1, -R27 ;  /* 0x000000012828d824 */ /* 0x000fe200078e0a1b */
[----:B------:R0:W-:Y:S01]  /*80d0*/  STL [R1+0x2b20], R52 ;  /* 0x002b203401007387 */ /* 0x0001e20000100800 */
[----:B------:R-:W-:-:S04]  /*80e0*/  IMAD.HI.U32 R30, R31, R38, RZ ;  /* 0x000000261f1e7227 */ /* 0x000fc800078e00ff */
[----:B------:R-:W-:Y:S01]  /*80f0*/  @!P4 IMAD.IADD R43, R43, 0x1, -R27 ;  /* 0x000000012b2bc824 */ /* 0x000fe200078e0a1b */
[----:B------:R-:W-:Y:S01]  /*8100*/  STL [R1+0x2b24], R47 ;  /* 0x002b242f01007387 */ /* 0x000fe20000100800 */
[----:B------:R-:W-:-:S03]  /*8110*/  IMAD.MOV R30, RZ, RZ, -R30 ;  /* 0x000000ffff1e7224 */ /* 0x000fc600078e0a1e */
[----:B------:R1:W-:Y:S04]  /*8120*/  STL [R1+0x2b28], R39 ;  /* 0x002b282701007387 */ /* 0x0003e80000100800 */
[----:B------:R1:W-:Y:S01]  /*8130*/  STL [R1+0x2b2c], R40 ;  /* 0x002b2c2801007387 */ /* 0x0003e20000100800 */
[----:B------:R-:W-:-:S03]  /*8140*/  IMAD R38, R27, R30, R38 ;  /* 0x0000001e1b267224 */ /* 0x000fc600078e0226 */
[----:B------:R-:W-:Y:S01]  /*8150*/  STL [R1+0x2b30], R43 ;  /* 0x002b302b01007387 */ /* 0x000fe20000100800 */
[----:B------:R-:W-:-:S03]  /*8160*/  IABS R30, R60 ;  /* 0x0000003c001e7213 */ /* 0x000fc60000000000 */
[----:B0-----:R-:W4:Y:S01]  /*8170*/  LDL.LU R52, [R1+0xb8] ;  /* 0x0000b80001347983 */ /* 0x001f220000300800 */
[----:B------:R-:W-:Y:S01]  /*8180*/  IMAD.HI.U32 R60, R31, R36, RZ ;  /* 0x000000241f3c7227 */ /* 0x000fe200078e00ff */
[----:B------:R-:W-:-:S03]  /*8190*/  ISETP.GT.U32.AND P1, PT, R27, R45, PT ;  /* 0x0000002d1b00720c */ /* 0x000fc60003f24070 */
[----:B------:R-:W-:-:S04]  /*81a0*/  IMAD.MOV R60, RZ, RZ, -R60 ;  /* 0x000000ffff3c7224 */ /* 0x000fc800078e0a3c */
[C---:B------:R-:W-:Y:S01]  /*81b0*/  IMAD R36, R27.reuse, R60, R36 ;  /* 0x0000003c1b247224 */ /* 0x040fe200078e0224 */
[----:B------:R-:W-:-:S04]  /*81c0*/  ISETP.GT.U32.AND P0, PT, R27, R38, PT ;  /* 0x000000261b00720c */ /* 0x000fc80003f04070 */
[----:B------:R-:W-:Y:S01]  /*81d0*/  ISETP.GT.U32.AND P4, PT, R27, R36, PT ;  /* 0x000000241b00720c */ /* 0x000fe20003f84070 */
[----:B------:R-:W-:-:S08]  /*81e0*/  @!P1 IMAD.IADD R45, R45, 0x1, -R27 ;  /* 0x000000012d2d9824 */ /* 0x000fd000078e0a1b */
[----:B------:R-:W-:-:S04]  /*81f0*/  @!P0 IMAD.IADD R38, R38, 0x1, -R27 ;  /* 0x0000000126268824 */ /* 0x000fc800078e0a1b */
[----:B------:R-:W-:Y:S01]  /*8200*/  @!P4 IMAD.IADD R36, R36, 0x1, -R27 ;  /* 0x000000012424c824 */ /* 0x000fe200078e0a1b */
[----:B--2---:R-:W-:-:S05]  /*8210*/  IABS R59, R59 ;  /* 0x0000003b003b7213 */ /* 0x004fca0000000000 */
[----:B------:R-:W-:-:S04]  /*8220*/  IMAD.HI.U32 R37, R31, R59, RZ ;  /* 0x0000003b1f257227 */ /* 0x000fc800078e00ff */
[----:B------:R-:W-:-:S04]  /*8230*/  IMAD.MOV R37, RZ, RZ, -R37 ;  /* 0x000000ffff257224 */ /* 0x000fc800078e0a25 */
[----:B------:R-:W-:-:S05]  /*8240*/  IMAD R37, R27, R37, R59 ;  /* 0x000000251b257224 */ /* 0x000fca00078e023b */
[----:B------:R-:W-:Y:S02]  /*8250*/  ISETP.GT.U32.AND P5, PT, R27, R37, PT ;  /* 0x000000251b00720c */ /* 0x000fe40003fa4070 */
[----:B---3--:R-:W-:-:S11]  /*8260*/  ISETP.GE.AND P4, PT, R41, RZ, PT ;  /* 0x000000ff2900720c */ /* 0x008fd60003f86270 */
[----:B------:R-:W-:Y:S01]  /*8270*/  @!P5 IMAD.IADD R37, R37, 0x1, -R27 ;  /* 0x000000012525d824 */ /* 0x000fe200078e0a1b */
[----:B----4-:R-:W-:Y:S02]  /*8280*/  ISETP.GE.AND P5, PT, R42, RZ, PT ;  /* 0x000000ff2a00720c */ /* 0x010fe40003fa6270 */
[----:B------:R-:W-:Y:S02]  /*8290*/  ISETP.GE.AND P0, PT, R49, RZ, PT ;  /* 0x000000ff3100720c */ /* 0x000fe40003f06270 */
[----:B------:R-:W-:Y:S02]  /*82a0*/  ISETP.GE.AND P1, PT, R57, RZ, PT ;  /* 0x000000ff3900720c */ /* 0x000fe40003f26270 */
[----:B------:R-:W2:Y:S01]  /*82b0*/  LDL.LU R57, [R1+0xbc] ;  /* 0x0000bc0001397983 */ /* 0x000ea20000300800 */
[----:B------:R-:W-:-:S03]  /*82c0*/  IABS R60, R44 ;  /* 0x0000002c003c7213 */ /* 0x000fc60000000000 */
[----:B------:R-:W3:Y:S04]  /*82d0*/  LDL.LU R44, [R1+0xd0] ;  /* 0x0000d000012c7983 */ /* 0x000ee80000300800 */
[----:B------:R-:W4:Y:S04]  /*82e0*/  LDL.LU R49, [R1+0xd4] ;  /* 0x0000d40001317983 */ /* 0x000f280000300800 */
[----:B------:R-:W4:Y:S04]  /*82f0*/  LDL.LU R41, [R1+0xd8] ;  /* 0x0000d80001297983 */ /* 0x000f280000300800 */
[----:B------:R-:W4:Y:S01]  /*8300*/  LDL.LU R42, [R1+0xdc] ;  /* 0x0000dc00012a7983 */ /* 0x000f220000300800 */
[----:B------:R-:W-:Y:S01]  /*8310*/  ISETP.GT.U32.AND P3, PT, R27, R46, PT ;  /* 0x0000002e1b00720c */ /* 0x000fe20003f64070 */
[----:B------:R-:W-:-:S04]  /*8320*/  IMAD.HI.U32 R59, R31, R30, RZ ;  /* 0x0000001e1f3b7227 */ /* 0x000fc800078e00ff */
[----:B------:R-:W-:-:S04]  /*8330*/  IMAD.MOV R59, RZ, RZ, -R59 ;  /* 0x000000ffff3b7224 */ /* 0x000fc800078e0a3b */
[----:B------:R-:W-:-:S04]  /*8340*/  IMAD R30, R27, R59, R30 ;  /* 0x0000003b1b1e7224 */ /* 0x000fc800078e021e */
[----:B------:R-:W-:Y:S01]  /*8350*/  @!P3 IMAD.IADD R46, R46, 0x1, -R27 ;  /* 0x000000012e2eb824 */ /* 0x000fe200078e0a1b */
[----:B------:R-:W-:Y:S01]  /*8360*/  ISETP.GT.U32.AND P3, PT, R27, R30, PT ;  /* 0x0000001e1b00720c */ /* 0x000fe20003f64070 */
[----:B------:R-:W-:Y:S01]  /*8370*/  @!P6 IMAD.MOV R34, RZ, RZ, -R34 ;  /* 0x000000ffff22e224 */ /* 0x000fe200078e0a22 */
[----:B------:R-:W-:Y:S01]  /*8380*/  IABS R59, R48 ;  /* 0x00000030003b7213 */ /* 0x000fe20000000000 */
[----:B-1----:R-:W-:-:S04]  /*8390*/  IMAD.HI.U32 R39, R31, R60, RZ ;  /* 0x0000003c1f277227 */ /* 0x002fc800078e00ff */
[----:B------:R-:W-:Y:S02]  /*83a0*/  IMAD.MOV R40, RZ, RZ, -R39 ;  /* 0x000000ffff287224 */ /* 0x000fe400078e0a27 */
[----:B------:R-:W-:-:S04]  /*83b0*/  @!P1 IMAD.MOV R33, RZ, RZ, -R33 ;  /* 0x000000ffff219224 */ /* 0x000fc800078e0a21 */
[----:B------:R-:W-:Y:S01]  /*83c0*/  @!P3 IMAD.IADD R30, R30, 0x1, -R27 ;  /* 0x000000011e1eb824 */ /* 0x000fe200078e0a1b */
[----:B------:R-:W-:Y:S01]  /*83d0*/  ISETP.GT.U32.AND P3, PT, R27, R46, PT ;  /* 0x0000002e1b00720c */ /* 0x000fe20003f64070 */
[----:B------:R-:W-:Y:S01]  /*83e0*/  IMAD.HI.U32 R39, R31, R59, RZ ;  /* 0x0000003b1f277227 */ /* 0x000fe200078e00ff */
[----:B------:R-:W-:-:S03]  /*83f0*/  ISETP.GT.U32.AND P1, PT, R27, R38, PT ;  /* 0x000000261b00720c */ /* 0x000fc60003f24070 */
[C---:B------:R-:W-:Y:S02]  /*8400*/  IMAD R31, R27.reuse, R40, R60 ;  /* 0x000000281b1f7224 */ /* 0x040fe400078e023c */
[----:B------:R-:W-:Y:S02]  /*8410*/  IMAD.MOV.U32 R60, RZ, RZ, R0 ;  /* 0x000000ffff3c7224 */ /* 0x000fe400078e0000 */
[----:B------:R-:W-:Y:S02]  /*8420*/  IMAD.MOV R39, RZ, RZ, -R39 ;  /* 0x000000ffff277224 */ /* 0x000fe400078e0a27 */
[----:B------:R-:W-:Y:S02]  /*8430*/  @!P2 IMAD.MOV R35, RZ, RZ, -R35 ;  /* 0x000000ffff23a224 */ /* 0x000fe400078e0a23 */
[----:B------:R-:W-:Y:S01]  /*8440*/  @!P5 IMAD.MOV R28, RZ, RZ, -R28 ;  /* 0x000000ffff1cd224 */ /* 0x000fe200078e0a1c */
[C---:B------:R-:W-:Y:S01]  /*8450*/  ISETP.GT.U32.AND P5, PT, R27.reuse, R36, PT ;  /* 0x000000241b00720c */ /* 0x040fe20003fa4070 */
[----:B------:R-:W-:Y:S01]  /*8460*/  @!P0 IMAD.MOV R60, RZ, RZ, -R60 ;  /* 0x000000ffff3c8224 */ /* 0x000fe200078e0a3c */
[C---:B------:R-:W-:Y:S01]  /*8470*/  ISETP.GT.U32.AND P0, PT, R27.reuse, R37, PT ;  /* 0x000000251b00720c */ /* 0x040fe20003f04070 */
[----:B------:R-:W-:Y:S01]  /*8480*/  @!P4 IMAD.MOV R29, RZ, RZ, -R29 ;  /* 0x000000ffff1dc224 */ /* 0x000fe200078e0a1d */
[C---:B------:R-:W-:Y:S01]  /*8490*/  ISETP.GT.U32.AND P4, PT, R27.reuse, R30, PT ;  /* 0x0000001e1b00720c */ /* 0x040fe20003f84070 */
[----:B------:R-:W-:Y:S01]  /*84a0*/  IMAD R59, R27, R39, R59 ;  /* 0x000000271b3b7224 */ /* 0x000fe200078e023b */
[----:B------:R0:W-:Y:S01]  /*84b0*/  STL [R1+0x2b34], R35 ;  /* 0x002b342301007387 */ /* 0x0001e20000100800 */
[----:B------:R-:W-:Y:S01]  /*84c0*/  @!P3 IMAD.IADD R46, R46, 0x1, -R27 ;  /* 0x000000012e2eb824 */ /* 0x000fe200078e0a1b */
[----:B------:R-:W-:-:S02]  /*84d0*/  ISETP.GE.AND P6, PT, R52, RZ, PT ;  /* 0x000000ff3400720c */ /* 0x000fc40003fc6270 */
[----:B------:R-:W1:Y:S01]  /*84e0*/  S2R R52, SR_TID.X ;  /* 0x0000000000347919 */ /* 0x000e620000002100 */
[--C-:B------:R-:W-:Y:S01]  /*84f0*/  @!P1 IMAD.IADD R38, R38, 0x1, -R27.reuse ;  /* 0x0000000126269824 */ /* 0x100fe200078e0a1b */
[----:B------:R-:W-:Y:S01]  /*8500*/  ISETP.GT.U32.AND P1, PT, R27, R59, PT ;  /* 0x0000003b1b00720c */ /* 0x000fe20003f24070 */
[--C-:B------:R-:W-:Y:S02]  /*8510*/  @!P5 IMAD.IADD R36, R36, 0x1, -R27.reuse ;  /* 0x000000012424d824 */ /* 0x100fe400078e0a1b */
[--C-:B------:R-:W-:Y:S02]  /*8520*/  @!P0 IMAD.IADD R37, R37, 0x1, -R27.reuse ;  /* 0x0000000125258824 */ /* 0x100fe400078e0a1b */
[----:B------:R-:W-:-:S08]  /*8530*/  @!P4 IMAD.IADD R30, R30, 0x1, -R27 ;  /* 0x000000011e1ec824 */ /* 0x000fd000078e0a1b */
[----:B------:R-:W-:Y:S01]  /*8540*/  @!P1 IMAD.IADD R59, R59, 0x1, -R27 ;  /* 0x000000013b3b9824 */ /* 0x000fe200078e0a1b */
[----:B-1----:R-:W-:Y:S01]  /*8550*/  SHF.R.S32.HI R0, RZ, 0x2, R52 ;  /* 0x00000002ff007819 */ /* 0x002fe20000011434 */
[C---:B0-----:R-:W-:Y:S02]  /*8560*/  IMAD.SHL.U32 R35, R52.reuse, 0x2, RZ ;  /* 0x0000000234237824 */ /* 0x041fe400078e00ff */
[----:B------:R-:W-:Y:S01]  /*8570*/  IMAD.SHL.U32 R39, R52, 0x10, RZ ;  /* 0x0000001034277824 */ /* 0x000fe200078e00ff */
[----:B--2---:R-:W-:Y:S02]  /*8580*/  ISETP.GE.AND P3, PT, R57, RZ, PT ;  /* 0x000000ff3900720c */ /* 0x004fe40003f66270 */
[----:B------:R-:W2:Y:S01]  /*8590*/  LDL.LU R57, [R1+0xf0] ;  /* 0x0000f00001397983 */ /* 0x000ea20000300800 */
[----:B---3--:R-:W-:-:S03]  /*85a0*/  ISETP.GE.AND P0, PT, R44, RZ, PT ;  /* 0x000000ff2c00720c */ /* 0x008fc60003f06270 */
[----:B------:R-:W3:Y:S01]  /*85b0*/  LDL R47, [R1+0x2a78] ;  /* 0x002a7800012f7983 */ /* 0x000ee20000100800 */
[----:B------:R-:W-:Y:S02]  /*85c0*/  SHF.R.U32.HI R44, RZ, 0x2, R52 ;  /* 0x00000002ff2c7819 */ /* 0x000fe40000011634 */
[----:B----4-:R-:W-:Y:S02]  /*85d0*/  ISETP.GE.AND P5, PT, R49, RZ, PT ;  /* 0x000000ff3100720c */ /* 0x010fe40003fa6270 */
[----:B------:R-:W4:Y:S01]  /*85e0*/  LDL R49, [R1+0x2acc] ;  /* 0x002acc0001317983 */ /* 0x000f220000100800 */
[----:B------:R-:W-:Y:S02]  /*85f0*/  ISETP.GE.AND P4, PT, R41, RZ, PT ;  /* 0x000000ff2900720c */ /* 0x000fe40003f86270 */
[----:B------:R-:W-:Y:S02]  /*8600*/  LOP3.LUT R41, R52, 0x3, RZ, 0xc0, !PT ;  /* 0x0000000334297812 */ /* 0x000fe400078ec0ff */
[----:B------:R-:W3:Y:S01]  /*8610*/  LDL R52, [R1+0x2a84] ;  /* 0x002a840001347983 */ /* 0x000ee20000100800 */
[----:B------:R-:W-:-:S02]  /*8620*/  ISETP.GE.AND P1, PT, R42, RZ, PT ;  /* 0x000000ff2a00720c */ /* 0x000fc40003f26270 */
[C---:B------:R-:W-:Y:S01]  /*8630*/  IMAD.SHL.U32 R40, R41.reuse, 0x20, RZ ;  /* 0x0000002029287824 */ /* 0x040fe200078e00ff */
[----:B------:R-:W3:Y:S01]  /*8640*/  LDL R42, [R1+0x2a7c] ;  /* 0x002a7c00012a7983 */ /* 0x000ee20000100800 */
[----:B------:R-:W-:-:S03]  /*8650*/  IMAD.SHL.U32 R43, R41, 0x800, RZ ;  /* 0x00000800292b7824 */ /* 0x000fc600078e00ff */
[----:B------:R-:W3:Y:S01]  /*8660*/  LDL R41, [R1+0x2a80] ;  /* 0x002a800001297983 */ /* 0x000ee20000100800 */
[----:B------:R-:W-:-:S13]  /*8670*/  ISETP.GT.U32.AND P2, PT, R27, R45, PT ;  /* 0x0000002d1b00720c */ /* 0x000fda0003f44070 */
[----:B------:R-:W-:Y:S01]  /*8680*/  @!P2 IMAD.IADD R45, R45, 0x1, -R27 ;  /* 0x000000012d2da824 */ /* 0x000fe200078e0a1b */
[----:B------:R-:W-:Y:S02]  /*8690*/  ISETP.GT.U32.AND P2, PT, R27, R31, PT ;  /* 0x0000001f1b00720c */ /* 0x000fe40003f44070 */
[----:B------:R-:W-:-:S04]  /*86a0*/  SGXT R0, R0, 0x1 ;  /* 0x000000010000781a */ /* 0x000fc80000000200 */
[----:B------:R-:W-:-:S07]  /*86b0*/  LOP3.LUT R0, R40, 0x90, R0, 0xf8, !PT ;  /* 0x0000009028007812 */ /* 0x000fce00078ef800 */
[----:B------:R-:W-:Y:S01]  /*86c0*/  @!P2 IMAD.IADD R31, R31, 0x1, -R27 ;  /* 0x000000011f1fa824 */ /* 0x000fe200078e0a1b */
[----:B------:R-:W-:-:S04]  /*86d0*/  LOP3.LUT R35, R0, 0x10, R35, 0x78, !PT ;  /* 0x0000001000237812 */ /* 0x000fc800078e7823 */
[----:B------:R-:W-:Y:S02]  /*86e0*/  ISETP.GT.U32.AND P2, PT, R27, R31, PT ;  /* 0x0000001f1b00720c */ /* 0x000fe40003f44070 */
[----:B------:R-:W-:-:S04]  /*86f0*/  SGXT.U32 R0, R44, 0x3 ;  /* 0x000000032c00781a */ /* 0x000fc80000000000 */
[----:B------:R-:W-:Y:S02]  /*8700*/  LOP3.LUT R0, R40, R43, R0, 0xfe, !PT ;  /* 0x0000002b28007212 */ /* 0x000fe400078efe00 */
[----:B------:R-:W-:-:S03]  /*8710*/  LOP3.LUT R39, R39, 0x100, RZ, 0xc0, !PT ;  /* 0x0000010027277812 */ /* 0x000fc600078ec0ff */
[----:B------:R0:W-:Y:S02]  /*8720*/  STL [R1+0x2ad8], R0 ;  /* 0x002ad80001007387 */ /* 0x0001e40000100800 */
[----:B------:R-:W-:Y:S02]  /*8730*/  @!P2 IMAD.IADD R31, R31, 0x1, -R27 ;  /* 0x000000011f1fa824 */ /* 0x000fe400078e0a1b */
[----:B------:R-:W3:Y:S01]  /*8740*/  LDL R44, [R1+0x2a88] ;  /* 0x002a8800012c7983 */ /* 0x000ee20000100800 */
[----:B------:R-:W-:Y:S01]  /*8750*/  @!P3 IMAD.MOV R23, RZ, RZ, -R23 ;  /* 0x000000ffff17b224 */ /* 0x000fe200078e0a17 */
[----:B0-----:R-:W-:Y:S01]  /*8760*/  IADD3 R0, PT, PT, R35, UR4, R39 ;  /* 0x0000000423007c10 */ /* 0x001fe2000fffe027 */
[----:B------:R-:W-:Y:S02]  /*8770*/  @!P1 IMAD.MOV R19, RZ, RZ, -R19 ;  /* 0x000000ffff139224 */ /* 0x000fe400078e0a13 */
[----:B------:R-:W-:Y:S02]  /*8780*/  @!P5 IMAD.MOV R21, RZ, RZ, -R21 ;  /* 0x000000ffff15d224 */ /* 0x000fe400078e0a15 */
[----:B------:R-:W-:Y:S01]  /*8790*/  @!P4 IMAD.MOV R20, RZ, RZ, -R20 ;  /* 0x000000ffff14c224 */ /* 0x000fe200078e0a14 */
[----:B--2---:R-:W-:-:S02]  /*87a0*/  ISETP.GE.AND P2, PT, R57, RZ, PT ;  /* 0x000000ff3900720c */ /* 0x004fc40003f46270 */
[----:B------:R-:W2:Y:S04]  /*87b0*/  LDL R57, [R1+0x2a8c] ;  /* 0x002a8c0001397983 */ /* 0x000ea80000100800 */
[----:B------:R0:W-:Y:S01]  /*87c0*/  STL [R1+0x17c4], R0 ;  /* 0x0017c40001007387 */ /* 0x0001e20000100800 */
[----:B------:R-:W-:-:S03]  /*87d0*/  @!P0 IMAD.MOV R22, RZ, RZ, -R22 ;  /* 0x000000ffff168224 */ /* 0x000fc600078e0a16 */
[----:B------:R-:W2:Y:S01]  /*87e0*/  LDL R39, [R1+0x2a9c] ;  /* 0x002a9c0001277983 */ /* 0x000ea20000100800 */
[----:B----4-:R-:W-:-:S03]  /*87f0*/  ISETP.GE.AND P3, PT, R49, RZ, PT ;  /* 0x000000ff3100720c */ /* 0x010fc60003f66270 */
[----:B------:R-:W4:Y:S01]  /*8800*/  LDL R49, [R1+0x2a90] ;  /* 0x002a900001317983 */ /* 0x000f220000100800 */
[----:B---3--:R-:W-:-:S03]  /*8810*/  ISETP.GE.AND P1, PT, R52, RZ, PT ;  /* 0x000000ff3400720c */ /* 0x008fc60003f26270 */
[----:B------:R-:W3:Y:S01]  /*8820*/  LDL R52, [R1+0x2aa4] ;  /* 0x002aa40001347983 */ /* 0x000ee20000100800 */
[----:B------:R-:W-:-:S03]  /*8830*/  ISETP.GE.AND P5, PT, R42, RZ, PT ;  /* 0x000000ff2a00720c */ /* 0x000fc60003fa6270 */
[----:B------:R-:W3:Y:S01]  /*8840*/  LDL R42, [R1+0x2a94] ;  /* 0x002a9400012a7983 */ /* 0x000ee20000100800 */
[----:B------:R-:W-:-:S03]  /*8850*/  ISETP.GE.AND P4, PT, R41, RZ, PT ;  /* 0x000000ff2900720c */ /* 0x000fc60003f86270 */
[----:B------:R-:W3:Y:S01]  /*8860*/  LDL R41, [R1+0x2a98] ;  /* 0x002a980001297983 */ /* 0x000ee20000100800 */
[----:B------:R-:W-:Y:S01]  /*8870*/  ISETP.GE.AND P0, PT, R47, RZ, PT ;  /* 0x000000ff2f00720c */ /* 0x000fe20003f06270 */
[----:B------:R-:W-:Y:S02]  /*8880*/  @!P3 IMAD.MOV R16, RZ, RZ, -R16 ;  /* 0x000000ffff10b224 */ /* 0x000fe400078e0a10 */
[----:B------:R-:W3:Y:S01]  /*8890*/  LDL R47, [R1+0x2aa0] ;  /* 0x002aa000012f7983 */ /* 0x000ee20000100800 */
[----:B------:R-:W-:Y:S02]  /*88a0*/  @!P2 IMAD.MOV R18, RZ, RZ, -R18 ;  /* 0x000000ffff12a224 */ /* 0x000fe400078e0a12 */
[----:B------:R-:W-:-:S07]  /*88b0*/  @!P5 IMAD.MOV R14, RZ, RZ, -R14 ;  /* 0x000000ffff0ed224 */ /* 0x000fce00078e0a0e */
[----:B------:R-:W-:Y:S02]  /*88c0*/  @!P0 IMAD.MOV R15, RZ, RZ, -R15 ;  /* 0x000000ffff0f8224 */ /* 0x000fe400078e0a0f */
[----:B------:R-:W-:Y:S01]  /*88d0*/  @!P4 IMAD.MOV R13, RZ, RZ, -R13 ;  /* 0x000000ffff0dc224 */ /* 0x000fe200078e0a0d */
[----:B------:R-:W-:Y:S02]  /*88e0*/  ISETP.GE.AND P2, PT, R44, RZ, PT ;  /* 0x000000ff2c00720c */ /* 0x000fe40003f46270 */
[----:B------:R-:W3:Y:S01]  /*88f0*/  LDL R44, [R1+0x2aa8] ;  /* 0x002aa800012c7983 */ /* 0x000ee20000100800 */
[----:B--2---:R-:W-:-:S03]  /*8900*/  ISETP.GE.AND P3, PT, R57, RZ, PT ;  /* 0x000000ff3900720c */ /* 0x004fc60003f66270 */
[----:B------:R-:W2:Y:S10]  /*8910*/  LDL R57, [R1+0x2aac] ;  /* 0x002aac0001397983 */ /* 0x000eb40000100800 */
[----:B------:R-:W-:Y:S01]  /*8920*/  @!P3 IMAD.MOV R10, RZ, RZ, -R10 ;  /* 0x000000ffff0ab224 */ /* 0x000fe200078e0a0a */
[----:B----4-:R-:W-:-:S02]  /*8930*/  ISETP.GE.AND P0, PT, R49, RZ, PT ;  /* 0x000000ff3100720c */ /* 0x010fc40003f06270 */
[----:B------:R-:W4:Y:S01]  /*8940*/  LDL R49, [R1+0x2ab0] ;  /* 0x002ab00001317983 */ /* 0x000f220000100800 */
[----:B---3--:R-:W-:Y:S02]  /*8950*/  ISETP.GE.AND P3, PT, R52, RZ, PT ;  /* 0x000000ff3400720c */ /* 0x008fe40003f66270 */
[----:B------:R-:W-:Y:S02]  /*8960*/  ISETP.GE.AND P5, PT, R42, RZ, PT ;  /* 0x000000ff2a00720c */ /* 0x000fe40003fa6270 */
[----:B------:R-:W3:Y:S01]  /*8970*/  LDL R42, [R1+0x2ab4] ;  /* 0x002ab400012a7983 */ /* 0x000ee20000100800 */
[----:B------:R-:W-:-:S03]  /*8980*/  ISETP.GE.AND P4, PT, R41, RZ, PT ;  /* 0x000000ff2900720c */ /* 0x000fc60003f86270 */
[----:B------:R-:W3:Y:S05]  /*8990*/  LDL R41, [R1+0x2ab8] ;  /* 0x002ab80001297983 */ /* 0x000eea0000100800 */
[----:B------:R-:W-:Y:S01]  /*89a0*/  @!P3 IMAD.MOV R4, RZ, RZ, -R4 ;  /* 0x000000ffff04b224 */ /* 0x000fe200078e0a04 */
[----:B------:R-:W-:Y:S02]  /*89b0*/  ISETP.GE.AND P3, PT, R61, RZ, PT ;  /* 0x000000ff3d00720c */ /* 0x000fe40003f66270 */
[----:B------:R-:W3:Y:S01]  /*89c0*/  LDL.LU R61, [R1+0x2b3c] ;  /* 0x002b3c00013d7983 */ /* 0x000ee20000300800 */
[----:B------:R-:W-:Y:S01]  /*89d0*/  @!P6 IMAD.MOV R32, RZ, RZ, -R32 ;  /* 0x000000ffff20e224 */ /* 0x000fe200078e0a20 */
[----:B------:R-:W-:Y:S01]  /*89e0*/  ISETP.GT.U32.AND P6, PT, R27, R59, PT ;  /* 0x0000003b1b00720c */ /* 0x000fe20003fc4070 */
[----:B------:R-:W-:Y:S01]  /*89f0*/  @!P1 IMAD.MOV R12, RZ, RZ, -R12 ;  /* 0x000000ffff0c9224 */ /* 0x000fe200078e0a0c */
[----:B------:R-:W-:Y:S01]  /*8a00*/  ISETP.GE.AND P1, PT, R39, RZ, PT ;  /* 0x000000ff2700720c */ /* 0x000fe20003f26270 */
[----:B------:R-:W-:-:S10]  /*8a10*/  @!P2 IMAD.MOV R11, RZ, RZ, -R11 ;  /* 0x000000ffff0ba224 */ /* 0x000fd400078e0a0b */
[----:B------:R-:W-:Y:S02]  /*8a20*/  @!P6 IMAD.IADD R59, R59, 0x1, -R27 ;  /* 0x000000013b3be824 */ /* 0x000fe400078e0a1b */
[----:B------:R-:W3:Y:S04]  /*8a30*/  LDL.LU R27, [R1+0x94] ;  /* 0x00009400011b7983 */ /* 0x000ee80000300800 */
[----:B------:R-:W3:Y:S01]  /*8a40*/  LDL.LU R35, [R1+0x48] ;  /* 0x0000480001237983 */ /* 0x000ee20000300800 */
[----:B------:R-:W-:-:S03]  /*8a50*/  ISETP.GE.AND P2, PT, R47, RZ, PT ;  /* 0x000000ff2f00720c */ /* 0x000fc60003f46270 */
[----:B------:R-:W3:Y:S01]  /*8a60*/  LDL.LU R43, [R1+0x44] ;  /* 0x00004400012b7983 */ /* 0x000ee20000300800 */
[----:B------:R-:W-:-:S03]  /*8a70*/  @!P0 IMAD.MOV R9, RZ, RZ, -R9 ;  /* 0x000000ffff098224 */ /* 0x000fc600078e0a09 */
[----:B------:R-:W3:Y:S01]  /*8a80*/  LDL.LU R40, [R1+0x3c] ;  /* 0x00003c0001287983 */ /* 0x000ee20000300800 */
[----:B------:R-:W-:-:S03]  /*8a90*/  @!P5 IMAD.MOV R8, RZ, RZ, -R8 ;  /* 0x000000ffff08d224 */ /* 0x000fc600078e0a08 */
[----:B------:R-:W3:Y:S01]  /*8aa0*/  LDL.LU R39, [R1+0x38] ;  /* 0x0000380001277983 */ /* 0x000ee20000300800 */
[----:B------:R-:W-:-:S03]  /*8ab0*/  @!P4 IMAD.MOV R7, RZ, RZ, -R7 ;  /* 0x000000ffff07c224 */ /* 0x000fc600078e0a07 */
[----:B------:R-:W3:Y:S01]  /*8ac0*/  LDL.LU R47, [R1+0x34] ;  /* 0x00003400012f7983 */ /* 0x000ee20000300800 */
[----:B------:R-:W-:-:S03]  /*8ad0*/  ISETP.GE.AND P0, PT, R44, RZ, PT ;  /* 0x000000ff2c00720c */ /* 0x000fc60003f06270 */
[----:B------:R-:W3:Y:S04]  /*8ae0*/  LDL.LU R52, [R1+0x30] ;  /* 0x0000300001347983 */ /* 0x000ee80000300800 */
[----:B------:R-:W3:Y:S01]  /*8af0*/  LDL.LU R44, [R1+0x2c] ;  /* 0x00002c00012c7983 */ /* 0x000ee20000300800 */
[----:B------:R-:W-:Y:S02]  /*8b00*/  @!P1 IMAD.MOV R6, RZ, RZ, -R6 ;  /* 0x000000ffff069224 */ /* 0x000fe400078e0a06 */
[----:B------:R-:W-:-:S03]  /*8b10*/  @!P2 IMAD.MOV R5, RZ, RZ, -R5 ;  /* 0x000000ffff05a224 */ /* 0x000fc600078e0a05 */
[----:B------:R-:W-:Y:S01]  /*8b20*/  @!P0 IMAD.MOV R3, RZ, RZ, -R3 ;  /* 0x000000ffff038224 */ /* 0x000fe200078e0a03 */
[----:B------:R-:W-:Y:S02]  /*8b30*/  ISETP.GE.AND P0, PT, R26, RZ, PT ;  /* 0x000000ff1a00720c */ /* 0x000fe40003f06270 */
[----:B--2---:R-:W-:Y:S02]  /*8b40*/  ISETP.GE.AND P5, PT, R57, RZ, PT ;  /* 0x000000ff3900720c */ /* 0x004fe40003fa6270 */
[----:B------:R-:W2:Y:S01]  /*8b50*/  LDL.LU R57, [R1+0x28] ;  /* 0x0000280001397983 */ /* 0x000ea20000300800 */
[----:B----4-:R-:W-:-:S03]  /*8b60*/  ISETP.GE.AND P4, PT, R49, RZ, PT ;  /* 0x000000ff3100720c */ /* 0x010fc60003f86270 */
[----:B------:R-:W4:Y:S07]  /*8b70*/  LDL.LU R49, [R1+0x24] ;  /* 0x0000240001317983 */ /* 0x000f2e0000300800 */
[----:B------:R-:W-:Y:S01]  /*8b80*/  @!P5 IMAD.MOV R2, RZ, RZ, -R2 ;  /* 0x000000ffff02d224 */ /* 0x000fe200078e0a02 */
[----:B------:R-:W-:Y:S02]  /*8b90*/  ISETP.GE.AND P5, PT, R25, RZ, PT ;  /* 0x000000ff1900720c */ /* 0x000fe40003fa6270 */
[----:B---3--:R-:W-:-:S02]  /*8ba0*/  ISETP.GE.AND P1, PT, R42, RZ, PT ;  /* 0x000000ff2a00720c */ /* 0x008fc40003f26270 */
[----:B------:R-:W3:Y:S01]  /*8bb0*/  LDL.LU R42, [R1+0x20] ;  /* 0x00002000012a7983 */ /* 0x000ee20000300800 */
[----:B------:R-:W-:-:S03]  /*8bc0*/  ISETP.GE.AND P2, PT, R41, RZ, PT ;  /* 0x000000ff2900720c */ /* 0x000fc60003f46270 */
[----:B------:R-:W3:Y:S01]  /*8bd0*/  LDL.LU R41, [R1+0x1c] ;  /* 0x00001c0001297983 */ /* 0x000ee20000300800 */
[----:B------:R-:W-:-:S03]  /*8be0*/  @!P4 IMAD.MOV R50, RZ, RZ, -R50 ;  /* 0x000000ffff32c224 */ /* 0x000fc600078e0a32 */
[----:B------:R-:W3:Y:S01]  /*8bf0*/  LDL.LU R26, [R1+0x18] ;  /* 0x00001800011a7983 */ /* 0x000ee20000300800 */
[----:B------:R-:W-:-:S03]  /*8c00*/  ISETP.GE.AND P4, PT, R24, RZ, PT ;  /* 0x000000ff1800720c */ /* 0x000fc60003f86270 */
[----:B------:R-:W3:Y:S01]  /*8c10*/  LDL.LU R25, [R1+0x14] ;  /* 0x0000140001197983 */ /* 0x000ee20000300800 */
[----:B------:R-:W-:-:S03]  /*8c20*/  ISETP.GE.AND P6, PT, R61, RZ, PT ;  /* 0x000000ff3d00720c */ /* 0x000fc60003fc6270 */
[----:B------:R-:W3:Y:S04]  /*8c30*/  LDL.LU R24, [R1+0x10] ;  /* 0x0000100001187983 */ /* 0x000ee80000300800 */
[----:B------:R-:W3:Y:S01]  /*8c40*/  LDL.LU R61, [R1+0xc] ;  /* 0x00000c00013d7983 */ /* 0x000ee20000300800 */
[----:B------:R-:W-:Y:S02]  /*8c50*/  @!P2 IMAD.MOV R53, RZ, RZ, -R53 ;  /* 0x000000ffff35a224 */ /* 0x000fe400078e0a35 */
[----:B------:R-:W-:Y:S01]  /*8c60*/  @!P1 IMAD.MOV R51, RZ, RZ, -R51 ;  /* 0x000000ffff339224 */ /* 0x000fe200078e0a33 */
[----:B0-----:R-:W3:Y:S01]  /*8c70*/  LDL.LU R0, [R1+0x8] ;  /* 0x0000080001007983 */ /* 0x001ee20000300800 */
[----:B------:R-:W-:Y:S02]  /*8c80*/  ISETP.NE.AND P2, PT, R27, RZ, PT ;  /* 0x000000ff1b00720c */ /* 0x000fe40003f45270 */
[----:B------:R-:W-:-:S04]  /*8c90*/  LOP3.LUT R27, RZ, R27, RZ, 0x33, !PT ;  /* 0x0000001bff1b7212 */ /* 0x000fc800078e33ff */
[C---:B------:R-:W-:Y:S02]  /*8ca0*/  SEL R35, R27.reuse, R35, !P2 ;  /* 0x000000231b237207 */ /* 0x040fe40005000000 */
[----:B------:R-:W-:Y:S02]  /*8cb0*/  SEL R43, R27, R43, !P2 ;  /* 0x0000002b1b2b7207 */ /* 0x000fe40005000000 */
[----:B------:R-:W-:Y:S02]  /*8cc0*/  ISETP.GE.AND P1, PT, R17, RZ, PT ;  /* 0x000000ff1100720c */ /* 0x000fe40003f26270 */
[----:B------:R-:W3:Y:S01]  /*8cd0*/  LDL.LU R17, [R1+0x2b38] ;  /* 0x002b380001117983 */ /* 0x000ee20000300800 */
[----:B------:R-:W-:-:S03]  /*8ce0*/  SEL R40, R27, R40, !P2 ;  /* 0x000000281b287207 */ /* 0x000fc60005000000 */
[----:B------:R0:W-:Y:S01]  /*8cf0*/  STL [R1+0xe4], R35 ;  /* 0x0000e42301007387 */ /* 0x0001e20000100800 */
[C---:B------:R-:W-:Y:S02]  /*8d00*/  SEL R39, R27.reuse, R39, !P2 ;  /* 0x000000271b277207 */ /* 0x040fe40005000000 */
[C---:B------:R-:W-:Y:S01]  /*8d10*/  SEL R47, R27.reuse, R47, !P2 ;  /* 0x0000002f1b2f7207 */ /* 0x040fe20005000000 */
[----:B0-----:R-:W3:Y:S01]  /*8d20*/  LDL.LU R35, [R1+0x2b34] ;  /* 0x002b340001237983 */ /* 0x001ee20000300800 */
[----:B------:R-:W-:-:S03]  /*8d30*/  SEL R52, R27, R52, !P2 ;  /* 0x000000341b347207 */ /* 0x000fc60005000000 */
[----:B------:R0:W-:Y:S01]  /*8d40*/  STL [R1+0xe0], R43 ;  /* 0x0000e02b01007387 */ /* 0x0001e20000100800 */
[----:B------:R-:W-:-:S03]  /*8d50*/  SEL R44, R27, R44, !P2 ;  /* 0x0000002c1b2c7207 */ /* 0x000fc60005000000 */
[----:B0-----:R-:W3:Y:S04]  /*8d60*/  LDL.LU R43, [R1+0x2b30] ;  /* 0x002b3000012b7983 */ /* 0x001ee80000300800 */
[----:B------:R0:W-:Y:S04]  /*8d70*/  STL [R1+0xdc], R40 ;  /* 0x0000dc2801007387 */ /* 0x0001e80000100800 */
[----:B0-----:R-:W3:Y:S04]  /*8d80*/  LDL.LU R40, [R1+0x2b2c] ;  /* 0x002b2c0001287983 */ /* 0x001ee80000300800 */
[----:B------:R0:W-:Y:S04]  /*8d90*/  STL [R1+0xd8], R39 ;  /* 0x0000d82701007387 */ /* 0x0001e80000100800 */
[----:B0-----:R-:W3:Y:S04]  /*8da0*/  LDL.LU R39, [R1+0x2b28] ;  /* 0x002b280001277983 */ /* 0x001ee80000300800 */
[----:B------:R0:W-:Y:S04]  /*8db0*/  STL [R1+0x4], R47 ;  /* 0x0000042f01007387 */ /* 0x0001e80000100800 */
[----:B0-----:R-:W3:Y:S04]  /*8dc0*/  LDL.LU R47, [R1+0x2b24] ;  /* 0x002b2400012f7983 */ /* 0x001ee80000300800 */
[----:B------:R0:W-:Y:S04]  /*8dd0*/  STL [R1], R52 ;  /* 0x0000003401007387 */ /* 0x0001e80000100800 */
[----:B0-----:R-:W3:Y:S04]  /*8de0*/  LDL.LU R52, [R1+0x2b20] ;  /* 0x002b200001347983 */ /* 0x001ee80000300800 */
[----:B------:R0:W-:Y:S04]  /*8df0*/  STL [R1+0xd4], R44 ;  /* 0x0000d42c01007387 */ /* 0x0001e80000100800 */
[----:B0-----:R-:W3:Y:S01]  /*8e00*/  LDL.LU R44, [R1+0x2b1c] ;  /* 0x002b1c00012c7983 */ /* 0x001ee20000300800 */
[----:B--2---:R-:W-:-:S05]  /*8e10*/  SEL R57, R27, R57, !P2 ;  /* 0x000000391b397207 */ /* 0x004fca0005000000 */
[----:B------:R0:W-:Y:S04]  /*8e20*/  STL [R1+0xd0], R57 ;  /* 0x0000d03901007387 */ /* 0x0001e80000100800 */
[----:B0-----:R-:W2:Y:S01]  /*8e30*/  LDL.LU R57, [R1+0x2b18] ;  /* 0x002b180001397983 */ /* 0x001ea20000300800 */
[----:B----4-:R-:W-:-:S05]  /*8e40*/  SEL R49, R27, R49, !P2 ;  /* 0x000000311b317207 */ /* 0x010fca0005000000 */
[----:B------:R0:W-:Y:S01]  /*8e50*/  STL [R1+0xcc], R49 ;  /* 0x0000cc3101007387 */ /* 0x0001e20000100800 */
[C---:B---3--:R-:W-:Y:S02]  /*8e60*/  SEL R42, R27.reuse, R42, !P2 ;  /* 0x0000002a1b2a7207 */ /* 0x048fe40005000000 */
[C---:B------:R-:W-:Y:S01]  /*8e70*/  SEL R41, R27.reuse, R41, !P2 ;  /* 0x000000291b297207 */ /* 0x040fe20005000000 */
[----:B0-----:R-:W3:Y:S01]  /*8e80*/  LDL.LU R49, [R1+0x2b14] ;  /* 0x002b140001317983 */ /* 0x001ee20000300800 */
[----:B------:R-:W-:-:S03]  /*8e90*/  SEL R26, R27, R26, !P2 ;  /* 0x0000001a1b1a7207 */ /* 0x000fc60005000000 */
[----:B------:R0:W-:Y:S01]  /*8ea0*/  STL [R1+0xc8], R42 ;  /* 0x0000c82a01007387 */ /* 0x0001e20000100800 */
[C---:B------:R-:W-:Y:S02]  /*8eb0*/  SEL R25, R27.reuse, R25, !P2 ;  /* 0x000000191b197207 */ /* 0x040fe40005000000 */
[C---:B------:R-:W-:Y:S01]  /*8ec0*/  SEL R24, R27.reuse, R24, !P2 ;  /* 0x000000181b187207 */ /* 0x040fe20005000000 */
[----:B0-----:R-:W4:Y:S01]  /*8ed0*/  LDL.LU R42, [R1+0x2b10] ;  /* 0x002b1000012a7983 */ /* 0x001f220000300800 */
[----:B------:R-:W-:-:S03]  /*8ee0*/  SEL R61, R27, R61, !P2 ;  /* 0x0000003d1b3d7207 */ /* 0x000fc60005000000 */
[----:B------:R0:W-:Y:S04]  /*8ef0*/  STL [R1+0xc4], R41 ;  /* 0x0000c42901007387 */ /* 0x0001e80000100800 */
[----:B0-----:R-:W2:Y:S04]  /*8f00*/  LDL.LU R41, [R1+0x2b0c] ;  /* 0x002b0c0001297983 */ /* 0x001ea80000300800 */
[----:B------:R0:W-:Y:S04]  /*8f10*/  STL [R1+0xc0], R26 ;  /* 0x0000c01a01007387 */ /* 0x0001e80000100800 */
[----:B0-----:R-:W2:Y:S04]  /*8f20*/  LDL.LU R26, [R1+0x2b08] ;  /* 0x002b0800011a7983 */ /* 0x001ea80000300800 */
[----:B------:R0:W-:Y:S04]  /*8f30*/  STL [R1+0xbc], R25 ;  /* 0x0000bc1901007387 */ /* 0x0001e80000100800 */
[----:B0-----:R-:W2:Y:S04]  /*8f40*/  LDL.LU R25, [R1+0x2b04] ;  /* 0x002b040001197983 */ /* 0x001ea80000300800 */
[----:B------:R0:W-:Y:S04]  /*8f50*/  STL [R1+0xb8], R24 ;  /* 0x0000b81801007387 */ /* 0x0001e80000100800 */
[----:B0-----:R-:W3:Y:S04]  /*8f60*/  LDL.LU R24, [R1+0x2b00] ;  /* 0x002b000001187983 */ /* 0x001ee80000300800 */
[----:B------:R0:W-:Y:S04]  /*8f70*/  STL [R1+0xb4], R61 ;  /* 0x0000b43d01007387 */ /* 0x0001e80000100800 */
[----:B0-----:R-:W4:Y:S01]  /*8f80*/  LDL.LU R61, [R1+0x2afc] ;  /* 0x002afc00013d7983 */ /* 0x001f220000300800 */
[----:B------:R-:W-:-:S05]  /*8f90*/  SEL R0, R27, R0, !P2 ;  /* 0x000000001b007207 */ /* 0x000fca0005000000 */
[----:B------:R2:W-:Y:S02]  /*8fa0*/  STL [R1+0xb0], R0 ;  /* 0x0000b00001007387 */ /* 0x0005e40000100800 */
[C---:B--2---:R-:W-:Y:S02]  /*8fb0*/  SEL R0, R27.reuse, R25, !P2 ;  /* 0x000000191b007207 */ /* 0x044fe40005000000 */
[C---:B------:R-:W-:Y:S02]  /*8fc0*/  SEL R25, R27.reuse, R26, !P2 ;  /* 0x0000001a1b197207 */ /* 0x040fe40005000000 */
[C---:B---3--:R-:W-:Y:S02]  /*8fd0*/  SEL R24, R27.reuse, R24, !P2 ;  /* 0x000000181b187207 */ /* 0x048fe40005000000 */
[----:B----4-:R-:W-:-:S05]  /*8fe0*/  SEL R61, R27, R61, !P2 ;  /* 0x0000003d1b3d7207 */ /* 0x010fca0005000000 */
[----:B------:R0:W-:Y:S04]  /*8ff0*/  STL [R1+0xac], R61 ;  /* 0x0000ac3d01007387 */ /* 0x0001e80000100800 */
[----:B0-----:R-:W2:Y:S04]  /*9000*/  LDL.LU R61, [R1+0x4c] ;  /* 0x00004c00013d7983 */ /* 0x001ea80000300800 */
[----:B------:R0:W-:Y:S04]  /*9010*/  STL [R1+0xa8], R24 ;  /* 0x0000a81801007387 */ /* 0x0001e80000100800 */
[----:B------:R1:W-:Y:S01]  /*9020*/  STL [R1+0xa4], R0 ;  /* 0x0000a40001007387 */ /* 0x0003e20000100800 */
[----:B0-----:R-:W-:-:S03]  /*9030*/  SEL R24, R27, R16, !P2 ;  /* 0x000000101b187207 */ /* 0x001fc60005000000 */
[----:B-1----:R-:W3:Y:S04]  /*9040*/  LDL.LU R0, [R1+0x40] ;  /* 0x0000400001007983 */ /* 0x002ee80000300800 */
[----:B------:R0:W-:Y:S04]  /*9050*/  STL [R1+0xa0], R25 ;  /* 0x0000a01901007387 */ /* 0x0001e80000100800 */
[----:B------:R-:W4:Y:S01]  /*9060*/  LDL.LU R16, [R1+0x50] ;  /* 0x0000500001107983 */ /* 0x000f220000300800 */
[----:B0-----:R-:W-:-:S03]  /*9070*/  SEL R25, R27, R15, !P2 ;  /* 0x0000000f1b197207 */ /* 0x001fc60005000000 */
[----:B------:R0:W-:Y:S04]  /*9080*/  STL [R1+0x9c], R24 ;  /* 0x00009c1801007387 */ /* 0x0001e80000100800 */
[----:B------:R-:W2:Y:S04]  /*9090*/  LDL.LU R15, [R1+0x58] ;  /* 0x00005800010f7983 */ /* 0x000ea80000300800 */
[----:B------:R-:W-:Y:S01]  /*90a0*/  STL [R1+0x98], R25 ;  /* 0x0000981901007387 */ /* 0x000fe20000100800 */
[----:B0-----:R-:W-:-:S03]  /*90b0*/  SEL R24, R27, R14, !P2 ;  /* 0x0000000e1b187207 */ /* 0x001fc60005000000 */
[----:B------:R-:W4:Y:S01]  /*90c0*/  LDL.LU R14, [R1+0x54] ;  /* 0x00005400010e7983 */ /* 0x000f220000300800 */
[C---:B------:R-:W-:Y:S02]  /*90d0*/  SEL R13, R27.reuse, R13, !P2 ;  /* 0x0000000d1b0d7207 */ /* 0x040fe40005000000 */
[C---:B------:R-:W-:Y:S02]  /*90e0*/  SEL R12, R27.reuse, R12, !P2 ;  /* 0x0000000c1b0c7207 */ /* 0x040fe40005000000 */
[C---:B------:R-:W-:Y:S01]  /*90f0*/  SEL R11, R27.reuse, R11, !P2 ;  /* 0x0000000b1b0b7207 */ /* 0x040fe20005000000 */
[----:B------:R-:W-:Y:S01]  /*9100*/  STL [R1+0x94], R24 ;  /* 0x0000941801007387 */ /* 0x000fe20000100800 */
[C---:B------:R-:W-:Y:S02]  /*9110*/  SEL R10, R27.reuse, R10, !P2 ;  /* 0x0000000a1b0a7207 */ /* 0x040fe40005000000 */
[C---:B------:R-:W-:Y:S01]  /*9120*/  SEL R6, R27.reuse, R6, !P2 ;  /* 0x000000061b067207 */ /* 0x040fe20005000000 */
[----:B------:R0:W-:Y:S01]  /*9130*/  STL [R1+0x8c], R13 ;  /* 0x00008c0d01007387 */ /* 0x0001e20000100800 */
[----:B------:R-:W-:-:S02]  /*9140*/  SEL R5, R27, R5, !P2 ;  /* 0x000000051b057207 */ /* 0x000fc40005000000 */
[C---:B------:R-:W-:Y:S01]  /*9150*/  SEL R4, R27.reuse, R4, !P2 ;  /* 0x000000041b047207 */ /* 0x040fe20005000000 */
[----:B------:R-:W-:Y:S01]  /*9160*/  STL [R1+0x88], R12 ;  /* 0x0000880c01007387 */ /* 0x000fe20000100800 */
[----:B------:R-:W-:-:S03]  /*9170*/  SEL R3, R27, R3, !P2 ;  /* 0x000000031b037207 */ /* 0x000fc60005000000 */
[----:B------:R-:W-:Y:S01]  /*9180*/  STL [R1+0x30], R11 ;  /* 0x0000300b01007387 */ /* 0x000fe20000100800 */
[----:B------:R-:W-:-:S03]  /*9190*/  SEL R2, R27, R2, !P2 ;  /* 0x000000021b027207 */ /* 0x000fc60005000000 */
[----:B------:R-:W-:Y:S04]  /*91a0*/  STL [R1+0x2c], R10 ;  /* 0x00002c0a01007387 */ /* 0x000fe80000100800 */
[----:B------:R-:W-:Y:S04]  /*91b0*/  STL [R1+0x28], R6 ;  /* 0x0000280601007387 */ /* 0x000fe80000100800 */
[----:B------:R-:W-:Y:S04]  /*91c0*/  STL [R1+0x24], R5 ;  /* 0x0000240501007387 */ /* 0x000fe80000100800 */
[----:B------:R-:W-:Y:S04]  /*91d0*/  STL [R1+0x20], R4 ;  /* 0x0000200401007387 */ /* 0x000fe80000100800 */
[----:B------:R-:W-:Y:S04]  /*91e0*/  STL [R1+0x1c], R3 ;  /* 0x00001c0301007387 */ /* 0x000fe80000100800 */
[----:B------:R2:W-:Y:S04]  /*91f0*/  STL [R1+0x18], R2 ;  /* 0x0000180201007387 */ /* 0x0005e80000100800 */
[----:B0-----:R-:W4:Y:S01]  /*9200*/  LDL R13, [R1+0x17cc] ;  /* 0x0017cc00010d7983 */ /* 0x001f220000100800 */
[----:B---3--:R-:W-:-:S02]  /*9210*/  SEL R0, R27, R0, !P2 ;  /* 0x000000001b007207 */ /* 0x008fc40005000000 */
[C---:B--2---:R-:W-:Y:S02]  /*9220*/  SEL R2, R27.reuse, R15, !P2 ;  /* 0x0000000f1b027207 */ /* 0x044fe40005000000 */
[----:B----4-:R-:W-:-:S05]  /*9230*/  SEL R3, R27, R14, !P2 ;  /* 0x0000000e1b037207 */ /* 0x010fca0005000000 */
[----:B------:R0:W-:Y:S04]  /*9240*/  STL [R1+0x34], R3 ;  /* 0x0000340301007387 */ /* 0x0001e80000100800 */
[----:B------:R-:W2:Y:S04]  /*9250*/  LDL R10, [R1+0x17d0] ;  /* 0x0017d000010a7983 */ /* 0x000ea80000100800 */
[----:B------:R-:W3:Y:S01]  /*9260*/  LDL R14, [R1+0x17d4] ;  /* 0x0017d400010e7983 */ /* 0x000ee20000100800 */
[----:B0-----:R-:W-:-:S03]  /*9270*/  SEL R3, R27, R16, !P2 ;  /* 0x000000101b037207 */ /* 0x001fc60005000000 */
[----:B------:R0:W-:Y:S04]  /*9280*/  STL [R1+0x38], R2 ;  /* 0x0000380201007387 */ /* 0x0001e80000100800 */
[----:B------:R-:W4:Y:S01]  /*9290*/  LDL R15, [R1+0x17d8] ;  /* 0x0017d800010f7983 */ /* 0x000f220000100800 */
[----:B0-----:R-:W-:-:S03]  /*92a0*/  SEL R2, R27, R61, !P2 ;  /* 0x0000003d1b027207 */ /* 0x001fc60005000000 */
[----:B------:R-:W-:Y:S04]  /*92b0*/  STL [R1+0x3c], R3 ;  /* 0x00003c0301007387 */ /* 0x000fe80000100800 */
[----:B------:R0:W-:Y:S04]  /*92c0*/  STL [R1+0x84], R2 ;  /* 0x0000840201007387 */ /* 0x0001e80000100800 */
[----:B------:R-:W4:Y:S04]  /*92d0*/  LDL R61, [R1+0x17dc] ;  /* 0x0017dc00013d7983 */ /* 0x000f280000100800 */
[----:B------:R1:W-:Y:S01]  /*92e0*/  STL [R1+0x80], R0 ;  /* 0x0000800001007387 */ /* 0x0003e20000100800 */
[----:B0-----:R-:W-:-:S02]  /*92f0*/  SEL R2, R27, R41, !P2 ;  /* 0x000000291b027207 */ /* 0x001fc40005000000 */
[C---:B------:R-:W-:Y:S02]  /*9300*/  SEL R3, R27.reuse, R44, !P2 ;  /* 0x0000002c1b037207 */ /* 0x040fe40005000000 */
[C---:B-1----:R-:W-:Y:S01]  /*9310*/  SEL R0, R27.reuse, R42, !P2 ;  /* 0x0000002a1b007207 */ /* 0x042fe20005000000 */
[----:B------:R0:W-:Y:S04]  /*9320*/  STL [R1+0x7c], R2 ;  /* 0x00007c0201007387 */ /* 0x0001e80000100800 */
[----:B------:R1:W-:Y:S01]  /*9330*/  STL [R1+0x78], R0 ;  /* 0x0000780001007387 */ /* 0x0003e20000100800 */
[----:B0-----:R-:W-:-:S03]  /*9340*/  SEL R2, R27, R35, !P2 ;  /* 0x000000231b027207 */ /* 0x001fc60005000000 */
[----:B------:R0:W-:Y:S01]  /*9350*/  STL [R1+0x74], R3 ;  /* 0x0000740301007387 */ /* 0x0001e20000100800 */
[----:B-1----:R-:W-:-:S03]  /*9360*/  SEL R0, R27, R34, !P2 ;  /* 0x000000221b007207 */ /* 0x002fc60005000000 */
[----:B------:R-:W4:Y:S04]  /*9370*/  LDL R11, [R1+0x17e0] ;  /* 0x0017e000010b7983 */ /* 0x000f280000100800 */
[----:B------:R1:W-:Y:S01]  /*9380*/  STL [R1+0x70], R2 ;  /* 0x0000700201007387 */ /* 0x0003e20000100800 */
[----:B0-----:R-:W-:-:S03]  /*9390*/  SEL R3, R27, R33, !P2 ;  /* 0x000000211b037207 */ /* 0x001fc60005000000 */
[----:B------:R0:W-:Y:S01]  /*93a0*/  STL [R1+0x6c], R0 ;  /* 0x00006c0001007387 */ /* 0x0001e20000100800 */
[----:B-1----:R-:W-:-:S03]  /*93b0*/  SEL R2, R27, R60, !P2 ;  /* 0x0000003c1b027207 */ /* 0x002fc60005000000 */
[----:B------:R1:W-:Y:S01]  /*93c0*/  STL [R1+0x68], R3 ;  /* 0x0000680301007387 */ /* 0x0003e20000100800 */
[----:B0-----:R-:W-:-:S03]  /*93d0*/  SEL R0, R27, R28, !P2 ;  /* 0x0000001c1b007207 */ /* 0x001fc60005000000 */
[----:B------:R-:W4:Y:S04]  /*93e0*/  LDL R16, [R1+0x17e4] ;  /* 0x0017e40001107983 */ /* 0x000f280000100800 */
[----:B------:R-:W-:Y:S01]  /*93f0*/  STL [R1+0x64], R2 ;  /* 0x0000640201007387 */ /* 0x000fe20000100800 */
[----:B-1----:R-:W-:-:S03]  /*9400*/  SEL R3, R27, R29, !P2 ;  /* 0x0000001d1b037207 */ /* 0x002fc60005000000 */
[----:B------:R0:W-:Y:S04]  /*9410*/  STL [R1+0x60], R0 ;  /* 0x0000600001007387 */ /* 0x0001e80000100800 */
[----:B------:R-:W-:Y:S01]  /*9420*/  STL [R1+0x5c], R3 ;  /* 0x00005c0301007387 */ /* 0x000fe20000100800 */
[----:B0-----:R-:W-:-:S05]  /*9430*/  SEL R0, R27, R32, !P2 ;  /* 0x000000201b007207 */ /* 0x001fca0005000000 */
[----:B------:R0:W-:Y:S04]  /*9440*/  STL [R1+0x58], R0 ;  /* 0x0000580001007387 */ /* 0x0001e80000100800 */
[----:B0-----:R-:W4:Y:S01]  /*9450*/  LDL R0, [R1+0x17e8] ;  /* 0x0017e80001007983 */ /* 0x001f220000100800 */
[C---:B------:R-:W-:Y:S02]  /*9460*/  SEL R2, R27.reuse, R23, !P2 ;  /* 0x000000171b027207 */ /* 0x040fe40005000000 */
[----:B------:R-:W-:-:S03]  /*9470*/  SEL R3, R27, R22, !P2 ;  /* 0x000000161b037207 */ /* 0x000fc60005000000 */
[----:B------:R0:W-:Y:S01]  /*9480*/  STL [R1+0x54], R2 ;  /* 0x0000540201007387 */ /* 0x0001e20000100800 */
[C---:B------:R-:W-:Y:S01]  /*9490*/  SEL R4, R27.reuse, R20, !P2 ;  /* 0x000000141b047207 */ /* 0x040fe20005000000 */
[----:B------:R-:W-:Y:S02]  /*94a0*/  @!P3 IMAD.MOV R54, RZ, RZ, -R54 ;  /* 0x000000ffff36b224 */ /* 0x000fe400078e0a36 */
[----:B------:R1:W-:Y:S01]  /*94b0*/  STL [R1+0x50], R3 ;  /* 0x0000500301007387 */ /* 0x0003e20000100800 */
[----:B------:R-:W-:Y:S01]  /*94c0*/  @!P0 IMAD.MOV R58, RZ, RZ, -R58 ;  /* 0x000000ffff3a8224 */ /* 0x000fe200078e0a3a */
[C---:B0-----:R-:W-:Y:S01]  /*94d0*/  SEL R2, R27.reuse, R21, !P2 ;  /* 0x000000151b027207 */ /* 0x041fe20005000000 */
[----:B------:R-:W-:Y:S02]  /*94e0*/  @!P5 IMAD.MOV R55, RZ, RZ, -R55 ;  /* 0x000000ffff37d224 */ /* 0x000fe400078e0a37 */
[----:B------:R-:W-:Y:S01]  /*94f0*/  @!P4 IMAD.MOV R56, RZ, RZ, -R56 ;  /* 0x000000ffff38c224 */ /* 0x000fe200078e0a38 */
[C---:B-1----:R-:W-:Y:S01]  /*9500*/  SEL R3, R27.reuse, R19, !P2 ;  /* 0x000000131b037207 */ /* 0x042fe20005000000 */
[----:B------:R-:W-:Y:S01]  /*9510*/  @!P6 IMAD.MOV R17, RZ, RZ, -R17 ;  /* 0x000000ffff11e224 */ /* 0x000fe200078e0a11 */
[----:B------:R0:W-:Y:S01]  /*9520*/  STL [R1+0x4c], R2 ;  /* 0x00004c0201007387 */ /* 0x0001e20000100800 */
[----:B------:R-:W-:-:S03]  /*9530*/  SEL R24, R27, R9, !P2 ;  /* 0x000000091b187207 */ /* 0x000fc60005000000 */
[----:B------:R-:W-:Y:S01]  /*9540*/  STL [R1+0x48], R4 ;  /* 0x0000480401007387 */ /* 0x000fe20000100800 */
[C---:B------:R-:W-:Y:S02]  /*9550*/  SEL R25, R27.reuse, R8, !P2 ;  /* 0x000000081b197207 */ /* 0x040fe40005000000 */
[C---:B------:R-:W-:Y:S01]  /*9560*/  SEL R26, R27.reuse, R7, !P2 ;  /* 0x000000071b1a7207 */ /* 0x040fe20005000000 */
[----:B------:R-:W4:Y:S01]  /*9570*/  LDL R12, [R1+0x17ec] ;  /* 0x0017ec00010c7983 */ /* 0x000f220000100800 */
[C---:B0-----:R-:W-:Y:S02]  /*9580*/  SEL R2, R27.reuse, R18, !P2 ;  /* 0x000000121b027207 */ /* 0x041fe40005000000 */
[C---:B------:R-:W-:Y:S01]  /*9590*/  SEL R50, R27.reuse, R50, !P2 ;  /* 0x000000321b327207 */ /* 0x040fe20005000000 */
[----:B------:R0:W-:Y:S01]  /*95a0*/  STL [R1+0x44], R3 ;  /* 0x0000440301007387 */ /* 0x0001e20000100800 */
[C---:B------:R-:W-:Y:S02]  /*95b0*/  SEL R51, R27.reuse, R51, !P2 ;  /* 0x000000331b337207 */ /* 0x040fe40005000000 */
[C---:B------:R-:W-:Y:S01]  /*95c0*/  SEL R53, R27.reuse, R53, !P2 ;  /* 0x000000351b357207 */ /* 0x040fe20005000000 */
[----:B------:R-:W-:Y:S01]  /*95d0*/  STL [R1+0x40], R2 ;  /* 0x0000400201007387 */ /* 0x000fe20000100800 */
[----:B------:R-:W-:-:S02]  /*95e0*/  SEL R54, R27, R54, !P2 ;  /* 0x000000361b367207 */ /* 0x000fc40005000000 */
[C---:B------:R-:W-:Y:S02]  /*95f0*/  SEL R58, R27.reuse, R58, !P2 ;  /* 0x0000003a1b3a7207 */ /* 0x040fe40005000000 */
[C---:B------:R-:W-:Y:S02]  /*9600*/  SEL R55, R27.reuse, R55, !P2 ;  /* 0x000000371b377207 */ /* 0x040fe40005000000 */
[C---:B------:R-:W-:Y:S02]  /*9610*/  SEL R56, R27.reuse, R56, !P2 ;  /* 0x000000381b387207 */ /* 0x040fe40005000000 */
[----:B------:R-:W-:Y:S02]  /*9620*/  SEL R60, R27, R17, !P2 ;  /* 0x000000111b3c7207 */ /* 0x000fe40005000000 */
[----:B------:R-:W-:Y:S02]  /*9630*/  ISETP.GE.AND P0, PT, R13, RZ, PT ;  /* 0x000000ff0d00720c */ /* 0x000fe40003f06270 */
[----:B------:R-:W4:Y:S11]  /*9640*/  LDL R13, [R1+0x17f0] ;  /* 0x0017f000010d7983 */ /* 0x000f360000100800 */
[----:B------:R-:W-:Y:S01]  /*9650*/  @!P0 IMAD.MOV R57, RZ, RZ, -R57 ;  /* 0x000000ffff398224 */ /* 0x000fe200078e0a39 */
[----:B--2---:R-:W-:-:S02]  /*9660*/  ISETP.GE.AND P2, PT, R10, RZ, PT ;  /* 0x000000ff0a00720c */ /* 0x004fc40003f46270 */
[----:B---3--:R-:W-:Y:S02]  /*9670*/  ISETP.GE.AND P6, PT, R14, RZ, PT ;  /* 0x000000ff0e00720c */ /* 0x008fe40003fc6270 */
[----:B------:R-:W2:Y:S01]  /*9680*/  LDL R14, [R1+0x17f4] ;  /* 0x0017f400010e7983 */ /* 0x000ea20000100800 */
[----:B----4-:R-:W-:-:S08]  /*9690*/  ISETP.GE.AND P5, PT, R15, RZ, PT ;  /* 0x000000ff0f00720c */ /* 0x010fd00003fa6270 */
[----:B------:R-:W-:Y:S01]  /*96a0*/  @!P2 IMAD.MOV R52, RZ, RZ, -R52 ;  /* 0x000000ffff34a224 */ /* 0x000fe200078e0a34 */
[----:B------:R-:W3:Y:S01]  /*96b0*/  LDL R15, [R1+0x17f8] ;  /* 0x0017f800010f7983 */ /* 0x000ee20000100800 */
[----:B------:R-:W-:-:S03]  /*96c0*/  ISETP.GE.AND P4, PT, R61, RZ, PT ;  /* 0x000000ff3d00720c */ /* 0x000fc60003f86270 */
[----:B------:R-:W4:Y:S01]  /*96d0*/  LDL R61, [R1+0x17fc] ;  /* 0x0017fc00013d7983 */ /* 0x000f220000100800 */
[----:B------:R-:W-:-:S03]  /*96e0*/  ISETP.GE.AND P0, PT, R16, RZ, PT ;  /* 0x000000ff1000720c */ /* 0x000fc60003f06270 */
[----:B------:R-:W4:Y:S01]  /*96f0*/  LDL R16, [R1+0x17c0] ;  /* 0x0017c00001107983 */ /* 0x000f220000100800 */
[----:B------:R-:W-:-:S03]  /*9700*/  ISETP.GE.AND P2, PT, R0, RZ, PT ;  /* 0x000000ff0000720c */ /* 0x000fc60003f46270 */
[----:B------:R-:W4:Y:S01]  /*9710*/  LDL.LU R0, [R1+0x90] ;  /* 0x0000900001007983 */ /* 0x000f220000300800 */
[----:B------:R-:W-:Y:S01]  /*9720*/  @!P5 IMAD.MOV R39, RZ, RZ, -R39 ;  /* 0x000000ffff27d224 */ /* 0x000fe200078e0a27 */
[----:B------:R-:W-:Y:S01]  /*9730*/  ISETP.GE.AND P3, PT, R11, RZ, PT ;  /* 0x000000ff0b00720c */ /* 0x000fe20003f66270 */
[----:B------:R-:W-:-:S07]  /*9740*/  @!P1 IMAD.MOV R49, RZ, RZ, -R49 ;  /* 0x000000ffff319224 */ /* 0x000fce00078e0a31 */
[----:B------:R-:W-:Y:S01]  /*9750*/  @!P2 IMAD.MOV R46, RZ, RZ, -R46 ;  /* 0x000000ffff2ea224 */ /* 0x000fe200078e0a2e */
[----:B------:R-:W-:Y:S02]  /*9760*/  ISETP.GE.AND P2, PT, R48, RZ, PT ;  /* 0x000000ff3000720c */ /* 0x000fe40003f46270 */
[----:B------:R-:W4:Y:S01]  /*9770*/  LDL.LU R48, [R1+0x2af8] ;  /* 0x002af80001307983 */ /* 0x000f220000300800 */
[----:B------:R-:W-:-:S03]  /*9780*/  @!P0 IMAD.MOV R45, RZ, RZ, -R45 ;  /* 0x000000ffff2d8224 */ /* 0x000fc600078e0a2d */
[----:B------:R-:W4:Y:S01]  /*9790*/  LDL.LU R11, [R1+0xe4] ;  /* 0x0000e400010b7983 */ /* 0x000f220000300800 */
[----:B------:R-:W-:Y:S01]  /*97a0*/  @!P4 IMAD.MOV R40, RZ, RZ, -R40 ;  /* 0x000000ffff28c224 */ /* 0x000fe200078e0a28 */
[----:B------:R-:W-:Y:S01]  /*97b0*/  ISETP.GE.AND P1, PT, R12, RZ, PT ;  /* 0x000000ff0c00720c */ /* 0x000fe20003f26270 */
[----:B------:R-:W-:Y:S01]  /*97c0*/  @!P6 IMAD.MOV R47, RZ, RZ, -R47 ;  /* 0x000000ffff2fe224 */ /* 0x000fe200078e0a2f */
[----:B------:R-:W4:Y:S01]  /*97d0*/  LDL.LU R12, [R1+0xe0] ;  /* 0x0000e000010c7983 */ /* 0x000f220000300800 */
[----:B------:R-:W-:Y:S01]  /*97e0*/  ISETP.GE.AND P5, PT, R13, RZ, PT ;  /* 0x000000ff0d00720c */ /* 0x000fe20003fa6270 */
[----:B------:R-:W-:Y:S02]  /*97f0*/  @!P3 IMAD.MOV R43, RZ, RZ, -R43 ;  /* 0x000000ffff2bb224 */ /* 0x000fe400078e0a2b */
[----:B------:R-:W4:Y:S07]  /*9800*/  LDL.LU R13, [R1+0xdc] ;  /* 0x0000dc00010d7983 */ /* 0x000f2e0000300800 */
[----:B------:R-:W-:-:S03]  /*9810*/  @!P1 IMAD.MOV R38, RZ, RZ, -R38 ;  /* 0x000000ffff269224 */ /* 0x000fc600078e0a26 */
[----:B------:R-:W-:Y:S01]  /*9820*/  @!P5 IMAD.MOV R37, RZ, RZ, -R37 ;  /* 0x000000ffff25d224 */ /* 0x000fe200078e0a25 */
[----:B--2---:R-:W-:Y:S02]  /*9830*/  ISETP.GE.AND P4, PT, R14, RZ, PT ;  /* 0x000000ff0e00720c */ /* 0x004fe40003f86270 */
[----:B------:R-:W2:Y:S01]  /*9840*/  LDL.LU R14, [R1+0xd8] ;  /* 0x0000d800010e7983 */ /* 0x000ea20000300800 */
[----:B---3--:R-:W-:-:S03]  /*9850*/  ISETP.GE.AND P3, PT, R15, RZ, PT ;  /* 0x000000ff0f00720c */ /* 0x008fc60003f66270 */
[----:B------:R-:W3:Y:S01]  /*9860*/  LDL.LU R15, [R1+0x4] ;  /* 0x00000400010f7983 */ /* 0x000ee20000300800 */
[----:B----4-:R-:W-:Y:S02]  /*9870*/  ISETP.GE.AND P0, PT, R61, RZ, PT ;  /* 0x000000ff3d00720c */ /* 0x010fe40003f06270 */
[----:B------:R-:W1:Y:S04]  /*9880*/  S2R R61, SR_TID.X ;  /* 0x00000000003d7919 */ /* 0x000e680000002100 */
[----:B------:R-:W-:-:S03]  /*9890*/  @!P4 IMAD.MOV R36, RZ, RZ, -R36 ;  /* 0x000000ffff24c224 */ /* 0x000fc600078e0a24 */
[----:B------:R-:W-:-:S04]  /*98a0*/  @!P3 IMAD.MOV R30, RZ, RZ, -R30 ;  /* 0x000000ffff1eb224 */ /* 0x000fc800078e0a1e */
[----:B------:R-:W-:Y:S01]  /*98b0*/  @!P0 IMAD.MOV R31, RZ, RZ, -R31 ;  /* 0x000000ffff1f8224 */ /* 0x000fe200078e0a1f */
[----:B------:R-:W-:Y:S02]  /*98c0*/  ISETP.GE.AND P1, PT, R16, RZ, PT ;  /* 0x000000ff1000720c */ /* 0x000fe40003f26270 */
[----:B-1----:R-:W-:Y:S02]  /*98d0*/  LOP3.LUT R61, R61, 0x1f, RZ, 0xc0, !PT ;  /* 0x0000001f3d3d7812 */ /* 0x002fe400078ec0ff */
[----:B------:R-:W-:Y:S02]  /*98e0*/  ISETP.NE.AND P5, PT, R0, RZ, PT ;  /* 0x000000ff0000720c */ /* 0x000fe40003fa5270 */
[----:B0-----:R-:W-:-:S04]  /*98f0*/  LOP3.LUT R3, RZ, R0, RZ, 0x33, !PT ;  /* 0x00000000ff037212 */ /* 0x001fc800078e33ff */
[C---:B------:R-:W-:Y:S02]  /*9900*/  SEL R0, R3.reuse, R49, !P5 ;  /* 0x0000003103007207 */ /* 0x040fe40006800000 */
[----:B------:R-:W-:-:S03]  /*9910*/  SEL R5, R3, R57, !P5 ;  /* 0x0000003903057207 */ /* 0x000fc60006800000 */
[----:B------:R0:W-:Y:S01]  /*9920*/  STL [R1+0x120], R0 ;  /* 0x0001200001007387 */ /* 0x0001e20000100800 */
[----:B------:R-:W-:-:S03]  /*9930*/  SEL R6, R3, R47, !P5 ;  /* 0x0000002f03067207 */ /* 0x000fc60006800000 */
[----:B------:R-:W4:Y:S04]  /*9940*/  LDL.LU R16, [R1] ;  /* 0x0000000001107983 */ /* 0x000f280000300800 */
[----:B------:R1:W-:Y:S01]  /*9950*/  STL [R1+0x11c], R5 ;  /* 0x00011c0501007387 */ /* 0x0003e20000100800 */
[----:B0-----:R-:W-:-:S05]  /*9960*/  SEL R0, R3, R52, !P5 ;  /* 0x0000003403007207 */ /* 0x001fca0006800000 */
[----:B------:R0:W-:Y:S01]  /*9970*/  STL [R1+0x118], R0 ;  /* 0x0001180001007387 */ /* 0x0001e20000100800 */
[----:B-1----:R-:W-:-:S03]  /*9980*/  SEL R5, R3, R39, !P5 ;  /* 0x0000002703057207 */ /* 0x002fc60006800000 */
[----:B------:R1:W-:Y:S04]  /*9990*/  STL [R1+0x114], R6 ;  /* 0x0001140601007387 */ /* 0x0003e80000100800 */
[----:B------:R1:W-:Y:S01]  /*99a0*/  STL [R1+0x110], R5 ;  /* 0x0001100501007387 */ /* 0x0003e20000100800 */
[C---:B0-----:R-:W-:Y:S02]  /*99b0*/  SEL R0, R3.reuse, R40, !P5 ;  /* 0x0000002803007207 */ /* 0x041fe40006800000 */
[----:B-1----:R-:W-:-:S03]  /*99c0*/  SEL R6, R3, R43, !P5 ;  /* 0x0000002b03067207 */ /* 0x002fc60006800000 */
[----:B------:R0:W-:Y:S01]  /*99d0*/  STL [R1+0x10c], R0 ;  /* 0x00010c0001007387 */ /* 0x0001e20000100800 */
[----:B------:R-:W-:-:S03]  /*99e0*/  SEL R5, R3, R45, !P5 ;  /* 0x0000002d03057207 */ /* 0x000fc60006800000 */
        /* <DEDUP_REMOVED lines=11> */
[----:B------:R-:W-:Y:S01]  /*9aa0*/  SEL R5, R3, R31, !P5 ;  /* 0x0000001f03057207 */ /* 0x000fe20006800000 */
[----:B------:R-:W-:Y:S02]  /*9ab0*/  IMAD R4, R61, UR5, RZ ;  /* 0x000000053d047c24 */ /* 0x000fe4000f8e02ff */
[----:B------:R-:W-:Y:S04]  /*9ac0*/  STL [R1+0xf0], R6 ;  /* 0x0000f00601007387 */ /* 0x000fe80000100800 */
[----:B------:R-:W4:Y:S04]  /*9ad0*/  LDL.LU R61, [R1+0xd4] ;  /* 0x0000d400013d7983 */ /* 0x000f280000300800 */
[----:B------:R1:W-:Y:S04]  /*9ae0*/  STL [R1+0xec], R5 ;  /* 0x0000ec0501007387 */ /* 0x0003e80000100800 */
[----:B------:R-:W4:Y:S01]  /*9af0*/  LDL.LU R41, [R1+0xd0] ;  /* 0x0000d00001297983 */ /* 0x000f220000300800 */
[----:B------:R-:W-:-:S02]  /*9b00*/  @!P2 IMAD.MOV R59, RZ, RZ, -R59 ;  /* 0x000000ffff3ba224 */ /* 0x000fc400078e0a3b */
[----:B------:R-:W-:-:S03]  /*9b10*/  @!P1 IMAD.MOV R48, RZ, RZ, -R48 ;  /* 0x000000ffff309224 */ /* 0x000fc600078e0a30 */
[----:B0-----:R-:W-:Y:S02]  /*9b20*/  SEL R0, R3, R59, !P5 ;  /* 0x0000003b03007207 */ /* 0x001fe40006800000 */
[----:B------:R-:W-:-:S03]  /*9b30*/  IADD3 R2, P6, PT, R4, UR8, RZ ;  /* 0x0000000804027c10 */ /* 0x000fc6000ffde0ff */
[----:B------:R0:W-:Y:S04]  /*9b40*/  STL [R1+0xe8], R0 ;  /* 0x0000e80001007387 */ /* 0x0001e80000100800 */
[----:B-1----:R-:W4:Y:S01]  /*9b50*/  LDL.LU R5, [R1+0xcc] ;  /* 0x0000cc0001057983 */ /* 0x002f220000300800 */
[----:B0-----:R-:W-:Y:S02]  /*9b60*/  SEL R0, R3, R48, !P5 ;  /* 0x0000003003007207 */ /* 0x001fe40006800000 */
[----:B------:R-:W-:Y:S01]  /*9b70*/  LEA.HI.X.SX32 R3, R4, UR9, 0x1, P6 ;  /* 0x0000000904037c11 */ /* 0x000fe2000b0f0eff */
[----:B------:R-:W-:Y:S01]  /*9b80*/  IMAD R36, R58, UR31, RZ ;  /* 0x0000001f3a247c24 */ /* 0x000fe2000f8e02ff */
[----:B------:R-:W0:Y:S01]  /*9b90*/  LDCU.64 UR8, c[0x0][0x380] ;  /* 0x00007000ff0877ac */ /* 0x000e220008000a00 */
[----:B------:R1:W-:Y:S04]  /*9ba0*/  STL [R1+0x2adc], R0 ;  /* 0x002adc0001007387 */ /* 0x0003e80000100800 */
[----:B------:R0:W-:Y:S04]  /*9bb0*/  STL [R1+0x2af4], R3 ;  /* 0x002af40301007387 */ /* 0x0001e80000100800 */
[----:B------:R-:W4:Y:S01]  /*9bc0*/  LDL.LU R6, [R1+0xc8] ;  /* 0x0000c80001067983 */ /* 0x000f220000300800 */
[----:B-1----:R-:W-:-:S02]  /*9bd0*/  IMAD R0, R12, UR31, RZ ;  /* 0x0000001f0c007c24 */ /* 0x002fc4000f8e02ff */
[----:B0-----:R-:W-:-:S05]  /*9be0*/  IMAD R3, R11, UR31, RZ ;  /* 0x0000001f0b037c24 */ /* 0x001fca000f8e02ff */
[----:B------:R0:W-:Y:S04]  /*9bf0*/  STL [R1+0x14], R3 ;  /* 0x0000140301007387 */ /* 0x0001e80000100800 */
[----:B------:R2:W-:Y:S04]  /*9c00*/  STL [R1+0x10], R0 ;  /* 0x0000100001007387 */ /* 0x0005e80000100800 */
[----:B------:R-:W4:Y:S01]  /*9c10*/  LDL.LU R7, [R1+0xc4] ;  /* 0x0000c40001077983 */ /* 0x000f220000300800 */
[----:B0-----:R-:W-:-:S05]  /*9c20*/  IMAD R3, R13, UR31, RZ ;  /* 0x0000001f0d037c24 */ /* 0x001fca000f8e02ff */
[----:B------:R3:W-:Y:S04]  /*9c30*/  STL [R1+0xc], R3 ;  /* 0x00000c0301007387 */ /* 0x0007e80000100800 */
[----:B------:R-:W4:Y:S01]  /*9c40*/  LDL.LU R8, [R1+0xc0] ;  /* 0x0000c00001087983 */ /* 0x000f220000300800 */
[----:B--2---:R-:W-:-:S05]  /*9c50*/  IMAD R0, R14, UR31, RZ ;  /* 0x0000001f0e007c24 */ /* 0x004fca000f8e02ff */
[----:B------:R4:W-:Y:S01]  /*9c60*/  STL [R1+0x8], R0 ;  /* 0x0000080001007387 */ /* 0x0009e20000100800 */
[----:B---3--:R-:W-:-:S03]  /*9c70*/  IMAD R3, R15, UR31, RZ ;  /* 0x0000001f0f037c24 */ /* 0x008fc6000f8e02ff */
[----:B------:R-:W2:Y:S04]  /*9c80*/  LDL.LU R9, [R1+0xbc] ;  /* 0x0000bc0001097983 */ /* 0x000ea80000300800 */
[----:B------:R0:W-:Y:S04]  /*9c90*/  STL [R1+0x4], R3 ;  /* 0x0000040301007387 */ /* 0x0001e80000100800 */
[----:B------:R-:W3:Y:S04]  /*9ca0*/  LDL.LU R10, [R1+0xb8] ;  /* 0x0000b800010a7983 */ /* 0x000ee80000300800 */
[----:B------:R-:W3:Y:S04]  /*9cb0*/  LDL.LU R11, [R1+0xb4] ;  /* 0x0000b400010b7983 */ /* 0x000ee80000300800 */
[----:B------:R-:W3:Y:S04]  /*9cc0*/  LDL.LU R12, [R1+0xb0] ;  /* 0x0000b000010c7983 */ /* 0x000ee80000300800 */
[----:B------:R-:W3:Y:S04]  /*9cd0*/  LDL.LU R13, [R1+0xac] ;  /* 0x0000ac00010d7983 */ /* 0x000ee80000300800 */
[----:B------:R-:W3:Y:S04]  /*9ce0*/  LDL.LU R14, [R1+0xa8] ;  /* 0x0000a800010e7983 */ /* 0x000ee80000300800 */
[----:B------:R-:W3:Y:S01]  /*9cf0*/  LDL.LU R15, [R1+0xa4] ;  /* 0x0000a400010f7983 */ /* 0x000ee20000300800 */
[----:B----4-:R-:W-:-:S03]  /*9d00*/  IMAD R0, R16, UR31, RZ ;  /* 0x0000001f10007c24 */ /* 0x010fc6000f8e02ff */
[----:B------:R-:W4:Y:S04]  /*9d10*/  LDL.LU R16, [R1+0xa0] ;  /* 0x0000a00001107983 */ /* 0x000f280000300800 */
[----:B------:R-:W3:Y:S04]  /*9d20*/  LDL.LU R21, [R1+0x9c] ;  /* 0x00009c0001157983 */ /* 0x000ee80000300800 */
[----:B------:R-:W4:Y:S04]  /*9d30*/  LDL.LU R22, [R1+0x98] ;  /* 0x0000980001167983 */ /* 0x000f280000300800 */
        /* <DEDUP_REMOVED lines=8> */
[----:B------:R-:W4:Y:S01]  /*9dc0*/  LDL.LU R42, [R1+0x1c] ;  /* 0x00001c00012a7983 */ /* 0x000f220000300800 */
[----:B------:R-:W-:-:S03]  /*9dd0*/  IMAD R4, R41, UR31, RZ ;  /* 0x0000001f29047c24 */ /* 0x000fc6000f8e02ff */
[----:B------:R-:W4:Y:S01]  /*9de0*/  LDL.LU R41, [R1+0x18] ;  /* 0x0000180001297983 */ /* 0x000f220000300800 */
[----:B------:R-:W-:-:S05]  /*9df0*/  IMAD R5, R5, UR31, RZ ;  /* 0x0000001f05057c24 */ /* 0x000fca000f8e02ff */
[----:B------:R1:W-:Y:S01]  /*9e00*/  STL [R1+0x2af0], R5 ;  /* 0x002af00501007387 */ /* 0x0003e20000100800 */
[----:B------:R-:W-:-:S05]  /*9e10*/  IMAD R6, R6, UR31, RZ ;  /* 0x0000001f06067c24 */ /* 0x000fca000f8e02ff */
[----:B------:R0:W-:Y:S01]  /*9e20*/  STL [R1+0x2aec], R6 ;  /* 0x002aec0601007387 */ /* 0x0001e20000100800 */
[----:B------:R-:W-:-:S05]  /*9e30*/  IMAD R7, R7, UR31, RZ ;  /* 0x0000001f07077c24 */ /* 0x000fca000f8e02ff */
[----:B------:R0:W-:Y:S01]  /*9e40*/  STL [R1+0x2ae8], R7 ;  /* 0x002ae80701007387 */ /* 0x0001e20000100800 */
[----:B------:R-:W-:-:S05]  /*9e50*/  IMAD R8, R8, UR31, RZ ;  /* 0x0000001f08087c24 */ /* 0x000fca000f8e02ff */
[----:B------:R0:W-:Y:S01]  /*9e60*/  STL [R1+0x2ae4], R8 ;  /* 0x002ae40801007387 */ /* 0x0001e20000100800 */
[----:B--2---:R-:W-:-:S05]  /*9e70*/  IMAD R9, R9, UR31, RZ ;  /* 0x0000001f09097c24 */ /* 0x004fca000f8e02ff */
[----:B------:R2:W-:Y:S04]  /*9e80*/  STL [R1+0x2ae0], R9 ;  /* 0x002ae00901007387 */ /* 0x0005e80000100800 */
[----:B------:R-:W2:Y:S04]  /*9e90*/  LDL.LU R39, [R1+0x34] ;  /* 0x0000340001277983 */ /* 0x000ea80000300800 */
[----:B------:R-:W2:Y:S01]  /*9ea0*/  LDL.LU R40, [R1+0x38] ;  /* 0x0000380001287983 */ /* 0x000ea20000300800 */
[----:B---3--:R-:W-:Y:S02]  /*9eb0*/  IMAD R17, R21, UR31, RZ ;  /* 0x0000001f15117c24 */ /* 0x008fe4000f8e02ff */
[----:B----4-:R-:W-:-:S02]  /*9ec0*/  IMAD R21, R29, UR31, RZ ;  /* 0x0000001f1d157c24 */ /* 0x010fc4000f8e02ff */
[----:B------:R-:W-:Y:S02]  /*9ed0*/  IMAD R19, R23, UR31, RZ ;  /* 0x0000001f17137c24 */ /* 0x000fe4000f8e02ff */
[----:B------:R-:W-:Y:S02]  /*9ee0*/  IMAD R20, R32, UR31, RZ ;  /* 0x0000001f20147c24 */ /* 0x000fe4000f8e02ff */
[----:B------:R-:W-:Y:S02]  /*9ef0*/  IMAD R29, R44, UR31, RZ ;  /* 0x0000001f2c1d7c24 */ /* 0x000fe4000f8e02ff */
[----:B------:R-:W-:Y:S02]  /*9f00*/  IMAD R30, R42, UR31, RZ ;  /* 0x0000001f2a1e7c24 */ /* 0x000fe4000f8e02ff */
[----:B------:R-:W-:Y:S02]  /*9f10*/  IMAD R18, R22, UR31, RZ ;  /* 0x0000001f16127c24 */ /* 0x000fe4000f8e02ff */
[----:B------:R-:W-:-:S02]  /*9f20*/  IMAD R23, R33, UR31, RZ ;  /* 0x0000001f21177c24 */ /* 0x000fc4000f8e02ff */
[----:B------:R-:W-:Y:S02]  /*9f30*/  IMAD R32, R50, UR31, RZ ;  /* 0x0000001f32207c24 */ /* 0x000fe4000f8e02ff */
[----:B------:R-:W-:Y:S02]  /*9f40*/  IMAD R22, R28, UR31, RZ ;  /* 0x0000001f1c167c24 */ /* 0x000fe4000f8e02ff */
[----:B------:R-:W-:Y:S02]  /*9f50*/  IMAD R27, R34, UR31, RZ ;  /* 0x0000001f221b7c24 */ /* 0x000fe4000f8e02ff */
[----:B------:R-:W-:Y:S02]  /*9f60*/  IMAD R31, R41, UR31, RZ ;  /* 0x0000001f291f7c24 */ /* 0x000fe4000f8e02ff */
[----:B------:R-:W3:Y:S04]  /*9f70*/  LDL.LU R41, [R1+0x3c] ;  /* 0x00003c0001297983 */ /* 0x000ee80000300800 */
[----:B------:R-:W4:Y:S04]  /*9f80*/  LDL.LU R42, [R1+0x84] ;  /* 0x00008400012a7983 */ /* 0x000f280000300800 */
[----:B------:R-:W3:Y:S04]  /*9f90*/  LDL.LU R43, [R1+0x80] ;  /* 0x00008000012b7983 */ /* 0x000ee80000300800 */
        /* <DEDUP_REMOVED lines=8> */
[----:B0-----:R-:W3:Y:S04]  /*a020*/  LDL.LU R3, [R1+0x44] ;  /* 0x0000440001037983 */ /* 0x001ee80000300800 */
[----:B------:R-:W3:Y:S04]  /*a030*/  LDL.LU R59, [R1+0x40] ;  /* 0x00004000013b7983 */ /* 0x000ee80000300800 */
[----:B-1----:R-:W3:Y:S04]  /*a040*/  LDL.LU R5, [R1+0x14] ;  /* 0x0000140001057983 */ /* 0x002ee80000300800 */
[----:B------:R-:W3:Y:S01]  /*a050*/  LDL.LU R6, [R1+0x10] ;  /* 0x0000100001067983 */ /* 0x000ee20000300800 */
[----:B------:R-:W-:-:S03]  /*a060*/  IMAD R33, R51, UR31, RZ ;  /* 0x0000001f33217c24 */ /* 0x000fc6000f8e02ff */
[----:B------:R-:W3:Y:S01]  /*a070*/  LDL.LU R7, [R1+0xc] ;  /* 0x00000c0001077983 */ /* 0x000ee20000300800 */
[----:B------:R-:W-:-:S03]  /*a080*/  IMAD R28, R35, UR31, RZ ;  /* 0x0000001f231c7c24 */ /* 0x000fc6000f8e02ff */
[----:B------:R-:W3:Y:S01]  /*a090*/  LDL.LU R8, [R1+0x8] ;  /* 0x0000080001087983 */ /* 0x000ee20000300800 */
[----:B------:R-:W-:-:S03]  /*a0a0*/  IMAD R34, R53, UR31, RZ ;  /* 0x0000001f35227c24 */ /* 0x000fc6000f8e02ff */
[----:B--2---:R-:W2:Y:S01]  /*a0b0*/  LDL.LU R9, [R1+0x4] ;  /* 0x0000040001097983 */ /* 0x004ea20000300800 */
[----:B------:R-:W-:-:S03]  /*a0c0*/  IMAD R35, R54, UR31, RZ ;  /* 0x0000001f36237c24 */ /* 0x000fc6000f8e02ff */
[----:B------:R-:W2:Y:S04]  /*a0d0*/  LDL.LU R50, [R1+0x64] ;  /* 0x0000640001327983 */ /* 0x000ea80000300800 */
[----:B------:R-:W2:Y:S04]  /*a0e0*/  LDL.LU R51, [R1+0x60] ;  /* 0x0000600001337983 */ /* 0x000ea80000300800 */
[----:B------:R-:W2:Y:S04]  /*a0f0*/  LDL.LU R53, [R1+0x58] ;  /* 0x0000580001357983 */ /* 0x000ea80000300800 */
[----:B------:R-:W2:Y:S04]  /*a100*/  LDL.LU R54, [R1+0x54] ;  /* 0x0000540001367983 */ /* 0x000ea80000300800 */
[----:B------:R-:W2:Y:S01]  /*a110*/  LDL.LU R58, [R1+0x4c] ;  /* 0x00004c00013a7983 */ /* 0x000ea20000300800 */
[----:B------:R-:W-:-:S02]  /*a120*/  IMAD R38, R56, UR31, RZ ;  /* 0x0000001f38267c24 */ /* 0x000fc4000f8e02ff */
[----:B------:R-:W-:Y:S02]  /*a130*/  IMAD R37, R55, UR31, RZ ;  /* 0x0000001f37257c24 */ /* 0x000fe4000f8e02ff */
[----:B------:R-:W4:Y:S01]  /*a140*/  LDL.LU R55, [R1+0x50] ;  /* 0x0000500001377983 */ /* 0x000f220000300800 */
[----:B------:R-:W-:Y:S02]  /*a150*/  IMAD R61, R61, UR31, RZ ;  /* 0x0000001f3d3d7c24 */ /* 0x000fe4000f8e02ff */
[----:B--2---:R-:W-:Y:S02]  /*a160*/  IMAD R56, R58, UR31, RZ ;  /* 0x0000001f3a387c24 */ /* 0x004fe4000f8e02ff */
[----:B---3--:R-:W-:Y:S01]  /*a170*/  IMAD R58, R3, UR31, RZ ;  /* 0x0000001f033a7c24 */ /* 0x008fe2000f8e02ff */
[----:B------:R-:W-:-:S05]  /*a180*/  IADD3 R3, P6, PT, R5, R2, RZ ;  /* 0x0000000205037210 */ /* 0x000fca0007fde0ff */
[----:B------:R0:W-:Y:S02]  /*a190*/  STL [R1+0x2968], R3 ;  /* 0x0029680301007387 */ /* 0x0001e40000100800 */
[----:B0-----:R-:W-:-:S05]  /*a1a0*/  IADD3 R3, P5, PT, R6, R2, RZ ;  /* 0x0000000206037210 */ /* 0x001fca0007fbe0ff */
        /* <DEDUP_REMOVED lines=10> */
[----:B------:R0:W-:Y:S04]  /*a250*/  STL [R1+0x2980], R3 ;  /* 0x0029800301007387 */ /* 0x0001e80000100800 */
[----:B0-----:R-:W2:Y:S02]  /*a260*/  LDL.LU R3, [R1+0x2af4] ;  /* 0x002af40001037983 */ /* 0x001ea40000300800 */
[----:B--2---:R-:W-:-:S05]  /*a270*/  LEA.HI.X.SX32 R5, R5, R3, 0x1, P6 ;  /* 0x0000000305057211 */ /* 0x004fca00030f0eff */
[----:B------:R0:W-:Y:S02]  /*a280*/  STL [R1+0x2960], R5 ;  /* 0x0029600501007387 */ /* 0x0001e40000100800 */
[----:B0-----:R-:W-:-:S05]  /*a290*/  IADD3 R5, P6, PT, R4, R2, RZ ;  /* 0x0000000204057210 */ /* 0x001fca0007fde0ff */
[----:B------:R0:W-:Y:S04]  /*a2a0*/  STL [R1+0x2964], R5 ;  /* 0x0029640501007387 */ /* 0x0001e80000100800 */
[----:B0-----:R-:W2:Y:S01]  /*a2b0*/  LDL.LU R5, [R1+0x2af0] ;  /* 0x002af00001057983 */ /* 0x001ea20000300800 */
[----:B------:R-:W-:-:S05]  /*a2c0*/  LEA.HI.X.SX32 R6, R6, R3, 0x1, P5 ;  /* 0x0000000306067211 */ /* 0x000fca00028f0eff */
[----:B------:R2:W-:Y:S02]  /*a2d0*/  STL [R1+0x2958], R6 ;  /* 0x0029580601007387 */ /* 0x0005e40000100800 */
[----:B--2---:R-:W-:-:S05]  /*a2e0*/  IADD3 R6, P5, PT, R5, R2, RZ ;  /* 0x0000000205067210 */ /* 0x004fca0007fbe0ff */
        /* <DEDUP_REMOVED lines=17> */
[-C--:B------:R-:W-:Y:S01]  /*a400*/  LEA.HI.X.SX32 R0, R0, R3.reuse, 0x1, P0 ;  /* 0x0000000300007211 */ /* 0x080fe200000f0eff */
[----:B------:R-:W-:Y:S01]  /*a410*/  IMAD R10, R10, UR31, RZ ;  /* 0x0000001f0a0a7c24 */ /* 0x000fe2000f8e02ff */
[----:B------:R-:W-:-:S03]  /*a420*/  LEA.HI.X.SX32 R61, R61, R3, 0x1, P4 ;  /* 0x000000033d3d7211 */ /* 0x000fc600020f0eff */
[----:B------:R2:W-:Y:S01]  /*a430*/  STL [R1+0x2938], R0 ;  /* 0x0029380001007387 */ /* 0x0005e20000100800 */
        /* <DEDUP_REMOVED lines=10> */
[----:B------:R-:W-:Y:S02]  /*a4e0*/  IMAD R40, R40, UR31, RZ ;  /* 0x0000001f28287c24 */ /* 0x000fe4000f8e02ff */
[----:B------:R-:W-:-:S02]  /*a4f0*/  IMAD R41, R41, UR31, RZ ;  /* 0x0000001f29297c24 */ /* 0x000fc4000f8e02ff */
[----:B----4-:R-:W-:Y:S02]  /*a500*/  IMAD R42, R42, UR31, RZ ;  /* 0x0000001f2a2a7c24 */ /* 0x010fe4000f8e02ff */
        /* <DEDUP_REMOVED lines=11> */
[----:B------:R-:W-:Y:S02]  /*a5c0*/  IMAD R54, R54, UR31, RZ ;  /* 0x0000001f36367c24 */ /* 0x000fe4000f8e02ff */
[----:B------:R-:W-:Y:S01]  /*a5d0*/  IMAD R55, R55, UR31, RZ ;  /* 0x0000001f37377c24 */ /* 0x000fe2000f8e02ff */
[----:B--2---:R-:W-:-:S05]  /*a5e0*/  IADD3 R0, P0, PT, R9, R2, RZ ;  /* 0x0000000209007210 */ /* 0x004fca0007f1e0ff */
[----:B------:R0:W-:Y:S04]  /*a5f0*/  STL [R1+0x293c], R0 ;  /* 0x00293c0001007387 */ /* 0x0001e80000100800 */
[----:B0-----:R-:W2:Y:S04]  /*a600*/  LDL.LU R0, [R1+0x2adc] ;  /* 0x002adc0001007983 */ /* 0x001ea80000300800 */
[----:B------:R0:W-:Y:S02]  /*a610*/  STL [R1+0x2930], R61 ;  /* 0x0029303d01007387 */ /* 0x0001e40000100800 */
[----:B0-----:R-:W-:-:S05]  /*a620*/  IADD3 R61, P4, PT, R10, R2, RZ ;  /* 0x000000020a3d7210 */ /* 0x001fca0007f9e0ff */
[----:B------:R0:W-:Y:S02]  /*a630*/  STL [R1+0x2934], R61 ;  /* 0x0029343d01007387 */ /* 0x0001e40000100800 */
[----:B0-----:R-:W-:Y:S02]  /*a640*/  LEA.HI.X.SX32 R61, R4, R3, 0x1, P6 ;  /* 0x00000003043d7211 */ /* 0x001fe400030f0eff */
[----:B------:R-:W-:-:S03]  /*a650*/  IADD3 R4, P6, PT, R11, R2, RZ ;  /* 0x000000020b047210 */ /* 0x000fc60007fde0ff */
[----:B------:R0:W-:Y:S04]  /*a660*/  STL [R1+0x2928], R61 ;  /* 0x0029283d01007387 */ /* 0x0001e80000100800 */
[----:B------:R1:W-:Y:S01]  /*a670*/  STL [R1+0x292c], R4 ;  /* 0x00292c0401007387 */ /* 0x0003e20000100800 */
[-C--:B0-----:R-:W-:Y:S02]  /*a680*/  LEA.HI.X.SX32 R61, R5, R3.reuse, 0x1, P5 ;  /* 0x00000003053d7211 */ /* 0x081fe400028f0eff */
[-C--:B------:R-:W-:Y:S02]  /*a690*/  IADD3 R5, P5, PT, R12, R2.reuse, RZ ;  /* 0x000000020c057210 */ /* 0x080fe40007fbe0ff */
[----:B-1----:R-:W-:Y:S01]  /*a6a0*/  LEA.HI.X.SX32 R4, R6, R3, 0x1, P3 ;  /* 0x0000000306047211 */ /* 0x002fe200018f0eff */
[----:B------:R-:W-:Y:S01]  /*a6b0*/  STL [R1+0x2920], R61 ;  /* 0x0029203d01007387 */ /* 0x000fe20000100800 */
[----:B------:R-:W-:-:S03]  /*a6c0*/  IADD3 R6, P3, PT, R13, R2, RZ ;  /* 0x000000020d067210 */ /* 0x000fc60007f7e0ff */
[----:B------:R0:W-:Y:S04]  /*a6d0*/  STL [R1+0x2924], R5 ;  /* 0x0029240501007387 */ /* 0x0001e80000100800 */
[----:B------:R1:W-:Y:S01]  /*a6e0*/  STL [R1+0x2918], R4 ;  /* 0x0029180401007387 */ /* 0x0003e20000100800 */
[----:B0-----:R-:W-:-:S03]  /*a6f0*/  LEA.HI.X.SX32 R5, R7, R3, 0x1, P2 ;  /* 0x0000000307057211 */ /* 0x001fc600010f0eff */
[----:B------:R0:W-:Y:S01]  /*a700*/  STL [R1+0x291c], R6 ;  /* 0x00291c0601007387 */ /* 0x0001e20000100800 */
[----:B-1----:R-:W-:-:S03]  /*a710*/  IADD3 R4, P2, PT, R14, R2, RZ ;  /* 0x000000020e047210 */ /* 0x002fc60007f5e0ff */
        /* <DEDUP_REMOVED lines=168> */
[----:B------:R-:W3:Y:S04]  /*b1a0*/  LDL.LU R17, [R1+0x120] ;  /* 0x0001200001117983 */ /* 0x000ee80000300800 */
[----:B------:R1:W-:Y:S04]  /*b1b0*/  STL [R1+0x27c0], R5 ;  /* 0x0027c00501007387 */ /* 0x0003e80000100800 */
[----:B------:R-:W4:Y:S04]  /*b1c0*/  LDL.LU R16, [R1+0x11c] ;  /* 0x00011c0001107983 */ /* 0x000f280000300800 */
[----:B------:R0:W-:Y:S04]  /*b1d0*/  STL [R1+0x27c4], R4 ;  /* 0x0027c40401007387 */ /* 0x0001e80000100800 */
        /* <DEDUP_REMOVED lines=9> */
[----:B0-----:R-:W4:Y:S04]  /*b270*/  LDL.LU R6, [R1+0xf4] ;  /* 0x0000f40001067983 */ /* 0x001f280000300800 */
[----:B-1----:R-:W4:Y:S04]  /*b280*/  LDL.LU R5, [R1+0xf0] ;  /* 0x0000f00001057983 */ /* 0x002f280000300800 */
[----:B------:R-:W4:Y:S04]  /*b290*/  LDL.LU R4, [R1+0xec] ;  /* 0x0000ec0001047983 */ /* 0x000f280000300800 */
[----:B------:R-:W4:Y:S01]  /*b2a0*/  LDL.LU R61, [R1+0xe8] ;  /* 0x0000e800013d7983 */ /* 0x000f220000300800 */
[----:B------:R-:W-:Y:S01]  /*b2b0*/  IMAD R57, R57, UR31, RZ ;  /* 0x0000001f39397c24 */ /* 0x000fe2000f8e02ff */
[----:B------:R-:W-:-:S04]  /*b2c0*/  LEA.HI.X.SX32 R19, R50, R3, 0x1, P1 ;  /* 0x0000000332137211 */ /* 0x000fc800008f0eff */
[-C--:B------:R-:W-:Y:S01]  /*b2d0*/  IADD3 R18, P1, PT, R57, R2.reuse, RZ ;  /* 0x0000000239127210 */ /* 0x080fe20007f3e0ff */
[----:B------:R0:W-:Y:S01]  /*b2e0*/  STL [R1+0x27b8], R19 ;  /* 0x0027b81301007387 */ /* 0x0001e20000100800 */
[-C--:B------:R-:W-:Y:S01]  /*b2f0*/  LEA.HI.X.SX32 R20, R51, R3.reuse, 0x1, P0 ;  /* 0x0000000333147211 */ /* 0x080fe200000f0eff */
[----:B------:R-:W-:Y:S02]  /*b300*/  IMAD R59, R59, UR31, RZ ;  /* 0x0000001f3b3b7c24 */ /* 0x000fe4000f8e02ff */
[----:B------:R1:W-:Y:S01]  /*b310*/  STL [R1+0x27bc], R18 ;  /* 0x0027bc1201007387 */ /* 0x0003e20000100800 */
[----:B------:R-:W-:Y:S01]  /*b320*/  IMAD R60, R60, UR31, RZ ;  /* 0x0000001f3c3c7c24 */ /* 0x000fe2000f8e02ff */
[----:B0-----:R-:W-:Y:S02]  /*b330*/  IADD3 R19, P0, PT, R58, R2, RZ ;  /* 0x000000023a137210 */ /* 0x001fe40007f1e0ff */
[----:B------:R0:W-:Y:S01]  /*b340*/  STL [R1+0x27b0], R20 ;  /* 0x0027b01401007387 */ /* 0x0001e20000100800 */
[----:B-1----:R-:W-:-:S03]  /*b350*/  LEA.HI.X.SX32 R18, R52, R3, 0x1, P4 ;  /* 0x0000000334127211 */ /* 0x002fc600020f0eff */
[----:B------:R1:W-:Y:S04]  /*b360*/  STL [R1+0x27b4], R19 ;  /* 0x0027b41301007387 */ /* 0x0003e80000100800 */
[----:B------:R2:W-:Y:S01]  /*b370*/  STL [R1+0x27a8], R18 ;  /* 0x0027a81201007387 */ /* 0x0005e20000100800 */
[----:B0-----:R-:W-:Y:S02]  /*b380*/  IADD3 R20, P4, PT, R59, R2, RZ ;  /* 0x000000023b147210 */ /* 0x001fe40007f9e0ff */
[----:B-1----:R-:W-:-:S03]  /*b390*/  LEA.HI.X.SX32 R19, R53, R3, 0x1, P6 ;  /* 0x0000000335137211 */ /* 0x002fc600030f0eff */
[----:B------:R-:W-:Y:S01]  /*b3a0*/  STL [R1+0x27ac], R20 ;  /* 0x0027ac1401007387 */ /* 0x000fe20000100800 */
[----:B--2---:R-:W-:Y:S02]  /*b3b0*/  IADD3 R18, P6, PT, R60, R2, RZ ;  /* 0x000000023c127210 */ /* 0x004fe40007fde0ff */
[-C--:B------:R-:W-:Y:S01]  /*b3c0*/  LEA.HI.X.SX32 R2, R54, R3.reuse, 0x1, P5 ;  /* 0x0000000336027211 */ /* 0x080fe200028f0eff */
[----:B------:R0:W-:Y:S04]  /*b3d0*/  STL [R1+0x27a4], R19 ;  /* 0x0027a41301007387 */ /* 0x0001e80000100800 */
[----:B------:R1:W-:Y:S04]  /*b3e0*/  STL [R1+0x27a0], R18 ;  /* 0x0027a01201007387 */ /* 0x0003e80000100800 */
[----:B------:R2:W-:Y:S01]  /*b3f0*/  STL [R1+0x279c], R2 ;  /* 0x00279c0201007387 */ /* 0x0005e20000100800 */
[----:B0-----:R-:W-:-:S02]  /*b400*/  LEA.HI.X.SX32 R19, R55, R3, 0x1, P3 ;  /* 0x0000000337137211 */ /* 0x001fc400018f0eff */
[----:B-1----:R-:W-:-:S03]  /*b410*/  LEA.HI.X.SX32 R18, R56, R3, 0x1, P2 ;  /* 0x0000000338127211 */ /* 0x002fc600010f0eff */
[----:B------:R0:W-:Y:S01]  /*b420*/  STL [R1+0x2798], R19 ;  /* 0x0027981301007387 */ /* 0x0001e20000100800 */
[----:B--2---:R-:W-:-:S03]  /*b430*/  LEA.HI.X.SX32 R2, R57, R3, 0x1, P1 ;  /* 0x0000000339027211 */ /* 0x004fc600008f0eff */
[----:B------:R1:W-:Y:S04]  /*b440*/  STL [R1+0x2794], R18 ;  /* 0x0027941201007387 */ /* 0x0003e80000100800 */
[----:B------:R2:W-:Y:S01]  /*b450*/  STL [R1+0x2790], R2 ;  /* 0x0027900201007387 */ /* 0x0005e20000100800 */
[-C--:B0-----:R-:W-:Y:S02]  /*b460*/  LEA.HI.X.SX32 R19, R58, R3.reuse, 0x1, P0 ;  /* 0x000000033a137211 */ /* 0x081fe400000f0eff */
[----:B-1----:R-:W-:-:S03]  /*b470*/  LEA.HI.X.SX32 R18, R59, R3, 0x1, P4 ;  /* 0x000000033b127211 */ /* 0x002fc600020f0eff */
[----:B------:R-:W-:Y:S01]  /*b480*/  STL [R1+0x278c], R19 ;  /* 0x00278c1301007387 */ /* 0x000fe20000100800 */
[----:B--2---:R-:W-:-:S03]  /*b490*/  LEA.HI.X.SX32 R2, R60, R3, 0x1, P6 ;  /* 0x000000033c027211 */ /* 0x004fc600030f0eff */
[----:B------:R-:W-:Y:S04]  /*b4a0*/  STL [R1+0x2788], R18 ;  /* 0x0027881201007387 */ /* 0x000fe80000100800 */
[----:B------:R0:W-:Y:S02]  /*b4b0*/  STL [R1+0x1804], R2 ;  /* 0x0018040201007387 */ /* 0x0001e40000100800 */
[----:B0-----:R-:W-:Y:S02]  /*b4c0*/  IMAD R2, R0, UR32, RZ ;  /* 0x0000002000027c24 */ /* 0x001fe4000f8e02ff */
[----:B------:R-:W2:Y:S01]  /*b4d0*/  LDL.LU R0, [R1+0x2ad8] ;  /* 0x002ad80001007983 */ /* 0x000ea20000300800 */
[----:B---3--:R-:W-:Y:S02]  /*b4e0*/  IMAD R17, R17, UR32, RZ ;  /* 0x0000002011117c24 */ /* 0x008fe4000f8e02ff */
[----:B----4-:R-:W-:-:S03]  /*b4f0*/  IMAD R16, R16, UR32, RZ ;  /* 0x0000002010107c24 */ /* 0x010fc6000f8e02ff */
[----:B------:R-:W-:Y:S01]  /*b500*/  IADD3 R20, P2, PT, R17, UR8, RZ ;  /* 0x0000000811147c10 */ /* 0x000fe2000ff5e0ff */
[----:B------:R-:W-:Y:S01]  /*b510*/  IMAD R15, R15, UR32, RZ ;  /* 0x000000200f0f7c24 */ /* 0x000fe2000f8e02ff */
[----:B------:R-:W-:Y:S01]  /*b520*/  IADD3 R19, P1, PT, R16, UR8, RZ ;  /* 0x0000000810137c10 */ /* 0x000fe2000ff3e0ff */
[----:B------:R-:W-:-:S03]  /*b530*/  IMAD R14, R14, UR32, RZ ;  /* 0x000000200e0e7c24 */ /* 0x000fc6000f8e02ff */
[----:B------:R-:W-:Y:S01]  /*b540*/  IADD3 R18, P0, PT, R15, UR8, RZ ;  /* 0x000000080f127c10 */ /* 0x000fe2000ff1e0ff */
[----:B------:R-:W-:Y:S01]  /*b550*/  IMAD R13, R13, UR32, RZ ;  /* 0x000000200d0d7c24 */ /* 0x000fe2000f8e02ff */
[----:B------:R0:W-:Y:S01]  /*b560*/  STL [R1+0x1734], R20 ;  /* 0x0017341401007387 */ /* 0x0001e20000100800 */
[----:B------:R-:W-:-:S03]  /*b570*/  IMAD R12, R12, UR32, RZ ;  /* 0x000000200c0c7c24 */ /* 0x000fc6000f8e02ff */
[----:B------:R1:W-:Y:S01]  /*b580*/  STL [R1+0x173c], R19 ;  /* 0x00173c1301007387 */ /* 0x0003e20000100800 */
[----:B------:R-:W-:-:S03]  /*b590*/  IMAD R11, R11, UR32, RZ ;  /* 0x000000200b0b7c24 */ /* 0x000fc6000f8e02ff */
[----:B------:R3:W-:Y:S01]  /*b5a0*/  STL [R1+0x1744], R18 ;  /* 0x0017441201007387 */ /* 0x0007e20000100800 */
[----:B0-----:R-:W-:Y:S01]  /*b5b0*/  IADD3 R20, P4, PT, R14, UR8, RZ ;  /* 0x000000080e147c10 */ /* 0x001fe2000ff9e0ff */
[----:B------:R-:W-:Y:S01]  /*b5c0*/  IMAD R10, R10, UR32, RZ ;  /* 0x000000200a0a7c24 */ /* 0x000fe2000f8e02ff */
[----:B-1----:R-:W-:-:S03]  /*b5d0*/  IADD3 R19, P6, PT, R13, UR8, RZ ;  /* 0x000000080d137c10 */ /* 0x002fc6000ffde0ff */
[----:B------:R0:W-:Y:S01]  /*b5e0*/  STL [R1+0x174c], R20 ;  /* 0x00174c1401007387 */ /* 0x0001e20000100800 */
[----:B---3--:R-:W-:-:S03]  /*b5f0*/  IADD3 R18, P5, PT, R12, UR8, RZ ;  /* 0x000000080c127c10 */ /* 0x008fc6000ffbe0ff */
[----:B------:R1:W-:Y:S01]  /*b600*/  STL [R1+0x1754], R19 ;  /* 0x0017541301007387 */ /* 0x0003e20000100800 */
[----:B------:R-:W-:-:S03]  /*b610*/  IMAD R9, R9, UR32, RZ ;  /* 0x0000002009097c24 */ /* 0x000fc6000f8e02ff */
[----:B------:R3:W-:Y:S01]  /*b620*/  STL [R1+0x175c], R18 ;  /* 0x00175c1201007387 */ /* 0x0007e20000100800 */
[----:B0-----:R-:W-:Y:S01]  /*b630*/  IADD3 R20, P3, PT, R11, UR8, RZ ;  /* 0x000000080b147c10 */ /* 0x001fe2000ff7e0ff */
[----:B------:R-:W-:Y:S01]  /*b640*/  IMAD R8, R8, UR32, RZ ;  /* 0x0000002008087c24 */ /* 0x000fe2000f8e02ff */
[----:B-1----:R-:W-:Y:S02]  /*b650*/  LEA.HI.X.SX32 R19, R17, UR9, 0x1, P2 ;  /* 0x0000000911137c11 */ /* 0x002fe400090f0eff */
[----:B------:R-:W-:Y:S02]  /*b660*/  LEA.HI.X.SX32 R17, R16, UR9, 0x1, P1 ;  /* 0x0000000910117c11 */ /* 0x000fe400088f0eff */
[----:B---3--:R-:W-:Y:S01]  /*b670*/  IADD3 R18, P2, PT, R10, UR8, RZ ;  /* 0x000000080a127c10 */ /* 0x008fe2000ff5e0ff */
[----:B------:R-:W-:Y:S01]  /*b680*/  STL [R1+0x1764], R20 ;  /* 0x0017641401007387 */ /* 0x000fe20000100800 */
[----:B------:R-:W-:Y:S01]  /*b690*/  IMAD R7, R7, UR32, RZ ;  /* 0x0000002007077c24 */ /* 0x000fe2000f8e02ff */
[----:B------:R-:W-:-:S02]  /*b6a0*/  IADD3 R16, P1, PT, R9, UR8, RZ ;  /* 0x0000000809107c10 */ /* 0x000fc4000ff3e0ff */
[----:B------:R-:W-:Y:S01]  /*b6b0*/  STL [R1+0x1730], R19 ;  /* 0x0017301301007387 */ /* 0x000fe20000100800 */
[----:B------:R-:W-:Y:S01]  /*b6c0*/  IMAD R6, R6, UR32, RZ ;  /* 0x0000002006067c24 */ /* 0x000fe2000f8e02ff */
[----:B------:R-:W-:Y:S02]  /*b6d0*/  LEA.HI.X.SX32 R15, R15, UR9, 0x1, P0 ;  /* 0x000000090f0f7c11 */ /* 0x000fe400080f0eff */
[----:B------:R-:W-:Y:S01]  /*b6e0*/  STL [R1+0x176c], R18 ;  /* 0x00176c1201007387 */ /* 0x000fe20000100800 */
[----:B------:R-:W-:Y:S01]  /*b6f0*/  IMAD R5, R5, UR32, RZ ;  /* 0x0000002005057c24 */ /* 0x000fe2000f8e02ff */
[----:B------:R-:W-:Y:S02]  /*b700*/  LEA.HI.X.SX32 R14, R14, UR9, 0x1, P4 ;  /* 0x000000090e0e7c11 */ /* 0x000fe4000a0f0eff */
[----:B------:R0:W-:Y:S01]  /*b710*/  STL [R1+0x1738], R17 ;  /* 0x0017381101007387 */ /* 0x0001e20000100800 */
[----:B------:R-:W-:Y:S01]  /*b720*/  IADD3 R59, P4, PT, R7, UR8, RZ ;  /* 0x00000008073b7c10 */ /* 0x000fe2000ff9e0ff */
[----:B------:R-:W-:Y:S01]  /*b730*/  IMAD R4, R4, UR32, RZ ;  /* 0x0000002004047c24 */ /* 0x000fe2000f8e02ff */
[----:B------:R-:W-:Y:S01]  /*b740*/  LEA.HI.X.SX32 R58, R13, UR9, 0x1, P6 ;  /* 0x000000090d3a7c11 */ /* 0x000fe2000b0f0eff */
[----:B------:R-:W-:Y:S01]  /*b750*/  STL [R1+0x1774], R16 ;  /* 0x0017741001007387 */ /* 0x000fe20000100800 */
[----:B------:R-:W-:-:S02]  /*b760*/  IADD3 R57, P6, PT, R6, UR8, RZ ;  /* 0x0000000806397c10 */ /* 0x000fc4000ffde0ff */
[----:B0-----:R-:W-:Y:S01]  /*b770*/  IADD3 R17, P0, PT, R8, UR8, RZ ;  /* 0x0000000808117c10 */ /* 0x001fe2000ff1e0ff */
[----:B------:R-:W-:Y:S01]  /*b780*/  STL [R1+0x1740], R15 ;  /* 0x0017400f01007387 */ /* 0x000fe20000100800 */
[----:B------:R-:W-:Y:S01]  /*b790*/  IMAD R3, R61, UR32, RZ ;  /* 0x000000203d037c24 */ /* 0x000fe2000f8e02ff */
[----:B------:R-:W-:Y:S02]  /*b7a0*/  LEA.HI.X.SX32 R56, R12, UR9, 0x1, P5 ;  /* 0x000000090c387c11 */ /* 0x000fe4000a8f0eff */
[----:B------:R-:W-:Y:S01]  /*b7b0*/  STL [R1+0x177c], R17 ;  /* 0x00177c1101007387 */ /* 0x000fe20000100800 */
[----:B------:R-:W-:Y:S02]  /*b7c0*/  IADD3 R55, P5, PT, R5, UR8, RZ ;  /* 0x0000000805377c10 */ /* 0x000fe4000ffbe0ff */
[----:B------:R-:W-:Y:S01]  /*b7d0*/  LEA.HI.X.SX32 R54, R11, UR9, 0x1, P3 ;  /* 0x000000090b367c11 */ /* 0x000fe200098f0eff */
[----:B------:R-:W-:Y:S01]  /*b7e0*/  STL [R1+0x1748], R14 ;  /* 0x0017480e01007387 */ /* 0x000fe20000100800 */
[----:B------:R-:W-:-:S03]  /*b7f0*/  IADD3 R53, P3, PT, R4, UR8, RZ ;  /* 0x0000000804357c10 */ /* 0x000fc6000ff7e0ff */
[----:B------:R-:W-:Y:S01]  /*b800*/  STL [R1+0x1784], R59 ;  /* 0x0017843b01007387 */ /* 0x000fe20000100800 */
[----:B------:R-:W-:-:S03]  /*b810*/  LEA.HI.X.SX32 R52, R10, UR9, 0x1, P2 ;  /* 0x000000090a347c11 */ /* 0x000fc600090f0eff */
        /* <DEDUP_REMOVED lines=20> */
[----:B------:R-:W-:Y:S04]  /*b960*/  STL [R1+0x1778], R44 ;  /* 0x0017782c01007387 */ /* 0x000fe80000100800 */
[----:B------:R-:W-:Y:S04]  /*b970*/  STL [R1+0x1780], R39 ;  /* 0x0017802701007387 */ /* 0x000fe80000100800 */
[----:B------:R-:W-:Y:S04]  /*b980*/  STL [R1+0x1788], R38 ;  /* 0x0017882601007387 */ /* 0x000fe80000100800 */
[----:B------:R-:W-:Y:S04]  /*b990*/  STL [R1+0x1790], R37 ;  /* 0x0017902501007387 */ /* 0x000fe80000100800 */
[----:B------:R-:W-:Y:S04]  /*b9a0*/  STL [R1+0x1798], R36 ;  /* 0x0017982401007387 */ /* 0x000fe80000100800 */
[----:B------:R-:W-:Y:S04]  /*b9b0*/  STL [R1+0x17a0], R19 ;  /* 0x0017a01301007387 */ /* 0x000fe80000100800 */
[----:B------:R-:W-:Y:S04]  /*b9c0*/  STL [R1+0x17a8], R18 ;  /* 0x0017a81201007387 */ /* 0x000fe80000100800 */
        /* <DEDUP_REMOVED lines=989> */
[----:B------:R-:W3:Y:S04]  /*f7a0*/  LDL R4, [R1+0x1734] ;  /* 0x0017340001047983 */ /* 0x000ee80000100800 */
[----:B------:R-:W4:Y:S04]  /*f7b0*/  LDL R5, [R1+0x173c] ;  /* 0x00173c0001057983 */ /* 0x000f280000100800 */
[----:B------:R-:W2:Y:S04]  /*f7c0*/  LDL R6, [R1+0x1744] ;  /* 0x0017440001067983 */ /* 0x000ea80000100800 */
[----:B------:R-:W2:Y:S04]  /*f7d0*/  LDL R7, [R1+0x174c] ;  /* 0x00174c0001077983 */ /* 0x000ea80000100800 */
[----:B------:R-:W2:Y:S04]  /*f7e0*/  LDL R8, [R1+0x1754] ;  /* 0x0017540001087983 */ /* 0x000ea80000100800 */
[----:B------:R-:W2:Y:S04]  /*f7f0*/  LDL R9, [R1+0x175c] ;  /* 0x00175c0001097983 */ /* 0x000ea80000100800 */
[----:B------:R-:W2:Y:S04]  /*f800*/  LDL R10, [R1+0x1764] ;  /* 0x00176400010a7983 */ /* 0x000ea80000100800 */
[----:B------:R-:W2:Y:S04]  /*f810*/  LDL R11, [R1+0x1730] ;  /* 0x00173000010b7983 */ /* 0x000ea80000100800 */
[----:B------:R-:W2:Y:S04]  /*f820*/  LDL R12, [R1+0x176c] ;  /* 0x00176c00010c7983 */ /* 0x000ea80000100800 */
[----:B------:R-:W2:Y:S01]  /*f830*/  LDL R13, [R1+0x1738] ;  /* 0x00173800010d7983 */ /* 0x000ea20000100800 */
[----:B------:R-:W-:-:S03]  /*f840*/  UIMAD UR55, UR17, 0x1f, URZ ;  /* 0x0000001f113778a4 */ /* 0x000fc6000f8e02ff */
        /* <DEDUP_REMOVED lines=10> */
[----:B------:R-:W-:-:S02]  /*f8f0*/  USHF.R.S32.HI UR77, URZ, 0x1f, UR55 ;  /* 0x0000001fff4d7899 */ /* 0x000fc40008011437 */
[----:B------:R-:W-:-:S04]  /*f900*/  UIMAD UR54, UR17, 0x1e, URZ ;  /* 0x0000001e113678a4 */ /* 0x000fc8000f8e02ff */
[----:B------:R-:W-:Y:S02]  /*f910*/  USHF.R.S32.HI UR75, URZ, 0x1f, UR54 ;  /* 0x0000001fff4b7899 */ /* 0x000fe40008011436 */
[----:B------:R-:W-:-:S04]  /*f920*/  UIMAD UR53, UR17, 0x1d, URZ ;  /* 0x0000001d113578a4 */ /* 0x000fc8000f8e02ff */
[----:B------:R-:W-:Y:S01]  /*f930*/  USHF.R.S32.HI UR60, URZ, 0x1f, UR53 ;  /* 0x0000001fff3c7899 */ /* 0x000fe20008011435 */
[----:B---3--:R-:W-:Y:S02]  /*f940*/  IADD3 R2, P2, PT, R4, UR55, RZ ;  /* 0x0000003704027c10 */ /* 0x008fe4000ff5e0ff */
[----:B----4-:R-:W-:-:S03]  /*f950*/  IADD3 R3, P1, PT, R5, UR55, RZ ;  /* 0x0000003705037c10 */ /* 0x010fc6000ff3e0ff */
[----:B------:R2:W-:Y:S04]  /*f960*/  STL [R1+0x180c], R2 ;  /* 0x00180c0201007387 */ /* 0x0005e80000100800 */
[----:B------:R0:W-:Y:S01]  /*f970*/  STL [R1+0x1814], R3 ;  /* 0x0018140301007387 */ /* 0x0001e20000100800 */
[----:B--2---:R-:W-:Y:S02]  /*f980*/  IADD3 R2, P0, PT, R6, UR55, RZ ;  /* 0x0000003706027c10 */ /* 0x004fe4000ff1e0ff */
[----:B0-----:R-:W-:-:S03]  /*f990*/  IADD3 R3, P4, PT, R7, UR55, RZ ;  /* 0x0000003707037c10 */ /* 0x001fc6000ff9e0ff */
[----:B------:R0:W-:Y:S04]  /*f9a0*/  STL [R1+0x181c], R2 ;  /* 0x00181c0201007387 */ /* 0x0001e80000100800 */
[----:B------:R1:W-:Y:S01]  /*f9b0*/  STL [R1+0x1824], R3 ;  /* 0x0018240301007387 */ /* 0x0003e20000100800 */
[----:B0-----:R-:W-:Y:S02]  /*f9c0*/  IADD3 R2, P6, PT, R8, UR55, RZ ;  /* 0x0000003708027c10 */ /* 0x001fe4000ffde0ff */
[----:B-1----:R-:W-:-:S03]  /*f9d0*/  IADD3 R3, P5, PT, R9, UR55, RZ ;  /* 0x0000003709037c10 */ /* 0x002fc6000ffbe0ff */
[----:B------:R0:W-:Y:S04]  /*f9e0*/  STL [R1+0x182c], R2 ;  /* 0x00182c0201007387 */ /* 0x0001e80000100800 */
[----:B------:R1:W-:Y:S01]  /*f9f0*/  STL [R1+0x1834], R3 ;  /* 0x0018340301007387 */ /* 0x0003e20000100800 */
[----:B0-----:R-:W-:Y:S02]  /*fa00*/  IADD3 R2, P3, PT, R10, UR55, RZ ;  /* 0x000000370a027c10 */ /* 0x001fe4000ff7e0ff */
[----:B-1----:R-:W-:-:S03]  /*fa10*/  IADD3.X R3, PT, PT, R11, UR77, RZ, P2, !PT ;  /* 0x0000004d0b037c10 */ /* 0x002fc600097fe4ff */
        /* <DEDUP_REMOVED lines=38> */
[----:B0-----:R-:W-:Y:S02]  /*fc80*/  IADD3.X R2, PT, PT, R39, UR77, RZ, P4, !PT ;  /* 0x0000004d27027c10 */ /* 0x001fe4000a7fe4ff */
        /* <DEDUP_REMOVED lines=11> */
[----:B0-----:R-:W-:Y:S02]  /*fd40*/  IADD3 R2, P2, PT, R4, UR54, RZ ;  /* 0x0000003604027c10 */ /* 0x001fe4000ff5e0ff */
[----:B-1----:R-:W-:-:S03]  /*fd50*/  IADD3 R3, P1, PT, R5, UR54, RZ ;  /* 0x0000003605037c10 */ /* 0x002fc6000ff3e0ff */
        /* <DEDUP_REMOVED lines=116> */
[----:B------:R0:W-:Y:S01]  /*104a0*/  STL [R1+0x1958], R2 ;  /* 0x0019580201007387 */ /* 0x0001e20000100800 */
[----:B------:R-:W-:-:S03]  /*104b0*/  UIMAD UR52, UR17, 0x1c, URZ ;  /* 0x0000001c113478a4 */ /* 0x000fc6000f8e02ff */
        /* <DEDUP_REMOVED lines=15> */
[----:B------:R0:W-:Y:S01]  /*105b0*/  STL [R1+0x199c], R2 ;  /* 0x00199c0201007387 */ /* 0x0001e20000100800 */
[----:B------:R-:W-:Y:S02]  /*105c0*/  UIMAD UR8, UR59, 0x9, URZ ;  /* 0x000000093b0878a4 */ /* 0x000fe4000f8e02ff */
[----:B------:R-:W-:Y:S01]  /*105d0*/  USHF.R.S32.HI UR59, URZ, 0x1f, UR52 ;  /* 0x0000001fff3b7899 */ /* 0x000fe20008011434 */
        /* <DEDUP_REMOVED lines=60> */
[----:B------:R0:W-:Y:S01]  /*109a0*/  STL [R1+0x1a0c], R2 ;  /* 0x001a0c0201007387 */ /* 0x0001e20000100800 */
[----:B------:R-:W-:-:S03]  /*109b0*/  USHF.R.S32.HI UR31, URZ, 0x1f, UR30 ;  /* 0x0000001fff1f7899 */ /* 0x000fc6000801141e */
[----:B------:R1:W-:Y:S01]  /*109c0*/  STL [R1+0x1a14], R3 ;  /* 0x001a140301007387 */ /* 0x0003e20000100800 */
[----:B0-----:R-:W-:Y:S02]  /*109d0*/  IADD3 R2, P0, PT, R6, UR51, RZ ;  /* 0x0000003306027c10 */ /* 0x001fe4000ff1e0ff */
[----:B-1----:R-:W-:-:S03]  /*109e0*/  IADD3 R3, P4, PT, R7, UR51, RZ ;  /* 0x0000003307037c10 */ /* 0x002fc6000ff9e0ff */
[----:B------:R0:W-:Y:S01]  /*109f0*/  STL [R1+0x1a1c], R2 ;  /* 0x001a1c0201007387 */ /* 0x0001e20000100800 */
[----:B------:R-:W-:Y:S02]  /*10a00*/  ULEA.HI UR30, UR31, UR30, URZ, 0x5 ;  /* 0x0000001e1f1e7291 */ /* 0x000fe4000f8f28ff */
        /* <DEDUP_REMOVED lines=45> */
[----:B------:R-:W-:Y:S01]  /*10ce0*/  STL [R1+0xfc8], RZ ;  /* 0x000fc8ff01007387 */ /* 0x000fe20000100800 */
[----:B0-----:R-:W-:-:S03]  /*10cf0*/  IADD3.X R2, PT, PT, R39, UR31, RZ, P4, !PT ;  /* 0x0000001f27027c10 */ /* 0x001fc6000a7fe4ff */
[----:B------:R-:W-:Y:S04]  /*10d00*/  STL [R1+0xfcc], RZ ;  /* 0x000fccff01007387 */ /* 0x000fe80000100800 */
        /* <DEDUP_REMOVED lines=12> */
[----:B-1----:R-:W-:-:S03]  /*10dd0*/  IADD3 R2, P0, PT, R4, UR33, RZ ;  /* 0x0000002104027c10 */ /* 0x002fc6000ff1e0ff */
[----:B------:R0:W-:Y:S04]  /*10de0*/  STL [R1+0x1a80], R3 ;  /* 0x001a800301007387 */ /* 0x0001e80000100800 */
[----:B------:R1:W-:Y:S01]  /*10df0*/  STL [R1+0x1a8c], R2 ;  /* 0x001a8c0201007387 */ /* 0x0003e20000100800 */
[----:B0-----:R-:W-:Y:S02]  /*10e00*/  IADD3 R3, P6, PT, R5, UR33, RZ ;  /* 0x0000002105037c10 */ /* 0x001fe4000ffde0ff */
[----:B-1----:R-:W-:-:S03]  /*10e10*/  IADD3 R2, P5, PT, R6, UR33, RZ ;  /* 0x0000002106027c10 */ /* 0x002fc6000ffbe0ff */
[----:B------:R0:W-:Y:S04]  /*10e20*/  STL [R1+0x1a94], R3 ;  /* 0x001a940301007387 */ /* 0x0001e80000100800 */
[----:B------:R1:W-:Y:S01]  /*10e30*/  STL [R1+0x1a9c], R2 ;  /* 0x001a9c0201007387 */ /* 0x0003e20000100800 */
[----:B------:R-:W-:Y:S01]  /*10e40*/  UIMAD UR9, UR58, 0xa, URZ ;  /* 0x0000000a3a0978a4 */ /* 0x000fe2000f8e02ff */
[----:B0-----:R-:W-:Y:S02]  /*10e50*/  IADD3 R3, P4, PT, R7, UR33, RZ ;  /* 0x0000002107037c10 */ /* 0x001fe4000ff9e0ff */
[----:B-1----:R-:W-:-:S03]  /*10e60*/  IADD3 R2, P3, PT, R8, UR33, RZ ;  /* 0x0000002108027c10 */ /* 0x002fc6000ff7e0ff */
[----:B------:R0:W-:Y:S01]  /*10e70*/  STL [R1+0x1aa4], R3 ;  /* 0x001aa40301007387 */ /* 0x0001e20000100800 */
[----:B------:R-:W-:-:S03]  /*10e80*/  USHF.R.S32.HI UR58, URZ, 0x1f, UR33 ;  /* 0x0000001fff3a7899 */ /* 0x000fc60008011421 */
[----:B------:R1:W-:Y:S01]  /*10e90*/  STL [R1+0x1aac], R2 ;  /* 0x001aac0201007387 */ /* 0x0003e20000100800 */
[----:B0-----:R-:W-:Y:S02]  /*10ea0*/  IADD3 R3, P2, PT, R9, UR33, RZ ;  /* 0x0000002109037c10 */ /* 0x001fe4000ff5e0ff */
[----:B-1----:R-:W-:-:S03]  /*10eb0*/  IADD3 R2, P1, PT, R10, UR33, RZ ;  /* 0x000000210a027c10 */ /* 0x002fc6000ff3e0ff */
[----:B------:R0:W-:Y:S04]  /*10ec0*/  STL [R1+0x1ab4], R3 ;  /* 0x001ab40301007387 */ /* 0x0001e80000100800 */
[----:B------:R1:W-:Y:S01]  /*10ed0*/  STL [R1+0x1abc], R2 ;  /* 0x001abc0201007387 */ /* 0x0003e20000100800 */
[----:B0-----:R-:W-:Y:S02]  /*10ee0*/  IADD3.X R3, PT, PT, R11, UR58, RZ, P0, !PT ;  /* 0x0000003a0b037c10 */ /* 0x001fe400087fe4ff */
        /* <DEDUP_REMOVED lines=33> */
[----:B------:R0:W-:Y:S01]  /*11100*/  STL [R1+0x1ac8], R3 ;  /* 0x001ac80301007387 */ /* 0x0001e20000100800 */
[----:B------:R-:W-:-:S03]  /*11110*/  UIMAD UR50, UR17, 0x19, URZ ;  /* 0x00000019113278a4 */ /* 0x000fc6000f8e02ff */
[----:B------:R1:W-:Y:S01]  /*11120*/  STL [R1+0x1b04], R2 ;  /* 0x001b040201007387 */ /* 0x0003e20000100800 */
[C---:B0-----:R-:W-:Y:S02]  /*11130*/  LOP3.LUT R3, R0.reuse, 0x20, RZ, 0x3c, !PT ;  /* 0x0000002000037812 */ /* 0x041fe400078e3cff */
[----:B-1----:R-:W-:Y:S02]  /*11140*/  LOP3.LUT R2, R0, 0x40, RZ, 0x3c, !PT ;  /* 0x0000004000027812 */ /* 0x002fe400078e3cff */
[----:B------:R-:W-:Y:S02]  /*11150*/  IADD3.X R2, PT, PT, R44, UR58, RZ, P5, !PT ;  /* 0x0000003a2c027c10 */ /* 0x000fe4000affe4ff */
[----:B------:R-:W-:Y:S02]  /*11160*/  LOP3.LUT R3, R0, 0x60, RZ, 0x3c, !PT ;  /* 0x0000006000037812 */ /* 0x000fe400078e3cff */
[----:B------:R-:W-:Y:S01]  /*11170*/  IADD3 R3, P5, PT, R4, UR50, RZ ;  /* 0x0000003204037c10 */ /* 0x000fe2000ffbe0ff */
[----:B------:R0:W-:Y:S04]  /*11180*/  STL [R1+0x1ad0], R2 ;  /* 0x001ad00201007387 */ /* 0x0001e80000100800 */
[----:B------:R1:W-:Y:S01]  /*11190*/  STL [R1+0x1b0c], R3 ;  /* 0x001b0c0301007387 */ /* 0x0003e20000100800 */
[----:B0-----:R-:W-:-:S02]  /*111a0*/  IADD3.X R2, PT, PT, R39, UR58, RZ, P4, !PT ;  /* 0x0000003a27027c10 */ /* 0x001fc4000a7fe4ff */
        /* <DEDUP_REMOVED lines=14> */
[----:B------:R-:W-:-:S03]  /*11290*/  USHF.R.S32.HI UR74, URZ, 0x1f, UR50 ;  /* 0x0000001fff4a7899 */ /* 0x000fc60008011432 */
        /* <DEDUP_REMOVED lines=172> */
[----:B------:R-:W-:Y:S02]  /*11d60*/  USHF.L.U32 UR32, UR17, 0x5, URZ ;  /* 0x0000000511207899 */ /* 0x000fe400080006ff */
[----:B------:R-:W-:Y:S01]  /*11d70*/  UIMAD UR17, UR17, 0x16, URZ ;  /* 0x00000016111178a4 */ /* 0x000fe2000f8e02ff */
        /* <DEDUP_REMOVED lines=395> */
[----:B------:R-:W-:-:S03]  /*13630*/  USHF.L.U32 UR15, UR15, 0x4, URZ ;  /* 0x000000040f0f7899 */ /* 0x000fc600080006ff */
        /* <DEDUP_REMOVED lines=997> */
[----:B------:R-:W-:Y:S02]  /*17490*/  IADD3 R4, P5, PT, R5, UR48, RZ ;  /* 0x0000003005047c10 */ /* 0x000fe4000ffbe0ff */
[----:B-1----:R-:W-:Y:S01]  /*174a0*/  IADD3.X R3, PT, PT, R38, UR77, RZ, P4, !PT ;  /* 0x0000004d26037c10 */ /* 0x002fe2000a7fe4ff */
[----:B------:R0:W-:Y:S04]  /*174b0*/  STL [R1+0x26d8], R2 ;  /* 0x0026d80201007387 */ /* 0x0001e80000100800 */
[----:B------:R1:W-:Y:S01]  /*174c0*/  STL [R1+0x2714], R4 ;  /* 0x0027140401007387 */ /* 0x0003e20000100800 */
[----:B0-----:R-:W-:-:S03]  /*174d0*/  IADD3 R2, P4, PT, R6, UR47, RZ ;  /* 0x0000002f06027c10 */ /* 0x001fc6000ff9e0ff */
[----:B------:R0:W-:Y:S01]  /*174e0*/  STL [R1+0x26e0], R3 ;  /* 0x0026e00301007387 */ /* 0x0001e20000100800 */
[----:B-1----:R-:W-:-:S03]  /*174f0*/  IADD3.X R4, PT, PT, R37, UR77, RZ, P3, !PT ;  /* 0x0000004d25047c10 */ /* 0x002fc60009ffe4ff */
[----:B------:R1:W-:Y:S01]  /*17500*/  STL [R1+0x271c], R2 ;  /* 0x00271c0201007387 */ /* 0x0003e20000100800 */
[----:B0-----:R-:W-:-:S03]  /*17510*/  IADD3 R3, P3, PT, R7, UR46, RZ ;  /* 0x0000002e07037c10 */ /* 0x001fc6000ff7e0ff */
[----:B------:R0:W-:Y:S01]  /*17520*/  STL [R1+0x26e8], R4 ;  /* 0x0026e80401007387 */ /* 0x0001e20000100800 */
[----:B-1----:R-:W-:-:S03]  /*17530*/  IADD3.X R2, PT, PT, R36, UR77, RZ, P2, !PT ;  /* 0x0000004d24027c10 */ /* 0x002fc600097fe4ff */
[----:B------:R1:W-:Y:S01]  /*17540*/  STL [R1+0x2724], R3 ;  /* 0x0027240301007387 */ /* 0x0003e20000100800 */
[----:B------:R-:W-:-:S03]  /*17550*/  USHF.R.S32.HI UR27, URZ, 0x1f, UR27 ;  /* 0x0000001fff1b7899 */ /* 0x000fc6000801141b */
[----:B------:R2:W-:Y:S01]  /*17560*/  STL [R1+0x26f0], R2 ;  /* 0x0026f00201007387 */ /* 0x0005e20000100800 */
[----:B0-----:R-:W-:Y:S02]  /*17570*/  IADD3 R4, P2, PT, R8, UR45, RZ ;  /* 0x0000002d08047c10 */ /* 0x001fe4000ff5e0ff */
[----:B-1----:R-:W-:-:S03]  /*17580*/  IADD3.X R3, PT, PT, R19, UR77, RZ, P1, !PT ;  /* 0x0000004d13037c10 */ /* 0x002fc60008ffe4ff */
[----:B------:R0:W-:Y:S01]  /*17590*/  STL [R1+0x272c], R4 ;  /* 0x00272c0401007387 */ /* 0x0001e20000100800 */
[----:B--2---:R-:W-:-:S03]  /*175a0*/  IADD3 R2, P1, PT, R9, UR44, RZ ;  /* 0x0000002c09027c10 */ /* 0x004fc6000ff3e0ff */
[----:B------:R1:W-:Y:S04]  /*175b0*/  STL [R1+0x26f8], R3 ;  /* 0x0026f80301007387 */ /* 0x0003e80000100800 */
[----:B------:R2:W-:Y:S01]  /*175c0*/  STL [R1+0x2734], R2 ;  /* 0x0027340201007387 */ /* 0x0005e20000100800 */
[----:B0-----:R-:W-:Y:S02]  /*175d0*/  IADD3.X R4, PT, PT, R18, UR77, RZ, P0, !PT ;  /* 0x0000004d12047c10 */ /* 0x001fe400087fe4ff */
[----:B-1----:R-:W-:-:S03]  /*175e0*/  IADD3 R3, P0, PT, R10, UR43, RZ ;  /* 0x0000002b0a037c10 */ /* 0x002fc6000ff1e0ff */
[----:B------:R0:W-:Y:S01]  /*175f0*/  STL [R1+0x2700], R4 ;  /* 0x0027000401007387 */ /* 0x0001e20000100800 */
[----:B--2---:R-:W-:-:S03]  /*17600*/  IADD3.X R2, PT, PT, R11, UR27, RZ, P6, !PT ;  /* 0x0000001b0b027c10 */ /* 0x004fc6000b7fe4ff */
[----:B------:R1:W-:Y:S04]  /*17610*/  STL [R1+0x273c], R3 ;  /* 0x00273c0301007387 */ /* 0x0003e80000100800 */
        /* <DEDUP_REMOVED lines=31> */
[----:B0-----:R-:W-:Y:S01]  /*17810*/  IADD3.X R4, PT, PT, R46, UR27, RZ, P5, !PT ;  /* 0x0000001b2e047c10 */ /* 0x001fe2000affe4ff */
[----:B------:R-:W0:Y:S01]  /*17820*/  S2R R61, SR_TID.X ;  /* 0x00000000003d7919 */ /* 0x000e220000002100 */
[----:B-1----:R-:W-:Y:S02]  /*17830*/  IADD3 R3, P5, PT, R45, UR34, RZ ;  /* 0x000000222d037c10 */ /* 0x002fe4000ffbe0ff */
[----:B--2---:R-:W-:Y:S01]  /*17840*/  IADD3.X R2, PT, PT, R44, UR27, RZ, P4, !PT ;  /* 0x0000001b2c027c10 */ /* 0x004fe2000a7fe4ff */
[----:B------:R1:W-:Y:S04]  /*17850*/  STL [R1+0x2748], R4 ;  /* 0x0027480401007387 */ /* 0x0003e80000100800 */
[----:B------:R2:W-:Y:S04]  /*17860*/  STL [R1+0x2784], R3 ;  /* 0x0027840301007387 */ /* 0x0005e80000100800 */
[----:B------:R3:W-:Y:S01]  /*17870*/  STL [R1+0x2750], R2 ;  /* 0x0027500201007387 */ /* 0x0007e20000100800 */
[----:B-1----:R-:W-:-:S02]  /*17880*/  IADD3.X R4, PT, PT, R39, UR27, RZ, P3, !PT ;  /* 0x0000001b27047c10 */ /* 0x002fc40009ffe4ff */
[----:B--2---:R-:W-:-:S03]  /*17890*/  IADD3.X R3, PT, PT, R38, UR27, RZ, P2, !PT ;  /* 0x0000001b26037c10 */ /* 0x004fc600097fe4ff */
[----:B------:R1:W-:Y:S01]  /*178a0*/  STL [R1+0x2758], R4 ;  /* 0x0027580401007387 */ /* 0x0003e20000100800 */
[----:B---3--:R-:W-:-:S03]  /*178b0*/  IADD3.X R2, PT, PT, R37, UR27, RZ, P1, !PT ;  /* 0x0000001b25027c10 */ /* 0x008fc60008ffe4ff */
[----:B------:R2:W-:Y:S04]  /*178c0*/  STL [R1+0x2760], R3 ;  /* 0x0027600301007387 */ /* 0x0005e80000100800 */
[----:B------:R3:W-:Y:S01]  /*178d0*/  STL [R1+0x2768], R2 ;  /* 0x0027680201007387 */ /* 0x0007e20000100800 */
[----:B-1----:R-:W-:Y:S02]  /*178e0*/  IADD3.X R4, PT, PT, R36, UR27, RZ, P0, !PT ;  /* 0x0000001b24047c10 */ /* 0x002fe400087fe4ff */
[----:B--2---:R-:W-:Y:S02]  /*178f0*/  IADD3.X R3, PT, PT, R19, UR27, RZ, P6, !PT ;  /* 0x0000001b13037c10 */ /* 0x004fe4000b7fe4ff */
[----:B---3--:R-:W-:Y:S01]  /*17900*/  IADD3.X R2, PT, PT, R18, UR27, RZ, P5, !PT ;  /* 0x0000001b12027c10 */ /* 0x008fe2000affe4ff */
[----:B------:R1:W-:Y:S04]  /*17910*/  STL [R1+0x2770], R4 ;  /* 0x0027700401007387 */ /* 0x0003e80000100800 */
[----:B------:R1:W-:Y:S04]  /*17920*/  STL [R1+0x2780], R2 ;  /* 0x0027800201007387 */ /* 0x0003e80000100800 */
[----:B------:R1:W-:Y:S01]  /*17930*/  STL [R1+0x2778], R3 ;  /* 0x0027780301007387 */ /* 0x0003e20000100800 */
[----:B0-----:R-:W-:Y:S01]  /*17940*/  LOP3.LUT R61, R61, 0x1f, RZ, 0xc0, !PT ;  /* 0x0000001f3d3d7812 */ /* 0x001fe200078ec0ff */
[----:B------:R-:W-:Y:S01]  /*17950*/  USHF.L.U32 UR5, UR5, 0x5, URZ ;  /* 0x0000000505057899 */ /* 0x000fe200080006ff */
[----:B------:R-:W-:-:S02]  /*17960*/  CS2R R48, SRZ ;  /* 0x0000000000307805 */ /* 0x000fc4000001ff00 */
[----:B------:R-:W-:Y:S02]  /*17970*/  CS2R R50, SRZ ;  /* 0x0000000000327805 */ /* 0x000fe4000001ff00 */
[C---:B------:R-:W-:Y:S02]  /*17980*/  LOP3.LUT R60, R61.reuse, 0x10, RZ, 0x3c, !PT ;  /* 0x000000103d3c7812 */ /* 0x040fe400078e3cff */
[----:B------:R-:W-:Y:S02]  /*17990*/  CS2R R40, SRZ ;  /* 0x0000000000287805 */ /* 0x000fe4000001ff00 */
[----:B------:R-:W-:Y:S02]  /*179a0*/  LOP3.LUT R61, R61, 0x18, RZ, 0x3c, !PT ;  /* 0x000000183d3d7812 */ /* 0x000fe400078e3cff */
[----:B------:R-:W-:Y:S02]  /*179b0*/  CS2R R42, SRZ ;  /* 0x00000000002a7805 */ /* 0x000fe4000001ff00 */
[----:B------:R-:W-:-:S02]  /*179c0*/  CS2R R28, SRZ ;  /* 0x00000000001c7805 */ /* 0x000fc4000001ff00 */
[----:B------:R-:W-:Y:S02]  /*179d0*/  CS2R R30, SRZ ;  /* 0x00000000001e7805 */ /* 0x000fe4000001ff00 */
[----:B------:R-:W-:Y:S02]  /*179e0*/  CS2R R24, SRZ ;  /* 0x0000000000187805 */ /* 0x000fe4000001ff00 */
[----:B------:R-:W-:Y:S02]  /*179f0*/  CS2R R26, SRZ ;  /* 0x00000000001a7805 */ /* 0x000fe4000001ff00 */
[----:B------:R-:W-:Y:S02]  /*17a00*/  CS2R R20, SRZ ;  /* 0x0000000000147805 */ /* 0x000fe4000001ff00 */
[----:B------:R-:W-:Y:S02]  /*17a10*/  CS2R R22, SRZ ;  /* 0x0000000000167805 */ /* 0x000fe4000001ff00 */
[----:B------:R-:W-:-:S02]  /*17a20*/  CS2R R32, SRZ ;  /* 0x0000000000207805 */ /* 0x000fc4000001ff00 */
[----:B------:R-:W-:Y:S01]  /*17a30*/  CS2R R34, SRZ ;  /* 0x0000000000227805 */ /* 0x000fe2000001ff00 */
[----:B------:R-:W-:Y:S02]  /*17a40*/  USHF.R.S32.HI UR30, URZ, 0x5, UR30 ;  /* 0x00000005ff1e7899 */ /* 0x000fe4000801141e */
[----:B------:R-:W-:Y:S02]  /*17a50*/  USHF.R.S32.HI UR31, URZ, 0x1f, UR32 ;  /* 0x0000001fff1f7899 */ /* 0x000fe40008011420 */
[----:B-1----:R-:W-:-:S12]  /*17a60*/  USHF.R.S32.HI UR33, URZ, 0x1f, UR5 ;  /* 0x0000001fff217899 */ /* 0x002fd80008011405 */
.L_x_1:
[----:B--2---:R-:W2:Y:S01]  /*17a70*/  LDL R5, [R1+0x17a8] ;  /* 0x0017a80001057983 */ /* 0x004ea20000100800 */
[----:B------:R-:W0:Y:S03]  /*17a80*/  LDC R2, c[0x0][0x3a0] ;  /* 0x0000e800ff027b82 */ /* 0x000e260000000800 */
[----:B--2---:R1:W-:Y:S04]  /*17a90*/  STL [R1+0x3dac], R5 ;  /* 0x003dac0501007387 */ /* 0x0043e80000100800 */
[----:B------:R-:W2:Y:S04]  /*17aa0*/  LDL R4, [R1+0x17ac] ;  /* 0x0017ac0001047983 */ /* 0x000ea80000100800 */
[----:B-1----:R-:W0:Y:S04]  /*17ab0*/  LDL R5, [R1+0x17bc] ;  /* 0x0017bc0001057983 */ /* 0x002e280000100800 */
[----:B------:R-:W-:Y:S04]  /*17ac0*/  STL [R1+0x37b0], R59 ;  /* 0x0037b03b01007387 */ /* 0x000fe80000100800 */
        /* <DEDUP_REMOVED lines=383> */
[----:B------:R1:W-:Y:S04]  /*192c0*/  STL [R1+0x3da8], R57 ;  /* 0x003da83901007387 */ /* 0x0003e80000100800 */
        /* <DEDUP_REMOVED lines=28> */
[----:B-----5:R-:W-:Y:S04]  /*19490*/  STL [R1+0x36dc], R60 ;  /* 0x0036dc3c01007387 */ /* 0x020fe80000100800 */
        /* <DEDUP_REMOVED lines=47> */
[----:B------:R-:W-:Y:S01]  /*19790*/  STL [R1+0x353c], R32 ;  /* 0x00353c2001007387 */ /* 0x000fe20000100800 */
[----:B0-----:R-:W-:-:S03]  /*197a0*/  IMAD R2, R5, -0x20, R2 ;  /* 0xffffffe005027824 */ /* 0x001fc600078e0202 */
[----:B------:R-:W-:Y:S04]  /*197b0*/  STL [R1+0x3538], R33 ;  /* 0x0035382101007387 */ /* 0x000fe80000100800 */
[----:B------:R-:W-:Y:S04]  /*197c0*/  STL [R1+0x3534], R34 ;  /* 0x0035342201007387 */ /* 0x000fe80000100800 */
[----:B------:R-:W-:Y:S04]  /*197d0*/  STL [R1+0x3634], R34 ;  /* 0x0036342201007387 */ /* 0x000fe80000100800 */
[----:B------:R-:W-:Y:S04]  /*197e0*/  STL [R1+0x3530], R35 ;  /* 0x0035302301007387 */ /* 0x000fe80000100800 */
[----:B------:R-:W2:Y:S01]  /*197f0*/  LDL.LU R5, [R1+0x3dac] ;  /* 0x003dac0001057983 */ /* 0x000ea20000300800 */
[----:B------:R-:W-:-:S02]  /*19800*/  ISETP.GT.AND P0, PT, R2, RZ, PT ;  /* 0x000000ff0200720c */ /* 0x000fc40003f04270 */
[----:B-1----:R-:W-:-:S11]  /*19810*/  PRMT R57, RZ, 0x7610, R57 ;  /* 0x00007610ff397816 */ /* 0x002fd60000000039 */
[----:B--2---:R-:W2:Y:S04]  /*19820*/  @P0 LDG.E.U8 R57, desc[UR28][R4.64] ;  /* 0x0000001c04390981 */ /* 0x004ea8000c1e1100 */
[----:B--2---:R0:W-:Y:S04]  /*19830*/  STL [R1+0x172c], R57 ;  /* 0x00172c3901007387 */ /* 0x0041e80000100800 */
[----:B0-----:R-:W2:Y:S04]  /*19840*/  LDL.LU R57, [R1+0x3da8] ;  /* 0x003da80001397983 */ /* 0x001ea80000300800 */
[----:B------:R-:W3:Y:S04]  /*19850*/  LDL R4, [R1+0x17a0] ;  /* 0x0017a00001047983 */ /* 0x000ee80000100800 */
[----:B------:R-:W3:Y:S01]  /*19860*/  LDL R5, [R1+0x17a4] ;  /* 0x0017a40001057983 */ /* 0x000ee20000100800 */
[----:B------:R-:W-:-:S02]  /*19870*/  PRMT R58, RZ, 0x7610, R58 ;  /* 0x00007610ff3a7816 */ /* 0x000fc4000000003a */
[----:B---3--:R-:W-:-:S04]  /*19880*/  @P0 LOP3.LUT R5, R5, R4, RZ, 0x3c, !PT ;  /* 0x0000000405050212 */ /* 0x008fc800078e3cff */
[----:B------:R-:W-:-:S04]  /*19890*/  @P0 LOP3.LUT R4, R5, R4, RZ, 0x3c, !PT ;  /* 0x0000000405040212 */ /* 0x000fc800078e3cff */
[----:B------:R-:W-:-:S05]  /*198a0*/  @P0 LOP3.LUT R5, R5, R4, RZ, 0x3c, !PT ;  /* 0x0000000405050212 */ /* 0x000fca00078e3cff */
[----:B------:R-:W3:Y:S04]  /*198b0*/  @P0 LDG.E.U8 R58, desc[UR28][R4.64] ;  /* 0x0000001c043a0981 */ /* 0x000ee8000c1e1100 */
[----:B---3--:R0:W-:Y:S04]  /*198c0*/  STL [R1+0x1728], R58 ;  /* 0x0017283a01007387 */ /* 0x0081e80000100800 */
[----:B0-----:R-:W3:Y:S04]  /*198d0*/  LDL.LU R58, [R1+0x3da4] ;  /* 0x003da400013a7983 */ /* 0x001ee80000300800 */
[----:B------:R-:W4:Y:S04]  /*198e0*/  LDL R4, [R1+0x1798] ;  /* 0x0017980001047983 */ /* 0x000f280000100800 */
[----:B------:R-:W4:Y:S01]  /*198f0*/  LDL R5, [R1+0x179c] ;  /* 0x00179c0001057983 */ /* 0x000f220000100800 */
[----:B------:R-:W-:-:S02]  /*19900*/  PRMT R59, RZ, 0x7610, R59 ;  /* 0x00007610ff3b7816 */ /* 0x000fc4000000003b */
[----:B----4-:R-:W-:-:S04]  /*19910*/  @P0 LOP3.LUT R5, R5, R4, RZ, 0x3c, !PT ;  /* 0x0000000405050212 */ /* 0x010fc800078e3cff */
[----:B------:R-:W-:-:S04]  /*19920*/  @P0 LOP3.LUT R4, R5, R4, RZ, 0x3c, !PT ;  /* 0x0000000405040212 */ /* 0x000fc800078e3cff */
[----:B------:R-:W-:-:S05]  /*19930*/  @P0 LOP3.LUT R5, R5, R4, RZ, 0x3c, !PT ;  /* 0x0000000405050212 */ /* 0x000fca00078e3cff */
[----:B------:R-:W4:Y:S04]  /*19940*/  @P0 LDG.E.U8 R59, desc[UR28][R4.64] ;  /* 0x0000001c043b0981 */ /* 0x000f28000c1e1100 */
[----:B----4-:R0:W-:Y:S04]  /*19950*/  STL [R1+0x1724], R59 ;  /* 0x0017243b01007387 */ /* 0x0101e80000100800 */
[----:B0-----:R-:W4:Y:S04]  /*19960*/  LDL.LU R59, [R1+0x3da0] ;  /* 0x003da000013b7983 */ /* 0x001f280000300800 */
[----:B------:R-:W2:Y:S04]  /*19970*/  LDL R4, [R1+0x1790] ;  /* 0x0017900001047983 */ /* 0x000ea80000100800 */
[----:B------:R-:W2:Y:S01]  /*19980*/  LDL R5, [R1+0x1794] ;  /* 0x0017940001057983 */ /* 0x000ea20000100800 */
[----:B---3--:R-:W-:-:S02]  /*19990*/  PRMT R58, RZ, 0x7610, R58 ;  /* 0x00007610ff3a7816 */ /* 0x008fc4000000003a */
[----:B--2---:R-:W-:-:S04]  /*199a0*/  @P0 LOP3.LUT R5, R5, R4, RZ, 0x3c, !PT ;  /* 0x0000000405050212 */ /* 0x004fc800078e3cff */
[----:B------:R-:W-:-:S04]  /*199b0*/  @P0 LOP3.LUT R4, R5, R4, RZ, 0x3c, !PT ;  /* 0x0000000405040212 */ /* 0x000fc800078e3cff */
[----:B------:R-:W-:-:S05]  /*199c0*/  @P0 LOP3.LUT R5, R5, R4, RZ, 0x3c, !PT ;  /* 0x0000000405050212 */ /* 0x000fca00078e3cff */
[----:B------:R-:W2:Y:S04]  /*199d0*/  @P0 LDG.E.U8 R58, desc[UR28][R4.64] ;  /* 0x0000001c043a0981 */ /* 0x000ea8000c1e1100 */
[----:B--2---:R0:W-:Y:S04]  /*199e0*/  STL [R1+0x1720], R58 ;  /* 0x0017203a01007387 */ /* 0x0041e80000100800 */
[----:B0-----:R-:W2:Y:S04]  /*199f0*/  LDL.LU R58, [R1+0x3d9c] ;  /* 0x003d9c00013a7983 */ /* 0x001ea80000300800 */
[----:B------:R-:W3:Y:S04]  /*19a00*/  LDL R4, [R1+0x1788] ;  /* 0x0017880001047983 */ /* 0x000ee80000100800 */
[----:B------:R-:W3:Y:S01]  /*19a10*/  LDL R5, [R1+0x178c] ;  /* 0x00178c0001057983 */ /* 0x000ee20000100800 */
[----:B----4-:R-:W-:-:S02]  /*19a20*/  PRMT R59, RZ, 0x7610, R59 ;  /* 0x00007610ff3b7816 */ /* 0x010fc4000000003b */
        /* <DEDUP_REMOVED lines=8> */
[----:B--2---:R-:W-:-:S02]  /*19ab0*/  PRMT R58, RZ, 0x7610, R58 ;  /* 0x00007610ff3a7816 */ /* 0x004fc4000000003a */
[----:B----4-:R-:W-:-:S04]  /*19ac0*/  @P0 LOP3.LUT R5, R5, R4, RZ, 0x3c, !PT ;  /* 0x0000000405050212 */ /* 0x010fc800078e3cff */
[----:B------:R-:W-:-:S04]  /*19ad0*/  @P0 LOP3.LUT R4, R5, R4, RZ, 0x3c, !PT ;  /* 0x0000000405040212 */ /* 0x000fc800078e3cff */
[----:B------:R-:W-:-:S05]  /*19ae0*/  @P0 LOP3.LUT R5, R5, R4, RZ, 0x3c, !PT ;  /* 0x0000000405050212 */ /* 0x000fca00078e3cff */
[----:B------:R-:W2:Y:S04]  /*19af0*/  @P0 LDG.E.U8 R58, desc[UR28][R4.64] ;  /* 0x0000001c043a0981 */ /* 0x000ea8000c1e1100 */
[----:B--2---:R0:W-:Y:S04]  /*19b00*/  STL [R1+0x1718], R58 ;  /* 0x0017183a01007387 */ /* 0x0041e80000100800 */
[----:B0-----:R-:W2:Y:S04]  /*19b10*/  LDL.LU R58, [R1+0x3d94] ;  /* 0x003d9400013a7983 */ /* 0x001ea80000300800 */
[----:B------:R-:W4:Y:S04]  /*19b20*/  LDL R4, [R1+0x1778] ;  /* 0x0017780001047983 */ /* 0x000f280000100800 */
[----:B------:R-:W4:Y:S01]  /*19b30*/  LDL R5, [R1+0x177c] ;  /* 0x00177c0001057983 */ /* 0x000f220000100800 */
[----:B---3--:R-:W-:-:S02]  /*19b40*/  PRMT R59, RZ, 0x7610, R59 ;  /* 0x00007610ff3b7816 */ /* 0x008fc4000000003b */
[----:B----4-:R-:W-:-:S04]  /*19b50*/  @P0 LOP3.LUT R5, R5, R4, RZ, 0x3c, !PT ;  /* 0x0000000405050212 */ /* 0x010fc800078e3cff */
        /* <DEDUP_REMOVED lines=83> */
[----:B------:R-:W2:Y:S01]  /*1a090*/  @P0 LDG.E.U8 R58, desc[UR28][R4.64] ;  /* 0x0000001c043a0981 */ /* 0x000ea2000c1e1100 */
[----:B------:R-:W-:-:S03]  /*1a0a0*/  ISETP.GT.AND P1, PT, R2, 0x1, PT ;  /* 0x000000010200780c */ /* 0x000fc60003f24270 */
        /* <DEDUP_REMOVED lines=3261> */
[----:B------:R0:W4:Y:S04]  /*26c80*/  @P1 LDG.E.U8 R34, desc[UR28][R4.64] ;  /* 0x0000001c04221981 */ /* 0x000128000c1e1100 */
[----:B------:R-:W0:Y:S04]  /*26c90*/  LDL R4, [R1+0x1c40] ;  /* 0x001c400001047983 */ /* 0x000e280000100800 */
[----:B------:R-:W0:Y:S01]  /*26ca0*/  LDL R5, [R1+0x1c44] ;  /* 0x001c440001057983 */ /* 0x000e220000100800 */
[----:B------:R-:W-:Y:S02]  /*26cb0*/  PRMT R21, RZ, 0x7610, R21 ;  /* 0x00007610ff157816 */ /* 0x000fe40000000015 */
[----:B0-----:R-:W-:-:S04]  /*26cc0*/  @P1 LOP3.LUT R5, R5, R4, RZ, 0x3c, !PT ;  /* 0x0000000405051212 */ /* 0x001fc800078e3cff */
[----:B------:R-:W-:-:S04]  /*26cd0*/  @P1 LOP3.LUT R4, R5, R4, RZ, 0x3c, !PT ;  /* 0x0000000405041212 */ /* 0x000fc800078e3cff */
[----:B------:R-:W-:Y:S01]  /*26ce0*/  @P1 LOP3.LUT R5, R5, R4, RZ, 0x3c, !PT ;  /* 0x0000000405051212 */ /* 0x000fe200078e3cff */
[----:B----4-:R-:W-:Y:S04]  /*26cf0*/  STL [R1+0x3638], R34 ;  /* 0x0036382201007387 */ /* 0x010fe80000100800 */
[----:B------:R0:W4:Y:S04]  /*26d00*/  @P1 LDG.E.U8 R21, desc[UR28][R4.64] ;  /* 0x0000001c04151981 */ /* 0x000128000c1e1100 */
[----:B------:R-:W0:Y:S04]  /*26d10*/  LDL R4, [R1+0x1c38] ;  /* 0x001c380001047983 */ /* 0x000e280000100800 */
[----:B------:R-:W0:Y:S01]  /*26d20*/  LDL R5, [R1+0x1c3c] ;  /* 0x001c3c0001057983 */ /* 0x000e220000100800 */
[----:B------:R-:W-:-:S02]  /*26d30*/  PRMT R20, RZ, 0x7610, R20 ;  /* 0x00007610ff147816 */ /* 0x000fc40000000014 */
        /* <DEDUP_REMOVED lines=55> */
[----:B------:R-:W-:-:S02]  /*270b0*/  ISETP.GT.AND P0, PT, R2, 0x18, PT ;  /* 0x000000180200780c */ /* 0x000fc40003f04270 */
[----:B--2---:R-:W-:-:S11]  /*270c0*/  PRMT R58, RZ, 0x7610, R58 ;  /* 0x00007610ff3a7816 */ /* 0x004fd6000000003a */
[----:B0-----:R-:W-:-:S04]  /*270d0*/  @P0 LOP3.LUT R5, R5, R4, RZ, 0x3c, !PT ;  /* 0x0000000405050212 */ /* 0x001fc800078e3cff */
[----:B------:R-:W-:-:S04]  /*270e0*/  @P0 LOP3.LUT R4, R5, R4, RZ, 0x3c, !PT ;  /* 0x0000000405040212 */ /* 0x000fc800078e3cff */
[----:B------:R-:W-:-:S05]  /*270f0*/  @P0 LOP3.LUT R5, R5, R4, RZ, 0x3c, !PT ;  /* 0x0000000405050212 */ /* 0x000fca00078e3cff */
[----:B------:R-:W2:Y:S04]  /*27100*/  @P0 LDG.E.U8 R58, desc[UR28][R4.64] ;  /* 0x0000001c043a0981 */ /* 0x000ea8000c1e1100 */
[----:B----4-:R-:W-:Y:S04]  /*27110*/  STL [R1+0x3658], R30 ;  /* 0x0036581e01007387 */ /* 0x010fe80000100800 */
        /* <DEDUP_REMOVED lines=85> */
[----:B------:R-:W-:-:S02]  /*27670*/  PRMT R56, RZ, 0x7610, R56 ;  /* 0x00007610ff387816 */ /* 0x000fc40000000038 */
[----:B--2---:R-:W-:-:S04]  /*27680*/  @P0 LOP3.LUT R5, R5, R4, RZ, 0x3c, !PT ;  /* 0x0000000405050212 */ /* 0x004fc800078e3cff */
[----:B------:R-:W-:-:S04]  /*27690*/  @P0 LOP3.LUT R4, R5, R4, RZ, 0x3c, !PT ;  /* 0x0000000405040212 */ /* 0x000fc800078e3cff */
[----:B------:R-:W-:-:S05]  /*276a0*/  @P0 LOP3.LUT R5, R5, R4, RZ, 0x3c, !PT ;  /* 0x0000000405050212 */ /* 0x000fca00078e3cff */
[----:B------:R-:W2:Y:S04]  /*276b0*/  @P0 LDG.E.U8 R56, desc[UR28][R4.64] ;  /* 0x0000001c04380981 */ /* 0x000ea8000c1e1100 */
[----:B--2---:R0:W-:Y:S04]  /*276c0*/  STL [R1+0x1100], R56 ;  /* 0x0011003801007387 */ /* 0x0041e80000100800 */
[----:B0-----:R-:W2:Y:S04]  /*276d0*/  LDL.LU R56, [R1+0x37a4] ;  /* 0x0037a40001387983 */ /* 0x001ea80000300800 */
        /* <DEDUP_REMOVED lines=42> */
[----:B------:R-:W2:Y:S01]  /*27980*/  @P0 LDG.E.U8 R47, desc[UR28][R4.64] ;  /* 0x0000001c042f0981 */ /* 0x000ea2000c1e1100 */
[----:B------:R-:W-:-:S03]  /*27990*/  ISETP.GT.AND P1, PT, R2, 0x19, PT ;  /* 0x000000190200780c */ /* 0x000fc60003f24270 */
        /* <DEDUP_REMOVED lines=143> */
[----:B------:R0:W2:Y:S04]  /*28290*/  @P1 LDG.E.U8 R60, desc[UR28][R4.64] ;  /* 0x0000001c043c1981 */ /* 0x0000a8000c1e1100 */
[----:B------:R-:W0:Y:S04]  /*282a0*/  LDL R4, [R1+0x1b00] ;  /* 0x001b000001047983 */ /* 0x000e280000100800 */
[----:B------:R-:W0:Y:S01]  /*282b0*/  LDL R5, [R1+0x1b04] ;  /* 0x001b040001057983 */ /* 0x000e220000100800 */
[----:B------:R-:W-:Y:S02]  /*282c0*/  ISETP.GT.AND P0, PT, R2, 0x1a, PT ;  /* 0x0000001a0200780c */ /* 0x000fe40003f04270 */
[----:B------:R-:W-:-:S11]  /*282d0*/  PRMT R11, RZ, 0x7610, R11 ;  /* 0x00007610ff0b7816 */ /* 0x000fd6000000000b */
[----:B0-----:R-:W-:-:S04]  /*282e0*/  @P0 LOP3.LUT R5, R5, R4, RZ, 0x3c, !PT ;  /* 0x0000000405050212 */ /* 0x001fc800078e3cff */
[----:B------:R-:W-:-:S04]  /*282f0*/  @P0 LOP3.LUT R4, R5, R4, RZ, 0x3c, !PT ;  /* 0x0000000405040212 */ /* 0x000fc800078e3cff */
[----:B------:R-:W-:-:S05]  /*28300*/  @P0 LOP3.LUT R5, R5, R4, RZ, 0x3c, !PT ;  /* 0x0000000405050212 */ /* 0x000fca00078e3cff */
[----:B------:R-:W3:Y:S04]  /*28310*/  @P0 LDG.E.U8 R11, desc[UR28][R4.64] ;  /* 0x0000001c040b0981 */ /* 0x000ee8000c1e1100 */
[----:B--2---:R-:W-:Y:S04]  /*28320*/  STL [R1+0x36e0], R60 ;  /* 0x0036e03c01007387 */ /* 0x004fe80000100800 */
[----:B---3--:R0:W-:Y:S04]  /*28330*/  STL [R1+0x10a8], R11 ;  /* 0x0010a80b01007387 */ /* 0x0081e80000100800 */
        /* <DEDUP_REMOVED lines=55> */
[----:B------:R-:W-:Y:S02]  /*286b0*/  PRMT R34, RZ, 0x7610, R34 ;  /* 0x00007610ff227816 */ /* 0x000fe40000000022 */
[----:B0-----:R-:W-:-:S04]  /*286c0*/  @P0 LOP3.LUT R5, R5, R4, RZ, 0x3c, !PT ;  /* 0x0000000405050212 */ /* 0x001fc800078e3cff */
[----:B------:R-:W-:-:S04]  /*286d0*/  @P0 LOP3.LUT R4, R5, R4, RZ, 0x3c, !PT ;  /* 0x0000000405040212 */ /* 0x000fc800078e3cff */
[----:B------:R-:W-:Y:S01]  /*286e0*/  @P0 LOP3.LUT R5, R5, R4, RZ, 0x3c, !PT ;  /* 0x0000000405050212 */ /* 0x000fe200078e3cff */
[----:B--2---:R-:W-:Y:S04]  /*286f0*/  STL [R1+0x36b4], R61 ;  /* 0x0036b43d01007387 */ /* 0x004fe80000100800 */
[----:B------:R0:W2:Y:S04]  /*28700*/  @P0 LDG.E.U8 R34, desc[UR28][R4.64] ;  /* 0x0000001c04220981 */ /* 0x0000a8000c1e1100 */
[----:B------:R-:W0:Y:S04]  /*28710*/  LDL R4, [R1+0x1ac0] ;  /* 0x001ac00001047983 */ /* 0x000e280000100800 */
[----:B------:R-:W0:Y:S01]  /*28720*/  LDL R5, [R1+0x1ac4] ;  /* 0x001ac40001057983 */ /* 0x000e220000100800 */
[----:B------:R-:W-:-:S02]  /*28730*/  PRMT R31, RZ, 0x7610, R31 ;  /* 0x00007610ff1f7816 */ /* 0x000fc4000000001f */
        /* <DEDUP_REMOVED lines=35> */
[----:B--2---:R0:W-:Y:S04]  /*28970*/  STL [R1+0x36c8], R26 ;  /* 0x0036c81a01007387 */ /* 0x0041e80000100800 */
[----:B------:R1:W2:Y:S04]  /*28980*/  @P0 LDG.E.U8 R25, desc[UR28][R4.64] ;  /* 0x0000001c04190981 */ /* 0x0002a8000c1e1100 */
[----:B------:R-:W1:Y:S04]  /*28990*/  LDL R4, [R1+0x1a98] ;  /* 0x001a980001047983 */ /* 0x000e680000100800 */
[----:B------:R-:W1:Y:S01]  /*289a0*/  LDL R5, [R1+0x1a9c] ;  /* 0x001a9c0001057983 */ /* 0x000e620000100800 */
[----:B------:R-:W-:-:S02]  /*289b0*/  PRMT R24, RZ, 0x7610, R24 ;  /* 0x00007610ff187816 */ /* 0x000fc40000000018 */
[----:B-1----:R-:W-:-:S04]  /*289c0*/  @P0 LOP3.LUT R5, R5, R4, RZ, 0x3c, !PT ;  /* 0x0000000405050212 */ /* 0x002fc800078e3cff */
[----:B------:R-:W-:-:S04]  /*289d0*/  @P0 LOP3.LUT R4, R5, R4, RZ, 0x3c, !PT ;  /* 0x0000000405040212 */ /* 0x000fc800078e3cff */
[----:B------:R-:W-:Y:S01]  /*289e0*/  @P0 LOP3.LUT R5, R5, R4, RZ, 0x3c, !PT ;  /* 0x0000000405050212 */ /* 0x000fe200078e3cff */
[----:B--2---:R1:W-:Y:S04]  /*289f0*/  STL [R1+0x36cc], R25 ;  /* 0x0036cc1901007387 */ /* 0x0043e80000100800 */
[----:B------:R2:W2:Y:S04]  /*28a00*/  @P0 LDG.E.U8 R24, desc[UR28][R4.64] ;  /* 0x0000001c04180981 */ /* 0x0004a8000c1e1100 */
[----:B------:R-:W2:Y:S04]  /*28a10*/  LDL R4, [R1+0x1a90] ;  /* 0x001a900001047983 */ /* 0x000ea80000100800 */
[----:B------:R-:W2:Y:S01]  /*28a20*/  LDL R5, [R1+0x1a94] ;  /* 0x001a940001057983 */ /* 0x000ea20000100800 */
[----:B------:R-:W-:-:S02]  /*28a30*/  PRMT R21, RZ, 0x7610, R21 ;  /* 0x00007610ff157816 */ /* 0x000fc40000000015 */
[----:B--2---:R-:W-:-:S04]  /*28a40*/  @P0 LOP3.LUT R5, R5, R4, RZ, 0x3c, !PT ;  /* 0x0000000405050212 */ /* 0x004fc800078e3cff */
[----:B------:R-:W-:-:S04]  /*28a50*/  @P0 LOP3.LUT R4, R5, R4, RZ, 0x3c, !PT ;  /* 0x0000000405040212 */ /* 0x000fc800078e3cff */
[----:B------:R-:W-:Y:S01]  /*28a60*/  @P0 LOP3.LUT R5, R5, R4, RZ, 0x3c, !PT ;  /* 0x0000000405050212 */ /* 0x000fe200078e3cff */
[----:B------:R2:W-:Y:S04]  /*28a70*/  STL [R1+0x36d0], R24 ;  /* 0x0036d01801007387 */ /* 0x0005e80000100800 */
        /* <DEDUP_REMOVED lines=11> */
[----:B------:R-:W-:-:S02]  /*28b30*/  ISETP.GT.AND P1, PT, R2, 0x1b, PT ;  /* 0x0000001b0200780c */ /* 0x000fc40003f24270 */
[----:B------:R-:W-:-:S11]  /*28b40*/  PRMT R29, RZ, 0x7610, R29 ;  /* 0x00007610ff1d7816 */ /* 0x000fd6000000001d */
        /* <DEDUP_REMOVED lines=136> */
[----:B-1----:R-:W-:-:S02]  /*293d0*/  PRMT R25, RZ, 0x7610, R25 ;  /* 0x00007610ff197816 */ /* 0x002fc40000000019 */
[----:B0-----:R-:W-:-:S04]  /*293e0*/  @P0 LOP3.LUT R5, R5, R4, RZ, 0x3c, !PT ;  /* 0x0000000405050212 */ /* 0x001fc800078e3cff */
[----:B------:R-:W-:-:S04]  /*293f0*/  @P0 LOP3.LUT R4, R5, R4, RZ, 0x3c, !PT ;  /* 0x0000000405040212 */ /* 0x000fc800078e3cff */
[----:B------:R-:W-:Y:S01]  /*29400*/  @P0 LOP3.LUT R5, R5, R4, RZ, 0x3c, !PT ;  /* 0x0000000405050212 */ /* 0x000fe200078e3cff */
[----:B--2---:R0:W-:Y:S04]  /*29410*/  STL [R1+0x3710], R26 ;  /* 0x0037101a01007387 */ /* 0x0041e80000100800 */
[----:B------:R1:W2:Y:S01]  /*29420*/  @P0 LDG.E.U8 R25, desc[UR28][R4.64] ;  /* 0x0000001c04190981 */ /* 0x0002a2000c1e1100 */
[----:B------:R-:W-:-:S03]  /*29430*/  PRMT R24, RZ, 0x7610, R24 ;  /* 0x00007610ff187816 */ /* 0x000fc60000000018 */
[----:B0-----:R-:W2:Y:S04]  /*29440*/  LDL R26, [R1+0x19e4] ;  /* 0x0019e400011a7983 */ /* 0x001ea80000100800 */
[----:B------:R-:W1:Y:S04]  /*29450*/  LDL R4, [R1+0x19f0] ;  /* 0x0019f00001047983 */ /* 0x000e680000100800 */
[----:B------:R-:W1:Y:S02]  /*29460*/  LDL R5, [R1+0x19f4] ;  /* 0x0019f40001057983 */ /* 0x000e640000100800 */
[----:B-1----:R-:W-:-:S04]  /*29470*/  @P0 LOP3.LUT R5, R5, R4, RZ, 0x3c, !PT ;  /* 0x0000000405050212 */ /* 0x002fc800078e3cff */
        /* <DEDUP_REMOVED lines=10> */
[----:B--2---:R-:W-:Y:S04]  /*29520*/  STL [R1+0x3718], R24 ;  /* 0x0037181801007387 */ /* 0x004fe80000100800 */
[----:B------:R1:W2:Y:S04]  /*29530*/  @P0 LDG.E.U8 R21, desc[UR28][R4.64] ;  /* 0x0000001c04150981 */ /* 0x0002a8000c1e1100 */
[----:B------:R-:W3:Y:S01]  /*29540*/  LDL R5, [R1+0x19e0] ;  /* 0x0019e00001057983 */ /* 0x000ee20000100800 */
[----:B0-----:R-:W-:Y:S01]  /*29550*/  PRMT R25, RZ, 0x7610, R25 ;  /* 0x00007610ff197816 */ /* 0x001fe20000000019 */
[----:B-1----:R-:W-:-:S02]  /*29560*/  @P0 IMAD.MOV.U32 R4, RZ, RZ, R26 ;  /* 0x000000ffff040224 */ /* 0x002fc400078e001a */
[----:B--2---:R-:W-:Y:S01]  /*29570*/  STL [R1+0x371c], R21 ;  /* 0x00371c1501007387 */ /* 0x004fe20000100800 */
[----:B------:R-:W-:-:S03]  /*29580*/  PRMT R3, RZ, 0x7610, R3 ;  /* 0x00007610ff037816 */ /* 0x000fc60000000003 */
[----:B------:R-:W2:Y:S04]  /*29590*/  LDL R26, [R1+0x19b8] ;  /* 0x0019b800011a7983 */ /* 0x000ea80000100800 */
[----:B---3--:R0:W3:Y:S04]  /*295a0*/  @P0 LDG.E.U8 R25, desc[UR28][R4.64] ;  /* 0x0000001c04190981 */ /* 0x0080e8000c1e1100 */
[----:B------:R-:W0:Y:S04]  /*295b0*/  LDL R4, [R1+0x19d8] ;  /* 0x0019d80001047983 */ /* 0x000e280000100800 */
[----:B------:R-:W0:Y:S02]  /*295c0*/  LDL R5, [R1+0x19dc] ;  /* 0x0019dc0001057983 */ /* 0x000e240000100800 */
[----:B0-----:R-:W-:-:S04]  /*295d0*/  @P0 LOP3.LUT R5, R5, R4, RZ, 0x3c, !PT ;  /* 0x0000000405050212 */ /* 0x001fc800078e3cff */
[----:B------:R-:W-:-:S04]  /*295e0*/  @P0 LOP3.LUT R4, R5, R4, RZ, 0x3c, !PT ;  /* 0x0000000405040212 */ /* 0x000fc800078e3cff */
[----:B------:R-:W-:-:S05]  /*295f0*/  @P0 LOP3.LUT R5, R5, R4, RZ, 0x3c, !PT ;  /* 0x0000000405050212 */ /* 0x000fca00078e3cff */
[----:B------:R-:W2:Y:S04]  /*29600*/  @P0 LDG.E.U8 R3, desc[UR28][R4.64] ;  /* 0x0000001c04030981 */ /* 0x000ea8000c1e1100 */
[----:B---3--:R0:W-:Y:S04]  /*29610*/  STL [R1+0x1018], R25 ;  /* 0x0010181901007387 */ /* 0x0081e80000100800 */
[----:B0-----:R-:W3:Y:S04]  /*29620*/  LDL R25, [R1+0x19bc] ;  /* 0x0019bc0001197983 */ /* 0x001ee80000100800 */
        /* <DEDUP_REMOVED lines=15> */
[----:B--2---:R0:W-:Y:S04]  /*29720*/  STL [R1+0x1010], R24 ;  /* 0x0010101801007387 */ /* 0x0041e80000100800 */
[----:B------:R1:W2:Y:S01]  /*29730*/  @P0 LDG.E.U8 R27, desc[UR28][R4.64] ;  /* 0x0000001c041b0981 */ /* 0x0002a2000c1e1100 */
[----:B------:R-:W-:Y:S02]  /*29740*/  PRMT R61, RZ, 0x7610, R61 ;  /* 0x00007610ff3d7816 */ /* 0x000fe4000000003d */
[----:B------:R-:W-:Y:S01]  /*29750*/  PRMT R60, RZ, 0x7610, R60 ;  /* 0x00007610ff3c7816 */ /* 0x000fe2000000003c */
[----:B0-----:R-:W2:Y:S04]  /*29760*/  LDL R24, [R1+0x19b4] ;  /* 0x0019b40001187983 */ /* 0x001ea80000100800 */
[----:B------:R-:W1:Y:S04]  /*29770*/  LDL R4, [R1+0x19c0] ;  /* 0x0019c00001047983 */ /* 0x000e680000100800 */
[----:B------:R-:W1:Y:S02]  /*29780*/  LDL R5, [R1+0x19c4] ;  /* 0x0019c40001057983 */ /* 0x000e640000100800 */
[----:B-1----:R-:W-:-:S04]  /*29790*/  @P0 LOP3.LUT R5, R5, R4, RZ, 0x3c, !PT ;  /* 0x0000000405050212 */ /* 0x002fc800078e3cff */
[----:B------:R-:W-:-:S04]  /*297a0*/  @P0 LOP3.LUT R4, R5, R4, RZ, 0x3c, !PT ;  /* 0x0000000405040212 */ /* 0x000fc800078e3cff */
[----:B------:R-:W-:-:S05]  /*297b0*/  @P0 LOP3.LUT R5, R5, R4, RZ, 0x3c, !PT ;  /* 0x0000000405050212 */ /* 0x000fca00078e3cff */
[----:B------:R3:W4:Y:S04]  /*297c0*/  @P0 LDG.E.U8 R61, desc[UR28][R4.64] ;  /* 0x0000001c043d0981 */ /* 0x000728000c1e1100 */
[----:B--2---:R0:W-:Y:S01]  /*297d0*/  STL [R1+0x100c], R27 ;  /* 0x00100c1b01007387 */ /* 0x0041e20000100800 */
[----:B---3--:R-:W-:Y:S02]  /*297e0*/  @P0 IMAD.MOV.U32 R4, RZ, RZ, R25 ;  /* 0x000000ffff040224 */ /* 0x008fe400078e0019 */
[----:B------:R-:W-:Y:S01]  /*297f0*/  @P0 IMAD.MOV.U32 R5, RZ, RZ, R26 ;  /* 0x000000ffff050224 */ /* 0x000fe200078e001a */
[----:B0-----:R-:W2:Y:S04]  /*29800*/  LDL R27, [R1+0x19ac] ;  /* 0x0019ac00011b7983 */ /* 0x001ea80000100800 */
[----:B------:R0:W3:Y:S04]  /*29810*/  @P0 LDG.E.U8 R60, desc[UR28][R4.64] ;  /* 0x0000001c043c0981 */ /* 0x0000e8000c1e1100 */
[----:B----4-:R1:W-:Y:S04]  /*29820*/  STL [R1+0x3720], R61 ;  /* 0x0037203d01007387 */ /* 0x0103e80000100800 */
[----:B------:R-:W4:Y:S01]  /*29830*/  LDL R5, [R1+0x19b0] ;  /* 0x0019b00001057983 */ /* 0x000f220000100800 */
[----:B------:R-:W-:Y:S01]  /*29840*/  PRMT R34, RZ, 0x7610, R34 ;  /* 0x00007610ff227816 */ /* 0x000fe20000000022 */
[----:B0-----:R-:W-:Y:S01]  /*29850*/  @P0 IMAD.MOV.U32 R4, RZ, RZ, R24 ;  /* 0x000000ffff040224 */ /* 0x001fe200078e0018 */
[----:B------:R-:W-:Y:S01]  /*29860*/  PRMT R31, RZ, 0x7610, R31 ;  /* 0x00007610ff1f7816 */ /* 0x000fe2000000001f */
[----:B------:R-:W2:Y:S04]  /*29870*/  LDL R26, [R1+0x19a0] ;  /* 0x0019a000011a7983 */ /* 0x000ea80000100800 */
[----:B------:R-:W2:Y:S04]  /*29880*/  LDL R25, [R1+0x19a4] ;  /* 0x0019a40001197983 */ /* 0x000ea80000100800 */
[----:B-1----:R-:W3:Y:S04]  /*29890*/  LDL R61, [R1+0x19a8] ;  /* 0x0019a800013d7983 */ /* 0x002ee80000100800 */
[----:B----4-:R2:W4:Y:S02]  /*298a0*/  @P0 LDG.E.U8 R34, desc[UR28][R4.64] ;  /* 0x0000001c04220981 */ /* 0x010524000c1e1100 */
[----:B--2---:R-:W-:-:S02]  /*298b0*/  @P0 IMAD.MOV.U32 R4, RZ, RZ, R27 ;  /* 0x000000ffff040224 */ /* 0x004fc400078e001b */
[----:B---3--:R-:W-:-:S05]  /*298c0*/  @P0 IMAD.MOV.U32 R5, RZ, RZ, R61 ;  /* 0x000000ffff050224 */ /* 0x008fca00078e003d */
[----:B------:R0:W2:Y:S01]  /*298d0*/  @P0 LDG.E.U8 R31, desc[UR28][R4.64] ;  /* 0x0000001c041f0981 */ /* 0x0000a2000c1e1100 */
[----:B------:R-:W-:-:S03]  /*298e0*/  PRMT R30, RZ, 0x7610, R30 ;  /* 0x00007610ff1e7816 */ /* 0x000fc6000000001e */
[----:B------:R1:W-:Y:S04]  /*298f0*/  STL [R1+0x3724], R60 ;  /* 0x0037243c01007387 */ /* 0x0003e80000100800 */
[----:B------:R-:W3:Y:S01]  /*29900*/  LDL R24, [R1+0x199c] ;  /* 0x00199c0001187983 */ /* 0x000ee20000100800 */
[----:B0-----:R-:W-:Y:S02]  /*29910*/  @P0 IMAD.MOV.U32 R4, RZ, RZ, R25 ;  /* 0x000000ffff040224 */ /* 0x001fe400078e0019 */
[----:B------:R-:W-:-:S05]  /*29920*/  @P0 IMAD.MOV.U32 R5, RZ, RZ, R26 ;  /* 0x000000ffff050224 */ /* 0x000fca00078e001a */
[----:B------:R3:W3:Y:S04]  /*29930*/  @P0 LDG.E.U8 R30, desc[UR28][R4.64] ;  /* 0x0000001c041e0981 */ /* 0x0006e8000c1e1100 */
[----:B----4-:R0:W-:Y:S04]  /*29940*/  STL [R1+0x3728], R34 ;  /* 0x0037282201007387 */ /* 0x0101e80000100800 */
[----:B------:R-:W4:Y:S04]  /*29950*/  LDL R61, [R1+0x1990] ;  /* 0x00199000013d7983 */ /* 0x000f280000100800 */
[----:B-1----:R-:W4:Y:S04]  /*29960*/  LDL R60, [R1+0x1994] ;  /* 0x00199400013c7983 */ /* 0x002f280000100800 */
[----:B------:R-:W4:Y:S04]  /*29970*/  LDL R27, [R1+0x198c] ;  /* 0x00198c00011b7983 */ /* 0x000f280000100800 */
[----:B0-----:R-:W4:Y:S04]  /*29980*/  LDL R34, [R1+0x1988] ;  /* 0x0019880001227983 */ /* 0x001f280000100800 */
[----:B--2---:R-:W-:Y:S04]  /*29990*/  STL [R1+0x372c], R31 ;  /* 0x00372c1f01007387 */ /* 0x004fe80000100800 */
[----:B------:R-:W2:Y:S01]  /*299a0*/  LDL R5, [R1+0x1998] ;  /* 0x0019980001057983 */ /* 0x000ea20000100800 */
[----:B------:R-:W-:Y:S01]  /*299b0*/  PRMT R21, RZ, 0x7610, R21 ;  /* 0x00007610ff157816 */ /* 0x000fe20000000015 */
[----:B---3--:R-:W-:-:S02]  /*299c0*/  @P0 IMAD.MOV.U32 R4, RZ, RZ, R24 ;  /* 0x000000ffff040224 */ /* 0x008fc400078e0018 */
[----:B------:R-:W3:Y:S04]  /*299d0*/  LDL R26, [R1+0x1980] ;  /* 0x00198000011a7983 */ /* 0x000ee80000100800 */
[----:B------:R-:W3:Y:S04]  /*299e0*/  LDL R25, [R1+0x1984] ;  /* 0x0019840001197983 */ /* 0x000ee80000100800 */
[----:B------:R0:W-:Y:S04]  /*299f0*/  STL [R1+0x3730], R30 ;  /* 0x0037301e01007387 */ /* 0x0001e80000100800 */
[----:B------:R-:W3:Y:S01]  /*29a00*/  LDL R24, [R1+0x1978] ;  /* 0x0019780001187983 */ /* 0x000ee20000100800 */
[----:B0-----:R-:W-:-:S03]  /*29a10*/  PRMT R30, RZ, 0x7610, R30 ;  /* 0x00007610ff1e7816 */ /* 0x001fc6000000001e */
[----:B--2---:R4:W2:Y:S02]  /*29a20*/  @P0 LDG.E.U8 R21, desc[UR28][R4.64] ;  /* 0x0000001c04150981 */ /* 0x0048a4000c1e1100 */
[----:B----4-:R-:W-:Y:S02]  /*29a30*/  @P0 IMAD.MOV.U32 R4, RZ, RZ, R60 ;  /* 0x000000ffff040224 */ /* 0x010fe400078e003c */
[----:B------:R-:W-:-:S05]  /*29a40*/  @P0 IMAD.MOV.U32 R5, RZ, RZ, R61 ;  /* 0x000000ffff050224 */ /* 0x000fca00078e003d */
[----:B------:R0:W4:Y:S02]  /*29a50*/  @P0 LDG.E.U8 R30, desc[UR28][R4.64] ;  /* 0x0000001c041e0981 */ /* 0x000124000c1e1100 */
[----:B0-----:R-:W-:Y:S01]  /*29a60*/  @P0 IMAD.MOV.U32 R4, RZ, RZ, R27 ;  /* 0x000000ffff040224 */ /* 0x001fe200078e001b */
[----:B------:R-:W-:Y:S01]  /*29a70*/  ISETP.GT.AND P1, PT, R2, 0x1d, PT ;  /* 0x0000001d0200780c */ /* 0x000fe20003f24270 */
[----:B--2---:R0:W-:Y:S04]  /*29a80*/  STL [R1+0xff4], R21 ;  /* 0x000ff41501007387 */ /* 0x0041e80000100800 */
[----:B0-----:R-:W2:Y:S04]  /*29a90*/  LDL R21, [R1+0x197c] ;  /* 0x00197c0001157983 */ /* 0x001ea80000100800 */
[----:B----4-:R0:W-:Y:S04]  /*29aa0*/  STL [R1+0xff0], R30 ;  /* 0x000ff01e01007387 */ /* 0x0101e80000100800 */
[----:B------:R-:W4:Y:S04]  /*29ab0*/  LDL R27, [R1+0x1974] ;  /* 0x00197400011b7983 */ /* 0x000f280000100800 */
[----:B0-----:R-:W4:Y:S01]  /*29ac0*/  LDL R30, [R1+0x1970] ;  /* 0x00197000011e7983 */ /* 0x001f220000100800 */
[----:B------:R-:W-:Y:S01]  /*29ad0*/  PRMT R31, RZ, 0x7610, R31 ;  /* 0x00007610ff1f7816 */ /* 0x000fe2000000001f */
[----:B------:R-:W-:Y:S01]  /*29ae0*/  @P0 IMAD.MOV.U32 R5, RZ, RZ, R34 ;  /* 0x000000ffff050224 */ /* 0x000fe200078e0022 */
[----:B------:R-:W-:-:S04]  /*29af0*/  PRMT R51, RZ, 0x7610, R51 ;  /* 0x00007610ff337816 */ /* 0x000fc80000000033 */
[----:B------:R3:W4:Y:S02]  /*29b00*/  @P0 LDG.E.U8 R31, desc[UR28][R4.64] ;  /* 0x0000001c041f0981 */ /* 0x000724000c1e1100 */
[----:B---3--:R-:W-:Y:S02]  /*29b10*/  @P1 IMAD.MOV.U32 R4, RZ, RZ, R25 ;  /* 0x000000ffff041224 */ /* 0x008fe400078e0019 */
[----:B------:R-:W-:Y:S01]  /*29b20*/  @P1 IMAD.MOV.U32 R5, RZ, RZ, R26 ;  /* 0x000000ffff051224 */ /* 0x000fe200078e001a */
[----:B------:R-:W-:Y:S02]  /*29b30*/  PRMT R50, RZ, 0x7610, R50 ;  /* 0x00007610ff327816 */ /* 0x000fe40000000032 */
[----:B------:R-:W-:Y:S01]  /*29b40*/  PRMT R49, RZ, 0x7610, R49 ;  /* 0x00007610ff317816 */ /* 0x000fe20000000031 */
[----:B------:R-:W3:Y:S04]  /*29b50*/  LDL R26, [R1+0x1968] ;  /* 0x00196800011a7983 */ /* 0x000ee80000100800 */
[----:B------:R0:W3:Y:S04]  /*29b60*/  @P1 LDG.E.U8 R51, desc[UR28][R4.64] ;  /* 0x0000001c04331981 */ /* 0x0000e8000c1e1100 */
[----:B------:R-:W3:Y:S01]  /*29b70*/  LDL R25, [R1+0x196c] ;  /* 0x00196c0001197983 */ /* 0x000ee20000100800 */
[----:B0-----:R-:W-:-:S02]  /*29b80*/  @P1 IMAD.MOV.U32 R5, RZ, RZ, R24 ;  /* 0x000000ffff051224 */ /* 0x001fc400078e0018 */
[----:B--2---:R-:W-:-:S05]  /*29b90*/  @P1 IMAD.MOV.U32 R4, RZ, RZ, R21 ;  /* 0x000000ffff041224 */ /* 0x004fca00078e0015 */
[----:B------:R4:W2:Y:S02]  /*29ba0*/  @P1 LDG.E.U8 R50, desc[UR28][R4.64] ;  /* 0x0000001c04321981 */ /* 0x0008a4000c1e1100 */
[----:B----4-:R-:W-:Y:S02]  /*29bb0*/  @P1 IMAD.MOV.U32 R4, RZ, RZ, R27 ;  /* 0x000000ffff041224 */ /* 0x010fe400078e001b */
[----:B------:R-:W-:-:S05]  /*29bc0*/  @P1 IMAD.MOV.U32 R5, RZ, RZ, R30 ;  /* 0x000000ffff051224 */ /* 0x000fca00078e001e */
[----:B------:R0:W4:Y:S04]  /*29bd0*/  @P1 LDG.E.U8 R49, desc[UR28][R4.64] ;  /* 0x0000001c04311981 */ /* 0x000128000c1e1100 */
[----:B---3--:R-:W-:Y:S04]  /*29be0*/  STL [R1+0x36e4], R51 ;  /* 0x0036e43301007387 */ /* 0x008fe80000100800 */
[----:B------:R-:W3:Y:S04]  /*29bf0*/  LDL R34, [R1+0x1960] ;  /* 0x0019600001227983 */ /* 0x000ee80000100800 */
[----:B------:R1:W-:Y:S04]  /*29c00*/  STL [R1+0xfec], R31 ;  /* 0x000fec1f01007387 */ /* 0x0003e80000100800 */
[----:B------:R-:W3:Y:S04]  /*29c10*/  LDL R24, [R1+0x1958] ;  /* 0x0019580001187983 */ /* 0x000ee80000100800 */
[----:B------:R-:W3:Y:S04]  /*29c20*/  LDL R21, [R1+0x195c] ;  /* 0x00195c0001157983 */ /* 0x000ee80000100800 */
[----:B-1----:R-:W3:Y:S01]  /*29c30*/  LDL R31, [R1+0x1964] ;  /* 0x00196400011f7983 */ /* 0x002ee20000100800 */
[----:B0-----:R-:W-:-:S02]  /*29c40*/  @P1 IMAD.MOV.U32 R4, RZ, RZ, R25 ;  /* 0x000000ffff041224 */ /* 0x001fc400078e0019 */
[----:B------:R-:W-:Y:S01]  /*29c50*/  @P1 IMAD.MOV.U32 R5, RZ, RZ, R26 ;  /* 0x000000ffff051224 */ /* 0x000fe200078e001a */
[----:B--2---:R-:W-:Y:S04]  /*29c60*/  STL [R1+0x36e8], R50 ;  /* 0x0036e83201007387 */ /* 0x004fe80000100800 */
[----:B------:R-:W2:Y:S04]  /*29c70*/  LDL R30, [R1+0x1950] ;  /* 0x00195000011e7983 */ /* 0x000ea80000100800 */
[----:B------:R-:W2:Y:S04]  /*29c80*/  LDL R27, [R1+0x1954] ;  /* 0x00195400011b7983 */ /* 0x000ea80000100800 */
[----:B----4-:R-:W-:Y:S04]  /*29c90*/  STL [R1+0x36ec], R49 ;  /* 0x0036ec3101007387 */ /* 0x010fe80000100800 */
[----:B------:R-:W4:Y:S04]  /*29ca0*/  LDL R26, [R1+0x1948] ;  /* 0x00194800011a7983 */ /* 0x000f280000100800 */
[----:B------:R-:W4:Y:S01]  /*29cb0*/  LDL R25, [R1+0x194c] ;  /* 0x00194c0001197983 */ /* 0x000f220000100800 */
[----:B------:R-:W-:-:S02]  /*29cc0*/  PRMT R48, RZ, 0x7610, R48 ;  /* 0x00007610ff307816 */ /* 0x000fc40000000030 */
[----:B------:R-:W-:-:S04]  /*29cd0*/  PRMT R43, RZ, 0x7610, R43 ;  /* 0x00007610ff2b7816 */ /* 0x000fc8000000002b */
[----:B------:R3:W4:Y:S01]  /*29ce0*/  @P1 LDG.E.U8 R48, desc[UR28][R4.64] ;  /* 0x0000001c04301981 */ /* 0x000722000c1e1100 */
[----:B------:R-:W-:Y:S01]  /*29cf0*/  PRMT R42, RZ, 0x7610, R42 ;  /* 0x00007610ff2a7816 */ /* 0x000fe2000000002a */
[----:B---3--:R-:W-:Y:S02]  /*29d00*/  @P1 IMAD.MOV.U32 R5, RZ, RZ, R34 ;  /* 0x000000ffff051224 */ /* 0x008fe400078e0022 */
[----:B------:R-:W-:-:S05]  /*29d10*/  @P1 IMAD.MOV.U32 R4, RZ, RZ, R31 ;  /* 0x000000ffff041224 */ /* 0x000fca00078e001f */
[----:B------:R0:W3:Y:S02]  /*29d20*/  @P1 LDG.E.U8 R43, desc[UR28][R4.64] ;  /* 0x0000001c042b1981 */ /* 0x0000e4000c1e1100 */
[----:B0-----:R-:W-:Y:S02]  /*29d30*/  @P1 IMAD.MOV.U32 R4, RZ, RZ, R21 ;  /* 0x000000ffff041224 */ /* 0x001fe400078e0015 */
[----:B------:R-:W-:-:S05]  /*29d40*/  @P1 IMAD.MOV.U32 R5, RZ, RZ, R24 ;  /* 0x000000ffff051224 */ /* 0x000fca00078e0018 */
[----:B------:R2:W3:Y:S01]  /*29d50*/  @P1 LDG.E.U8 R42, desc[UR28][R4.64] ;  /* 0x0000001c042a1981 */ /* 0x0004e2000c1e1100 */
[----:B------:R-:W-:Y:S01]  /*29d60*/  PRMT R41, RZ, 0x7610, R41 ;  /* 0x00007610ff297816 */ /* 0x000fe20000000029 */
[----:B--2---:R-:W-:Y:S02]  /*29d70*/  @P1 IMAD.MOV.U32 R5, RZ, RZ, R30 ;  /* 0x000000ffff051224 */ /* 0x004fe400078e001e */
[----:B------:R-:W-:-:S05]  /*29d80*/  @P1 IMAD.MOV.U32 R4, RZ, RZ, R27 ;  /* 0x000000ffff041224 */ /* 0x000fca00078e001b */
[----:B------:R4:W2:Y:S01]  /*29d90*/  @P1 LDG.E.U8 R41, desc[UR28][R4.64] ;  /* 0x0000001c04291981 */ /* 0x0008a2000c1e1100 */
[----:B------:R-:W-:Y:S01]  /*29da0*/  PRMT R40, RZ, 0x7610, R40 ;  /* 0x00007610ff287816 */ /* 0x000fe20000000028 */
[----:B----4-:R-:W-:Y:S02]  /*29db0*/  @P1 IMAD.MOV.U32 R5, RZ, RZ, R26 ;  /* 0x000000ffff051224 */ /* 0x010fe400078e001a */
[----:B------:R-:W-:-:S05]  /*29dc0*/  @P1 IMAD.MOV.U32 R4, RZ, RZ, R25 ;  /* 0x000000ffff041224 */ /* 0x000fca00078e0019 */
[----:B------:R-:W4:Y:S04]  /*29dd0*/  @P1 LDG.E.U8 R40, desc[UR28][R4.64] ;  /* 0x0000001c04281981 */ /* 0x000f28000c1e1100 */
[----:B------:R-:W-:Y:S04]  /*29de0*/  STL [R1+0x36f0], R48 ;  /* 0x0036f03001007387 */ /* 0x000fe80000100800 */
[----:B---3--:R-:W-:Y:S04]  /*29df0*/  STL [R1+0x36f4], R43 ;  /* 0x0036f42b01007387 */ /* 0x008fe80000100800 */
[----:B------:R-:W3:Y:S04]  /*29e00*/  LDL R24, [R1+0x1940] ;  /* 0x0019400001187983 */ /* 0x000ee80000100800 */
[----:B------:R-:W3:Y:S04]  /*29e10*/  LDL R21, [R1+0x1944] ;  /* 0x0019440001157983 */ /* 0x000ee80000100800 */
[----:B------:R-:W-:Y:S04]  /*29e20*/  STL [R1+0x36f8], R42 ;  /* 0x0036f82a01007387 */ /* 0x000fe80000100800 */
[----:B------:R-:W3:Y:S04]  /*29e30*/  LDL R31, [R1+0x1938] ;  /* 0x00193800011f7983 */ /* 0x000ee80000100800 */
[----:B------:R-:W3:Y:S04]  /*29e40*/  LDL R30, [R1+0x193c] ;  /* 0x00193c00011e7983 */ /* 0x000ee80000100800 */
[----:B--2---:R-:W-:Y:S04]  /*29e50*/  STL [R1+0x36fc], R41 ;  /* 0x0036fc2901007387 */ /* 0x004fe80000100800 */
[----:B------:R-:W2:Y:S04]  /*29e60*/  LDL R34, [R1+0x1930] ;  /* 0x0019300001227983 */ /* 0x000ea80000100800 */
[----:B------:R-:W2:Y:S04]  /*29e70*/  LDL R27, [R1+0x1934] ;  /* 0x00193400011b7983 */ /* 0x000ea80000100800 */
[----:B------:R-:W2:Y:S04]  /*29e80*/  LDL R25, [R1+0x192c] ;  /* 0x00192c0001197983 */ /* 0x000ea80000100800 */
[----:B----4-:R-:W-:Y:S04]  /*29e90*/  STL [R1+0x3700], R40 ;  /* 0x0037002801007387 */ /* 0x010fe80000100800 */
[----:B------:R-:W4:Y:S01]  /*29ea0*/  LDL R26, [R1+0x1928] ;  /* 0x00192800011a7983 */ /* 0x000f220000100800 */
[----:B------:R-:W-:-:S02]  /*29eb0*/  PRMT R35, RZ, 0x7610, R35 ;  /* 0x00007610ff237816 */ /* 0x000fc40000000023 */
[----:B------:R-:W-:Y:S02]  /*29ec0*/  PRMT R33, RZ, 0x7610, R33 ;  /* 0x00007610ff217816 */ /* 0x000fe40000000021 */
[----:B------:R-:W-:Y:S01]  /*29ed0*/  PRMT R32, RZ, 0x7610, R32 ;  /* 0x00007610ff207816 */ /* 0x000fe20000000020 */
[----:B---3--:R-:W-:Y:S02]  /*29ee0*/  @P1 IMAD.MOV.U32 R5, RZ, RZ, R24 ;  /* 0x000000ffff051224 */ /* 0x008fe400078e0018 */
[----:B------:R-:W-:Y:S01]  /*29ef0*/  @P1 IMAD.MOV.U32 R4, RZ, RZ, R21 ;  /* 0x000000ffff041224 */ /* 0x000fe200078e0015 */
[----:B------:R-:W-:Y:S01]  /*29f00*/  PRMT R29, RZ, 0x7610, R29 ;  /* 0x00007610ff1d7816 */ /* 0x000fe2000000001d */
[----:B------:R-:W3:Y:S04]  /*29f10*/  LDL R24, [R1+0x1920] ;  /* 0x0019200001187983 */ /* 0x000ee80000100800 */
[----:B------:R0:W3:Y:S04]  /*29f20*/  @P1 LDG.E.U8 R35, desc[UR28][R4.64] ;  /* 0x0000001c04231981 */ /* 0x0000e8000c1e1100 */
[----:B------:R-:W3:Y:S01]  /*29f30*/  LDL R21, [R1+0x1924] ;  /* 0x0019240001157983 */ /* 0x000ee20000100800 */
[----:B0-----:R-:W-:-:S02]  /*29f40*/  @P1 IMAD.MOV.U32 R5, RZ, RZ, R31 ;  /* 0x000000ffff051224 */ /* 0x001fc400078e001f */
[----:B------:R-:W-:-:S05]  /*29f50*/  @P1 IMAD.MOV.U32 R4, RZ, RZ, R30 ;  /* 0x000000ffff041224 */ /* 0x000fca00078e001e */
[----:B------:R2:W3:Y:S02]  /*29f60*/  @P1 LDG.E.U8 R33, desc[UR28][R4.64] ;  /* 0x0000001c04211981 */ /* 0x0004e4000c1e1100 */
[----:B--2---:R-:W-:Y:S02]  /*29f70*/  @P1 IMAD.MOV.U32 R5, RZ, RZ, R34 ;  /* 0x000000ffff051224 */ /* 0x004fe400078e0022 */
[----:B------:R-:W-:-:S05]  /*29f80*/  @P1 IMAD.MOV.U32 R4, RZ, RZ, R27 ;  /* 0x000000ffff041224 */ /* 0x000fca00078e001b */
[----:B------:R0:W2:Y:S02]  /*29f90*/  @P1 LDG.E.U8 R32, desc[UR28][R4.64] ;  /* 0x0000001c04201981 */ /* 0x0000a4000c1e1100 */
[----:B0-----:R-:W-:Y:S02]  /*29fa0*/  @P1 IMAD.MOV.U32 R4, RZ, RZ, R25 ;  /* 0x000000ffff041224 */ /* 0x001fe400078e0019 */
[----:B----4-:R-:W-:-:S05]  /*29fb0*/  @P1 IMAD.MOV.U32 R5, RZ, RZ, R26 ;  /* 0x000000ffff051224 */ /* 0x010fca00078e001a */
[----:B------:R0:W4:Y:S04]  /*29fc0*/  @P1 LDG.E.U8 R29, desc[UR28][R4.64] ;  /* 0x0000001c041d1981 */ /* 0x000128000c1e1100 */
[----:B---3--:R-:W-:Y:S04]  /*29fd0*/  STL [R1+0x3704], R35 ;  /* 0x0037042301007387 */ /* 0x008fe80000100800 */
[----:B------:R-:W3:Y:S04]  /*29fe0*/  LDL R31, [R1+0x1918] ;  /* 0x00191800011f7983 */ /* 0x000ee80000100800 */
[----:B------:R-:W3:Y:S04]  /*29ff0*/  LDL R30, [R1+0x191c] ;  /* 0x00191c00011e7983 */ /* 0x000ee80000100800 */
[----:B------:R1:W-:Y:S04]  /*2a000*/  STL [R1+0x3708], R33 ;  /* 0x0037082101007387 */ /* 0x0003e80000100800 */
[----:B------:R-:W3:Y:S04]  /*2a010*/  LDL R27, [R1+0x1914] ;  /* 0x00191400011b7983 */ /* 0x000ee80000100800 */
[----:B-1----:R-:W3:Y:S04]  /*2a020*/  LDL R33, [R1+0x1910] ;  /* 0x0019100001217983 */ /* 0x002ee80000100800 */
[----:B--2---:R-:W-:Y:S04]  /*2a030*/  STL [R1+0x370c], R32 ;  /* 0x00370c2001007387 */ /* 0x004fe80000100800 */
[----:B------:R-:W2:Y:S04]  /*2a040*/  LDL R26, [R1+0x1908] ;  /* 0x00190800011a7983 */ /* 0x000ea80000100800 */
[----:B------:R-:W2:Y:S01]  /*2a050*/  LDL R25, [R1+0x190c] ;  /* 0x00190c0001197983 */ /* 0x000ea20000100800 */
[----:B0-----:R-:W-:-:S02]  /*2a060*/  @P1 IMAD.MOV.U32 R4, RZ, RZ, R21 ;  /* 0x000000ffff041224 */ /* 0x001fc400078e0015 */
[----:B------:R-:W-:Y:S01]  /*2a070*/  @P1 IMAD.MOV.U32 R5, RZ, RZ, R24 ;  /* 0x000000ffff051224 */ /* 0x000fe200078e0018 */
[----:B----4-:R0:W-:Y:S04]  /*2a080*/  STL [R1+0x3734], R29 ;  /* 0x0037341d01007387 */ /* 0x0101e80000100800 */
[----:B------:R-:W4:Y:S04]  /*2a090*/  LDL R24, [R1+0x1900] ;  /* 0x0019000001187983 */ /* 0x000f280000100800 */
[----:B------:R-:W4:Y:S01]  /*2a0a0*/  LDL R21, [R1+0x1904] ;  /* 0x0019040001157983 */ /* 0x000f220000100800 */
[----:B------:R-:W-:-:S02]  /*2a0b0*/  PRMT R28, RZ, 0x7610, R28 ;  /* 0x00007610ff1c7816 */ /* 0x000fc4000000001c */
[----:B------:R-:W-:-:S04]  /*2a0c0*/  PRMT R23, RZ, 0x7610, R23 ;  /* 0x00007610ff177816 */ /* 0x000fc80000000017 */
[----:B------:R3:W4:Y:S04]  /*2a0d0*/  @P1 LDG.E.U8 R28, desc[UR28][R4.64] ;  /* 0x0000001c041c1981 */ /* 0x000728000c1e1100 */
[----:B0-----:R-:W4:Y:S01]  /*2a0e0*/  LDL R29, [R1+0x18f0] ;  /* 0x0018f000011d7983 */ /* 0x001f220000100800 */
[----:B------:R-:W-:Y:S01]  /*2a0f0*/  PRMT R22, RZ, 0x7610, R22 ;  /* 0x00007610ff167816 */ /* 0x000fe20000000016 */
[----:B---3--:R-:W-:Y:S02]  /*2a100*/  @P1 IMAD.MOV.U32 R5, RZ, RZ, R31 ;  /* 0x000000ffff051224 */ /* 0x008fe400078e001f */
[----:B------:R-:W-:Y:S01]  /*2a110*/  @P1 IMAD.MOV.U32 R4, RZ, RZ, R30 ;  /* 0x000000ffff041224 */ /* 0x000fe200078e001e */
[----:B------:R-:W3:Y:S04]  /*2a120*/  LDL R31, [R1+0x18f8] ;  /* 0x0018f800011f7983 */ /* 0x000ee80000100800 */
[----:B------:R-:W3:Y:S04]  /*2a130*/  LDL R30, [R1+0x18fc] ;  /* 0x0018fc00011e7983 */ /* 0x000ee80000100800 */
[----:B------:R0:W3:Y:S02]  /*2a140*/  @P1 LDG.E.U8 R23, desc[UR28][R4.64] ;  /* 0x0000001c04171981 */ /* 0x0000e4000c1e1100 */
[----:B0-----:R-:W-:-:S02]  /*2a150*/  @P1 IMAD.MOV.U32 R4, RZ, RZ, R27 ;  /* 0x000000ffff041224 */ /* 0x001fc400078e001b */
[----:B------:R-:W3:Y:S01]  /*2a160*/  LDL R27, [R1+0x18f4] ;  /* 0x0018f400011b7983 */ /* 0x000ee20000100800 */
[----:B------:R-:W-:-:S05]  /*2a170*/  @P1 IMAD.MOV.U32 R5, RZ, RZ, R33 ;  /* 0x000000ffff051224 */ /* 0x000fca00078e0021 */
[----:B------:R2:W3:Y:S01]  /*2a180*/  @P1 LDG.E.U8 R22, desc[UR28][R4.64] ;  /* 0x0000001c04161981 */ /* 0x0004e2000c1e1100 */
[----:B------:R-:W-:Y:S01]  /*2a190*/  ISETP.GT.AND P0, PT, R2, 0x1e, PT ;  /* 0x0000001e0200780c */ /* 0x000fe20003f04270 */
[----:B--2---:R-:W-:Y:S02]  /*2a1a0*/  @P1 IMAD.MOV.U32 R5, RZ, RZ, R26 ;  /* 0x000000ffff051224 */ /* 0x004fe400078e001a */
[----:B------:R-:W-:Y:S01]  /*2a1b0*/  @P1 IMAD.MOV.U32 R4, RZ, RZ, R25 ;  /* 0x000000ffff041224 */ /* 0x000fe200078e0019 */
[----:B------:R-:W2:Y:S04]  /*2a1c0*/  LDL R26, [R1+0x18e8] ;  /* 0x0018e800011a7983 */ /* 0x000ea80000100800 */
[----:B------:R-:W2:Y:S01]  /*2a1d0*/  LDL R25, [R1+0x18ec] ;  /* 0x0018ec0001197983 */ /* 0x000ea20000100800 */
[----:B------:R-:W-:-:S06]  /*2a1e0*/  PRMT R20, RZ, 0x7610, R20 ;  /* 0x00007610ff147816 */ /* 0x000fcc0000000014 */
[----:B------:R4:W2:Y:S02]  /*2a1f0*/  @P1 LDG.E.U8 R20, desc[UR28][R4.64] ;  /* 0x0000001c04141981 */ /* 0x0008a4000c1e1100 */
[----:B----4-:R-:W-:Y:S02]  /*2a200*/  @P0 IMAD.MOV.U32 R4, RZ, RZ, R21 ;  /* 0x000000ffff040224 */ /* 0x010fe400078e0015 */
[----:B------:R-:W-:Y:S01]  /*2a210*/  @P0 IMAD.MOV.U32 R5, RZ, RZ, R24 ;  /* 0x000000ffff050224 */ /* 0x000fe200078e0018 */
[----:B------:R-:W4:Y:S04]  /*2a220*/  LDL R21, [R1+0x18e4] ;  /* 0x0018e40001157983 */ /* 0x000f280000100800 */
[----:B------:R-:W4:Y:S01]  /*2a230*/  LDL R24, [R1+0x18e0] ;  /* 0x0018e00001187983 */ /* 0x000f220000100800 */
[----:B------:R-:W-:-:S02]  /*2a240*/  PRMT R0, RZ, 0x7610, R0 ;  /* 0x00007610ff007816 */ /* 0x000fc40000000000 */
[----:B------:R-:W-:-:S04]  /*2a250*/  PRMT R59, RZ, 0x7610, R59 ;  /* 0x00007610ff3b7816 */ /* 0x000fc8000000003b */
[----:B------:R3:W4:Y:S01]  /*2a260*/  @P0 LDG.E.U8 R0, desc[UR28][R4.64] ;  /* 0x0000001c04000981 */ /* 0x000722000c1e1100 */
        /* <DEDUP_REMOVED lines=8> */
[----:B------:R-:W-:-:S03]  /*2a2f0*/  @P0 IMAD.MOV.U32 R4, RZ, RZ, R27 ;  /* 0x000000ffff040224 */ /* 0x000fc600078e001b */
[----:B------:R-:W3:Y:S04]  /*2a300*/  LDL R27, [R1+0x18d4] ;  /* 0x0018d400011b7983 */ /* 0x000ee80000100800 */
[----:B------:R2:W3:Y:S01]  /*2a310*/  @P0 LDG.E.U8 R58, desc[UR28][R4.64] ;  /* 0x0000001c043a0981 */ /* 0x0004e2000c1e1100 */
[----:B------:R-:W-:Y:S01]  /*2a320*/  PRMT R57, RZ, 0x7610, R57 ;  /* 0x00007610ff397816 */ /* 0x000fe20000000039 */
[----:B--2---:R-:W-:Y:S02]  /*2a330*/  @P0 IMAD.MOV.U32 R5, RZ, RZ, R26 ;  /* 0x000000ffff050224 */ /* 0x004fe400078e001a */
[----:B------:R-:W-:Y:S01]  /*2a340*/  @P0 IMAD.MOV.U32 R4, RZ, RZ, R25 ;  /* 0x000000ffff040224 */ /* 0x000fe200078e0019 */
[----:B------:R-:W2:Y:S04]  /*2a350*/  LDL R26, [R1+0x18c8] ;  /* 0x0018c800011a7983 */ /* 0x000ea80000100800 */
[----:B------:R-:W2:Y:S04]  /*2a360*/  LDL R25, [R1+0x18cc] ;  /* 0x0018cc0001197983 */ /* 0x000ea80000100800 */
[----:B------:R4:W2:Y:S02]  /*2a370*/  @P0 LDG.E.U8 R57, desc[UR28][R4.64] ;  /* 0x0000001c04390981 */ /* 0x0008a4000c1e1100 */
[----:B----4-:R-:W-:-:S02]  /*2a380*/  @P0 IMAD.MOV.U32 R4, RZ, RZ, R21 ;  /* 0x000000ffff040224 */ /* 0x010fc400078e0015 */
[----:B------:R-:W-:Y:S01]  /*2a390*/  @P0 IMAD.MOV.U32 R5, RZ, RZ, R24 ;  /* 0x000000ffff050224 */ /* 0x000fe200078e0018 */
[----:B------:R-:W4:Y:S04]  /*2a3a0*/  LDL R21, [R1+0x18c4] ;  /* 0x0018c40001157983 */ /* 0x000f280000100800 */
[----:B------:R-:W4:Y:S01]  /*2a3b0*/  LDL R24, [R1+0x18c0] ;  /* 0x0018c00001187983 */ /* 0x000f220000100800 */
[----:B------:R-:W-:Y:S02]  /*2a3c0*/  PRMT R56, RZ, 0x7610, R56 ;  /* 0x00007610ff387816 */ /* 0x000fe40000000038 */
        /* <DEDUP_REMOVED lines=61> */
[----:B------:R-:W-:Y:S02]  /*2a7a0*/  ISETP.GT.AND P1, PT, R2, 0x1f, PT ;  /* 0x0000001f0200780c */ /* 0x000fe40003f24270 */
        /* <DEDUP_REMOVED lines=29> */
[----:B------:R-:W4:Y:S04]  /*2a980*/  LDL R35, [R1+0x1858] ;  /* 0x0018580001237983 */ /* 0x000f280000100800 */
[----:B------:R-:W4:Y:S04]  /*2a990*/  LDL R34, [R1+0x185c] ;  /* 0x00185c0001227983 */ /* 0x000f280000100800 */
[----:B---3--:R0:W-:Y:S04]  /*2a9a0*/  STL [R1+0x36a0], R19 ;  /* 0x0036a01301007387 */ /* 0x0081e80000100800 */
[----:B------:R-:W3:Y:S04]  /*2a9b0*/  LDL R33, [R1+0x1850] ;  /* 0x0018500001217983 */ /* 0x000ee80000100800 */
[----:B------:R-:W3:Y:S04]  /*2a9c0*/  LDL R32, [R1+0x1854] ;  /* 0x0018540001207983 */ /* 0x000ee80000100800 */
[----:B------:R-:W3:Y:S04]  /*2a9d0*/  LDL R30, [R1+0x184c] ;  /* 0x00184c00011e7983 */ /* 0x000ee80000100800 */
[----:B------:R1:W-:Y:S04]  /*2a9e0*/  STL [R1+0x36a4], R18 ;  /* 0x0036a41201007387 */ /* 0x0003e80000100800 */
[----:B------:R-:W3:Y:S04]  /*2a9f0*/  LDL R31, [R1+0x1848] ;  /* 0x00184800011f7983 */ /* 0x000ee80000100800 */
[----:B------:R-:W3:Y:S04]  /*2aa00*/  LDL R29, [R1+0x1840] ;  /* 0x00184000011d7983 */ /* 0x000ee80000100800 */
[----:B------:R-:W3:Y:S04]  /*2aa10*/  LDL R27, [R1+0x1844] ;  /* 0x00184400011b7983 */ /* 0x000ee80000100800 */
[----:B------:R-:W3:Y:S04]  /*2aa20*/  LDL R25, [R1+0x183c] ;  /* 0x00183c0001197983 */ /* 0x000ee80000100800 */
[----:B--2---:R2:W-:Y:S04]  /*2aa30*/  STL [R1+0x36a8], R17 ;  /* 0x0036a81101007387 */ /* 0x0045e80000100800 */
[----:B------:R-:W3:Y:S04]  /*2aa40*/  LDL R26, [R1+0x1838] ;  /* 0x00183800011a7983 */ /* 0x000ee80000100800 */
[----:B------:R-:W3:Y:S04]  /*2aa50*/  LDL R21, [R1+0x1834] ;  /* 0x0018340001157983 */ /* 0x000ee80000100800 */
[----:B------:R-:W3:Y:S04]  /*2aa60*/  LDL R24, [R1+0x1830] ;  /* 0x0018300001187983 */ /* 0x000ee80000100800 */
[----:B----4-:R4:W-:Y:S04]  /*2aa70*/  STL [R1+0x36ac], R16 ;  /* 0x0036ac1001007387 */ /* 0x0109e80000100800 */
[----:B0-----:R-:W3:Y:S04]  /*2aa80*/  LDL R19, [R1+0x1828] ;  /* 0x0018280001137983 */ /* 0x001ee80000100800 */
[----:B-1----:R-:W3:Y:S04]  /*2aa90*/  LDL R18, [R1+0x182c] ;  /* 0x00182c0001127983 */ /* 0x002ee80000100800 */
[----:B--2---:R-:W2:Y:S04]  /*2aaa0*/  LDL R17, [R1+0x1820] ;  /* 0x0018200001117983 */ /* 0x004ea80000100800 */
[----:B----4-:R-:W4:Y:S01]  /*2aab0*/  LDL R16, [R1+0x1824] ;  /* 0x0018240001107983 */ /* 0x010f220000100800 */
[----:B------:R-:W-:Y:S01]  /*2aac0*/  PRMT R15, RZ, 0x7610, R15 ;  /* 0x00007610ff0f7816 */ /* 0x000fe2000000000f */
[----:B------:R-:W-:-:S02]  /*2aad0*/  @P1 IMAD.MOV.U32 R4, RZ, RZ, R34 ;  /* 0x000000ffff041224 */ /* 0x000fc400078e0022 */
[----:B------:R-:W-:Y:S01]  /*2aae0*/  @P1 IMAD.MOV.U32 R5, RZ, RZ, R35 ;  /* 0x000000ffff051224 */ /* 0x000fe200078e0023 */
[----:B------:R-:W-:-:S04]  /*2aaf0*/  PRMT R14, RZ, 0x7610, R14 ;  /* 0x00007610ff0e7816 */ /* 0x000fc8000000000e */
[----:B------:R3:W2:Y:S01]  /*2ab00*/  @P1 LDG.E.U8 R15, desc[UR28][R4.64] ;  /* 0x0000001c040f1981 */ /* 0x0006a2000c1e1100 */
[----:B------:R-:W-:Y:S01]  /*2ab10*/  PRMT R13, RZ, 0x7610, R13 ;  /* 0x00007610ff0d7816 */ /* 0x000fe2000000000d */
[----:B---3--:R-:W-:Y:S02]  /*2ab20*/  @P1 IMAD.MOV.U32 R4, RZ, RZ, R32 ;  /* 0x000000ffff041224 */ /* 0x008fe400078e0020 */
[----:B------:R-:W-:-:S05]  /*2ab30*/  @P1 IMAD.MOV.U32 R5, RZ, RZ, R33 ;  /* 0x000000ffff051224 */ /* 0x000fca00078e0021 */
[----:B------:R0:W3:Y:S01]  /*2ab40*/  @P1 LDG.E.U8 R14, desc[UR28][R4.64] ;  /* 0x0000001c040e1981 */ /* 0x0000e2000c1e1100 */
[----:B------:R-:W-:Y:S01]  /*2ab50*/  PRMT R12, RZ, 0x7610, R12 ;  /* 0x00007610ff0c7816 */ /* 0x000fe2000000000c */
[----:B0-----:R-:W-:Y:S02]  /*2ab60*/  @P1 IMAD.MOV.U32 R4, RZ, RZ, R30 ;  /* 0x000000ffff041224 */ /* 0x001fe400078e001e */
[----:B------:R-:W-:-:S05]  /*2ab70*/  @P1 IMAD.MOV.U32 R5, RZ, RZ, R31 ;  /* 0x000000ffff051224 */ /* 0x000fca00078e001f */
[----:B------:R0:W3:Y:S01]  /*2ab80*/  @P1 LDG.E.U8 R13, desc[UR28][R4.64] ;  /* 0x0000001c040d1981 */ /* 0x0000e2000c1e1100 */
[----:B------:R-:W-:Y:S01]  /*2ab90*/  PRMT R11, RZ, 0x7610, R11 ;  /* 0x00007610ff0b7816 */ /* 0x000fe2000000000b */
[----:B0-----:R-:W-:Y:S02]  /*2aba0*/  @P1 IMAD.MOV.U32 R4, RZ, RZ, R27 ;  /* 0x000000ffff041224 */ /* 0x001fe400078e001b */
[----:B------:R-:W-:-:S05]  /*2abb0*/  @P1 IMAD.MOV.U32 R5, RZ, RZ, R29 ;  /* 0x000000ffff051224 */ /* 0x000fca00078e001d */
[----:B------:R0:W3:Y:S02]  /*2abc0*/  @P1 LDG.E.U8 R12, desc[UR28][R4.64] ;  /* 0x0000001c040c1981 */ /* 0x0000e4000c1e1100 */
[----:B0-----:R-:W-:Y:S02]  /*2abd0*/  @P1 IMAD.MOV.U32 R4, RZ, RZ, R25 ;  /* 0x000000ffff041224 */ /* 0x001fe400078e0019 */
[----:B------:R-:W-:-:S05]  /*2abe0*/  @P1 IMAD.MOV.U32 R5, RZ, RZ, R26 ;  /* 0x000000ffff051224 */ /* 0x000fca00078e001a */
[----:B------:R0:W3:Y:S02]  /*2abf0*/  @P1 LDG.E.U8 R11, desc[UR28][R4.64] ;  /* 0x0000001c040b1981 */ /* 0x0000e4000c1e1100 */
[----:B0-----:R-:W-:Y:S02]  /*2ac00*/  @P1 IMAD.MOV.U32 R4, RZ, RZ, R21 ;  /* 0x000000ffff041224 */ /* 0x001fe400078e0015 */
[----:B------:R-:W-:Y:S01]  /*2ac10*/  @P1 IMAD.MOV.U32 R5, RZ, RZ, R24 ;  /* 0x000000ffff051224 */ /* 0x000fe200078e0018 */
[----:B------:R-:W3:Y:S04]  /*2ac20*/  LDL R21, [R1+0x181c] ;  /* 0x00181c0001157983 */ /* 0x000ee80000100800 */
[----:B------:R-:W3:Y:S01]  /*2ac30*/  LDL R24, [R1+0x1818] ;  /* 0x0018180001187983 */ /* 0x000ee20000100800 */
[----:B------:R-:W-:-:S02]  /*2ac40*/  PRMT R10, RZ, 0x7610, R10 ;  /* 0x00007610ff0a7816 */ /* 0x000fc4000000000a */
[----:B------:R-:W-:-:S04]  /*2ac50*/  PRMT R9, RZ, 0x7610, R9 ;  /* 0x00007610ff097816 */ /* 0x000fc80000000009 */
[----:B------:R0:W3:Y:S02]  /*2ac60*/  @P1 LDG.E.U8 R10, desc[UR28][R4.64] ;  /* 0x0000001c040a1981 */ /* 0x0000e4000c1e1100 */
[----:B0-----:R-:W-:Y:S02]  /*2ac70*/  @P1 IMAD.MOV.U32 R4, RZ, RZ, R18 ;  /* 0x000000ffff041224 */ /* 0x001fe400078e0012 */
[----:B------:R-:W-:Y:S01]  /*2ac80*/  @P1 IMAD.MOV.U32 R5, RZ, RZ, R19 ;  /* 0x000000ffff051224 */ /* 0x000fe200078e0013 */
[----:B------:R-:W3:Y:S04]  /*2ac90*/  LDL R18, [R1+0x1808] ;  /* 0x0018080001127983 */ /* 0x000ee80000100800 */
[----:B------:R-:W3:Y:S04]  /*2aca0*/  LDL R19, [R1+0x1810] ;  /* 0x0018100001137983 */ /* 0x000ee80000100800 */
[----:B------:R4:W3:Y:S02]  /*2acb0*/  @P1 LDG.E.U8 R9, desc[UR28][R4.64] ;  /* 0x0000001c04091981 */ /* 0x0008e4000c1e1100 */
[----:B----4-:R-:W-:-:S02]  /*2acc0*/  @P1 IMAD.MOV.U32 R4, RZ, RZ, R16 ;  /* 0x000000ffff041224 */ /* 0x010fc400078e0010 */
[----:B------:R-:W4:Y:S01]  /*2acd0*/  LDL R16, [R1+0x1814] ;  /* 0x0018140001107983 */ /* 0x000f220000100800 */
[----:B--2---:R-:W-:-:S03]  /*2ace0*/  @P1 IMAD.MOV.U32 R5, RZ, RZ, R17 ;  /* 0x000000ffff051224 */ /* 0x004fc600078e0011 */
[----:B------:R-:W2:Y:S04]  /*2acf0*/  LDL R17, [R1+0x180c] ;  /* 0x00180c0001117983 */ /* 0x000ea80000100800 */
[----:B------:R-:W2:Y:S04]  /*2ad00*/  LDL.LU R35, [R1+0x172c] ;  /* 0x00172c0001237983 */ /* 0x000ea80000300800 */
        /* <DEDUP_REMOVED lines=10> */
[----:B------:R-:W2:Y:S01]  /*2adb0*/  LDL.LU R27, [R1+0x1700] ;  /* 0x00170000011b7983 */ /* 0x000ea20000300800 */
[----:B------:R-:W-:-:S03]  /*2adc0*/  PRMT R8, RZ, 0x7610, R8 ;  /* 0x00007610ff087816 */ /* 0x000fc60000000008 */
[----:B------:R-:W2:Y:S04]  /*2add0*/  LDL.LU R51, [R1+0x16fc] ;  /* 0x0016fc0001337983 */ /* 0x000ea80000300800 */
[----:B------:R-:W2:Y:S04]  /*2ade0*/  LDL.LU R30, [R1+0x16f8] ;  /* 0x0016f800011e7983 */ /* 0x000ea80000300800 */
[----:B------:R-:W2:Y:S04]  /*2adf0*/  LDL.LU R31, [R1+0x16f4] ;  /* 0x0016f400011f7983 */ /* 0x000ea80000300800 */
[----:B------:R3:W2:Y:S01]  /*2ae00*/  @P1 LDG.E.U8 R8, desc[UR28][R4.64] ;  /* 0x0000001c04081981 */ /* 0x0006a2000c1e1100 */
[----:B------:R-:W-:Y:S01]  /*2ae10*/  PRMT R7, RZ, 0x7610, R7 ;  /* 0x00007610ff077816 */ /* 0x000fe20000000007 */
[----:B------:R-:W0:Y:S01]  /*2ae20*/  S2R R33, SR_TID.X ;  /* 0x0000000000217919 */ /* 0x000e220000002100 */
[----:B------:R-:W-:Y:S01]  /*2ae30*/  PRMT R6, RZ, 0x7610, R6 ;  /* 0x00007610ff067816 */ /* 0x000fe20000000006 */
[----:B---3--:R-:W-:-:S02]  /*2ae40*/  @P1 IMAD.MOV.U32 R4, RZ, RZ, R21 ;  /* 0x000000ffff041224 */ /* 0x008fc400078e0015 */
[----:B------:R-:W-:Y:S01]  /*2ae50*/  @P1 IMAD.MOV.U32 R5, RZ, RZ, R24 ;  /* 0x000000ffff051224 */ /* 0x000fe200078e0018 */
[----:B------:R-:W3:Y:S04]  /*2ae60*/  LDL.LU R21, [R1+0x16f0] ;  /* 0x0016f00001157983 */ /* 0x000ee80000300800 */
[----:B------:R-:W3:Y:S04]  /*2ae70*/  LDL.LU R24, [R1+0x162c] ;  /* 0x00162c0001187983 */ /* 0x000ee80000300800 */
[----:B------:R-:W3:Y:S04]  /*2ae80*/  LDL.LU R25, [R1+0x1628] ;  /* 0x0016280001197983 */ /* 0x000ee80000300800 */
[----:B------:R-:W3:Y:S04]  /*2ae90*/  LDL.LU R26, [R1+0x1624] ;  /* 0x00162400011a7983 */ /* 0x000ee80000300800 */
[----:B------:R1:W3:Y:S01]  /*2aea0*/  @P1 LDG.E.U8 R7, desc[UR28][R4.64] ;  /* 0x0000001c04071981 */ /* 0x0002e2000c1e1100 */
[----:B------:R-:W-:Y:S01]  /*2aeb0*/  PRMT R3, RZ, 0x7610, R3 ;  /* 0x00007610ff037816 */ /* 0x000fe20000000003 */
[----:B-1----:R-:W-:-:S02]  /*2aec0*/  @P1 IMAD.MOV.U32 R5, RZ, RZ, R19 ;  /* 0x000000ffff051224 */ /* 0x002fc400078e0013 */
[----:B----4-:R-:W-:-:S05]  /*2aed0*/  @P1 IMAD.MOV.U32 R4, RZ, RZ, R16 ;  /* 0x000000ffff041224 */ /* 0x010fca00078e0010 */
[----:B------:R2:W4:Y:S02]  /*2aee0*/  @P1 LDG.E.U8 R6, desc[UR28][R4.64] ;  /* 0x0000001c04061981 */ /* 0x000524000c1e1100 */
[----:B--2---:R-:W-:Y:S02]  /*2aef0*/  @P1 IMAD.MOV.U32 R4, RZ, RZ, R17 ;  /* 0x000000ffff041224 */ /* 0x004fe400078e0011 */
[----:B------:R-:W-:-:S05]  /*2af00*/  @P1 IMAD.MOV.U32 R5, RZ, RZ, R18 ;  /* 0x000000ffff051224 */ /* 0x000fca00078e0012 */
[----:B------:R-:W2:Y:S01]  /*2af10*/  @P1 LDG.E.U8 R3, desc[UR28][R4.64] ;  /* 0x0000001c04031981 */ /* 0x000ea2000c1e1100 */
[----:B------:R-:W-:Y:S01]  /*2af20*/  BAR.SYNC.DEFER_BLOCKING 0x0 ;  /* 0x0000000000007b1d */ /* 0x000fe20000010000 */
[----:B0-----:R-:W-:-:S04]  /*2af30*/  LOP3.LUT R16, R33, 0x1f, RZ, 0xc0, !PT ;  /* 0x0000001f21107812 */ /* 0x001fc800078ec0ff */
[C---:B------:R-:W-:Y:S01]  /*2af40*/  ISETP.GE.AND P0, PT, R16.reuse, R2, PT ;  /* 0x000000021000720c */ /* 0x040fe20003f06270 */
[----:B------:R-:W-:Y:S04]  /*2af50*/  STS.U8 [R16+UR4], R35 ;  /* 0x0000002310007988 */ /* 0x000fe80008000004 */
[----:B------:R-:W-:Y:S04]  /*2af60*/  STS.U8 [R16+UR4+0x20], R40 ;  /* 0x0000202810007988 */ /* 0x000fe80008000004 */
[----:B------:R-:W-:Y:S04]  /*2af70*/  STS.U8 [R16+UR4+0x40], R41 ;  /* 0x0000402910007988 */ /* 0x000fe80008000004 */
[----:B------:R-:W-:Y:S04]  /*2af80*/  STS.U8 [R16+UR4+0x60], R42 ;  /* 0x0000602a10007988 */ /* 0x000fe80008000004 */
[----:B------:R-:W-:Y:S04]  /*2af90*/  STS.U8 [R16+UR4+0x80], R43 ;  /* 0x0000802b10007988 */ /* 0x000fe80008000004 */
[----:B------:R-:W-:Y:S04]  /*2afa0*/  STS.U8 [R16+UR4+0xa0], R48 ;  /* 0x0000a03010007988 */ /* 0x000fe80008000004 */
[----:B------:R-:W-:Y:S04]  /*2afb0*/  STS.U8 [R16+UR4+0xc0], R49 ;  /* 0x0000c03110007988 */ /* 0x000fe80008000004 */
[----:B------:R-:W-:Y:S04]  /*2afc0*/  STS.U8 [R16+UR4+0xe0], R50 ;  /* 0x0000e03210007988 */ /* 0x000fe80008000004 */
[----:B------:R0:W-:Y:S04]  /*2afd0*/  STS.U8 [R16+UR4+0x100], R34 ;  /* 0x0001002210007988 */ /* 0x0001e80008000004 */
[----:B------:R1:W-:Y:S04]  /*2afe0*/  STS.U8 [R16+UR4+0x120], R60 ;  /* 0x0001203c10007988 */ /* 0x0003e80008000004 */
[----:B------:R1:W-:Y:S04]  /*2aff0*/  STS.U8 [R16+UR4+0x140], R61 ;  /* 0x0001403d10007988 */ /* 0x0003e80008000004 */
[----:B------:R1:W-:Y:S04]  /*2b000*/  STS.U8 [R16+UR4+0x160], R27 ;  /* 0x0001601b10007988 */ /* 0x0003e80008000004 */
[----:B0-----:R-:W2:Y:S04]  /*2b010*/  LDL.LU R34, [R1+0x1620] ;  /* 0x0016200001227983 */ /* 0x001ea80000300800 */
[----:B-1----:R-:W4:Y:S04]  /*2b020*/  LDL.LU R60, [R1+0x161c] ;  /* 0x00161c00013c7983 */ /* 0x002f280000300800 */
        /* <DEDUP_REMOVED lines=14> */
[----:B------:R-:W-:Y:S04]  /*2b110*/  STS.U8 [R16+UR4+0x180], R51 ;  /* 0x0001803310007988 */ /* 0x000fe80008000004 */
[----:B------:R-:W4:Y:S04]  /*2b120*/  LDL.LU R43, [R1+0x1520] ;  /* 0x00152000012b7983 */ /* 0x000f280000300800 */
[----:B------:R-:W-:Y:S04]  /*2b130*/  STS.U8 [R16+UR4+0x1a0], R30 ;  /* 0x0001a01e10007988 */ /* 0x000fe80008000004 */
[----:B------:R-:W4:Y:S04]  /*2b140*/  LDL.LU R48, [R1+0x151c] ;  /* 0x00151c0001307983 */ /* 0x000f280000300800 */
[----:B------:R-:W-:Y:S04]  /*2b150*/  STS.U8 [R16+UR4+0x1c0], R31 ;  /* 0x0001c01f10007988 */ /* 0x000fe80008000004 */
[----:B------:R-:W4:Y:S04]  /*2b160*/  LDL.LU R49, [R1+0x1518] ;  /* 0x0015180001317983 */ /* 0x000f280000300800 */
[----:B------:R-:W4:Y:S04]  /*2b170*/  LDL.LU R50, [R1+0x1514] ;  /* 0x0015140001327983 */ /* 0x000f280000300800 */
[----:B---3--:R0:W-:Y:S04]  /*2b180*/  STS.U8 [R16+UR4+0x1e0], R21 ;  /* 0x0001e01510007988 */ /* 0x0081e80008000004 */
[----:B------:R1:W-:Y:S04]  /*2b190*/  STS.U8 [R16+UR4+0x820], R24 ;  /* 0x0008201810007988 */ /* 0x0003e80008000004 */
[----:B------:R3:W-:Y:S04]  /*2b1a0*/  STS.U8 [R16+UR4+0x800], R25 ;  /* 0x0008001910007988 */ /* 0x0007e80008000004 */
[----:B------:R3:W-:Y:S04]  /*2b1b0*/  STS.U8 [R16+UR4+0x860], R26 ;  /* 0x0008601a10007988 */ /* 0x0007e80008000004 */
[----:B0-----:R-:W4:Y:S04]  /*2b1c0*/  LDL.LU R21, [R1+0x1510] ;  /* 0x0015100001157983 */ /* 0x001f280000300800 */
[----:B-1----:R-:W4:Y:S04]  /*2b1d0*/  LDL.LU R24, [R1+0x150c] ;  /* 0x00150c0001187983 */ /* 0x002f280000300800 */
[----:B---3--:R-:W3:Y:S04]  /*2b1e0*/  LDL.LU R25, [R1+0x1508] ;  /* 0x0015080001197983 */ /* 0x008ee80000300800 */
[----:B------:R-:W3:Y:S04]  /*2b1f0*/  LDL.LU R26, [R1+0x1504] ;  /* 0x00150400011a7983 */ /* 0x000ee80000300800 */
[----:B------:R-:W3:Y:S04]  /*2b200*/  LDL.LU R51, [R1+0x1500] ;  /* 0x0015000001337983 */ /* 0x000ee80000300800 */
[----:B------:R-:W3:Y:S04]  /*2b210*/  LDL.LU R30, [R1+0x14fc] ;  /* 0x0014fc00011e7983 */ /* 0x000ee80000300800 */
[----:B------:R-:W3:Y:S04]  /*2b220*/  LDL.LU R31, [R1+0x14f8] ;  /* 0x0014f800011f7983 */ /* 0x000ee80000300800 */
[----:B--2---:R0:W-:Y:S04]  /*2b230*/  STS.U8 [R16+UR4+0x840], R34 ;  /* 0x0008402210007988 */ /* 0x0041e80008000004 */
[----:B----4-:R1:W-:Y:S04]  /*2b240*/  STS.U8 [R16+UR4+0x8a0], R60 ;  /* 0x0008a03c10007988 */ /* 0x0103e80008000004 */
[----:B------:R2:W-:Y:S04]  /*2b250*/  STS.U8 [R16+UR4+0x880], R61 ;  /* 0x0008803d10007988 */ /* 0x0005e80008000004 */
[----:B------:R4:W-:Y:S04]  /*2b260*/  STS.U8 [R16+UR4+0x8e0], R27 ;  /* 0x0008e01b10007988 */ /* 0x0009e80008000004 */
[----:B------:R-:W-:Y:S04]  /*2b270*/  STS.U8 [R16+UR4+0x8c0], R2 ;  /* 0x0008c00210007988 */ /* 0x000fe80008000004 */
[----:B------:R-:W-:Y:S04]  /*2b280*/  STS.U8 [R16+UR4+0x920], R17 ;  /* 0x0009201110007988 */ /* 0x000fe80008000004 */
[----:B------:R-:W-:Y:S04]  /*2b290*/  STS.U8 [R16+UR4+0x900], R18 ;  /* 0x0009001210007988 */ /* 0x000fe80008000004 */
[----:B------:R-:W-:Y:S04]  /*2b2a0*/  STS.U8 [R16+UR4+0x960], R19 ;  /* 0x0009601310007988 */ /* 0x000fe80008000004 */
[----:B------:R-:W-:Y:S04]  /*2b2b0*/  STS.U8 [R16+UR4+0x940], R36 ;  /* 0x0009402410007988 */ /* 0x000fe80008000004 */
[----:B------:R-:W-:Y:S04]  /*2b2c0*/  STS.U8 [R16+UR4+0x9a0], R29 ;  /* 0x0009a01d10007988 */ /* 0x000fe80008000004 */
[----:B------:R-:W-:Y:S04]  /*2b2d0*/  STS.U8 [R16+UR4+0x980], R32 ;  /* 0x0009802010007988 */ /* 0x000fe80008000004 */
[----:B0-----:R-:W3:Y:S04]  /*2b2e0*/  LDL.LU R34, [R1+0x14f4] ;  /* 0x0014f40001227983 */ /* 0x001ee80000300800 */
[----:B------:R-:W-:Y:S04]  /*2b2f0*/  STS.U8 [R16+UR4+0x9e0], R33 ;  /* 0x0009e02110007988 */ /* 0x000fe80008000004 */
[----:B-1----:R-:W3:Y:S04]  /*2b300*/  LDL.LU R60, [R1+0x14f0] ;  /* 0x0014f000013c7983 */ /* 0x002ee80000300800 */
[----:B------:R-:W-:Y:S04]  /*2b310*/  STS.U8 [R16+UR4+0x9c0], R35 ;  /* 0x0009c02310007988 */ /* 0x000fe80008000004 */
[----:B--2---:R-:W2:Y:S04]  /*2b320*/  LDL.LU R61, [R1+0x1428] ;  /* 0x00142800013d7983 */ /* 0x004ea80000300800 */
[----:B------:R-:W-:Y:S04]  /*2b330*/  STS.U8 [R16+UR4+0x1040], R40 ;  /* 0x0010402810007988 */ /* 0x000fe80008000004 */
[----:B----4-:R-:W4:Y:S04]  /*2b340*/  LDL.LU R27, [R1+0x1424] ;  /* 0x00142400011b7983 */ /* 0x010f280000300800 */
        /* <DEDUP_REMOVED lines=8> */
[----:B---3--:R3:W-:Y:S04]  /*2b3d0*/  STS.U8 [R16+UR4+0x1160], R25 ;  /* 0x0011601910007988 */ /* 0x0087e80008000004 */
        /* <DEDUP_REMOVED lines=17> */
[----:B------:R0:W-:Y:S04]  /*2b4f0*/  STS.U8 [R16+UR4+0x1120], R51 ;  /* 0x0011203310007988 */ /* 0x0001e80008000004 */
[----:B------:R-:W3:Y:S04]  /*2b500*/  LDL.LU R43, [R1+0x1320] ;  /* 0x00132000012b7983 */ /* 0x000ee80000300800 */
[----:B------:R1:W-:Y:S04]  /*2b510*/  STS.U8 [R16+UR4+0x11c0], R30 ;  /* 0x0011c01e10007988 */ /* 0x0003e80008000004 */
[----:B------:R-:W3:Y:S04]  /*2b520*/  LDL.LU R48, [R1+0x131c] ;  /* 0x00131c0001307983 */ /* 0x000ee80000300800 */
[----:B------:R0:W-:Y:S04]  /*2b530*/  STS.U8 [R16+UR4+0x11e0], R31 ;  /* 0x0011e01f10007988 */ /* 0x0001e80008000004 */
[----:B------:R-:W3:Y:S04]  /*2b540*/  LDL.LU R49, [R1+0x1318] ;  /* 0x0013180001317983 */ /* 0x000ee80000300800 */
[----:B------:R-:W3:Y:S04]  /*2b550*/  LDL.LU R50, [R1+0x1314] ;  /* 0x0013140001327983 */ /* 0x000ee80000300800 */
[----:B0-----:R-:W3:Y:S04]  /*2b560*/  LDL.LU R51, [R1+0x1310] ;  /* 0x0013100001337983 */ /* 0x001ee80000300800 */
[----:B-1----:R-:W3:Y:S04]  /*2b570*/  LDL.LU R30, [R1+0x130c] ;  /* 0x00130c00011e7983 */ /* 0x002ee80000300800 */
[----:B------:R-:W3:Y:S04]  /*2b580*/  LDL.LU R31, [R1+0x1308] ;  /* 0x00130800011f7983 */ /* 0x000ee80000300800 */
[----:B------:R-:W-:Y:S04]  /*2b590*/  STS.U8 [R16+UR4+0x1180], R34 ;  /* 0x0011802210007988 */ /* 0x000fe80008000004 */
[----:B------:R-:W-:Y:S04]  /*2b5a0*/  STS.U8 [R16+UR4+0x11a0], R60 ;  /* 0x0011a03c10007988 */ /* 0x000fe80008000004 */
[----:B--2---:R-:W-:Y:S04]  /*2b5b0*/  STS.U8 [R16+UR4+0x1860], R61 ;  /* 0x0018603d10007988 */ /* 0x004fe80008000004 */
[----:B----4-:R0:W-:Y:S04]  /*2b5c0*/  STS.U8 [R16+UR4+0x1840], R27 ;  /* 0x0018401b10007988 */ /* 0x0101e80008000004 */
[----:B0-----:R-:W2:Y:S04]  /*2b5d0*/  LDL.LU R27, [R1+0x1304] ;  /* 0x00130400011b7983 */ /* 0x001ea80000300800 */
[----:B------:R-:W4:Y:S04]  /*2b5e0*/  LDL.LU R34, [R1+0x1300] ;  /* 0x0013000001227983 */ /* 0x000f280000300800 */
[----:B------:R-:W4:Y:S04]  /*2b5f0*/  LDL.LU R60, [R1+0x12fc] ;  /* 0x0012fc00013c7983 */ /* 0x000f280000300800 */
[----:B------:R-:W4:Y:S04]  /*2b600*/  LDL.LU R61, [R1+0x12f8] ;  /* 0x0012f800013d7983 */ /* 0x000f280000300800 */
        /* <DEDUP_REMOVED lines=8> */
[----:B------:R-:W-:Y:S04]  /*2b690*/  STS.U8 [R16+UR4+0x18a0], R2 ;  /* 0x0018a00210007988 */ /* 0x000fe80008000004 */
        /* <DEDUP_REMOVED lines=16> */
[----:B------:R-:W-:Y:S04]  /*2b7a0*/  STS.U8 [R16+UR4+0x20e0], R30 ;  /* 0x0020e01e10007988 */ /* 0x000fe80008000004 */
[----:B------:R-:W-:Y:S04]  /*2b7b0*/  STS.U8 [R16+UR4+0x2100], R31 ;  /* 0x0021001f10007988 */ /* 0x000fe80008000004 */
[----:B0-----:R-:W3:Y:S04]  /*2b7c0*/  LDL.LU R49, [R1+0x1224] ;  /* 0x0012240001317983 */ /* 0x001ee80000300800 */
[----:B-1----:R-:W3:Y:S04]  /*2b7d0*/  LDL.LU R50, [R1+0x1220] ;  /* 0x0012200001327983 */ /* 0x002ee80000300800 */
[----:B------:R-:W3:Y:S04]  /*2b7e0*/  LDL.LU R51, [R1+0x121c] ;  /* 0x00121c0001337983 */ /* 0x000ee80000300800 */
[----:B--2---:R0:W-:Y:S04]  /*2b7f0*/  STS.U8 [R16+UR4+0x2120], R27 ;  /* 0x0021201b10007988 */ /* 0x0041e80008000004 */
[----:B----4-:R1:W-:Y:S04]  /*2b800*/  STS.U8 [R16+UR4+0x2140], R34 ;  /* 0x0021402210007988 */ /* 0x0103e80008000004 */
[----:B------:R2:W-:Y:S04]  /*2b810*/  STS.U8 [R16+UR4+0x2160], R60 ;  /* 0x0021603c10007988 */ /* 0x0005e80008000004 */
[----:B------:R4:W-:Y:S04]  /*2b820*/  STS.U8 [R16+UR4+0x2180], R61 ;  /* 0x0021803d10007988 */ /* 0x0009e80008000004 */
[----:B0-----:R-:W3:Y:S04]  /*2b830*/  LDL.LU R27, [R1+0x1218] ;  /* 0x00121800011b7983 */ /* 0x001ee80000300800 */
[----:B------:R-:W3:Y:S04]  /*2b840*/  LDL.LU R29, [R1+0x1214] ;  /* 0x00121400011d7983 */ /* 0x000ee80000300800 */
[----:B------:R-:W3:Y:S04]  /*2b850*/  LDL.LU R30, [R1+0x1210] ;  /* 0x00121000011e7983 */ /* 0x000ee80000300800 */
[----:B------:R-:W3:Y:S04]  /*2b860*/  LDL.LU R31, [R1+0x120c] ;  /* 0x00120c00011f7983 */ /* 0x000ee80000300800 */
[----:B-1----:R-:W3:Y:S04]  /*2b870*/  LDL.LU R34, [R1+0x1208] ;  /* 0x0012080001227983 */ /* 0x002ee80000300800 */
[----:B--2---:R-:W2:Y:S04]  /*2b880*/  LDL.LU R60, [R1+0x1204] ;  /* 0x00120400013c7983 */ /* 0x004ea80000300800 */
[----:B----4-:R-:W4:Y:S04]  /*2b890*/  LDL.LU R61, [R1+0x1200] ;  /* 0x00120000013d7983 */ /* 0x010f280000300800 */
        /* <DEDUP_REMOVED lines=22> */
[----:B------:R1:W-:Y:S04]  /*2ba00*/  STS.U8 [R16+UR4+0x2860], R50 ;  /* 0x0028603210007988 */ /* 0x0003e80008000004 */
[----:B------:R1:W-:Y:S04]  /*2ba10*/  STS.U8 [R16+UR4+0x2840], R51 ;  /* 0x0028403310007988 */ /* 0x0003e80008000004 */
[----:B0-----:R-:W3:Y:S04]  /*2ba20*/  LDL.LU R49, [R1+0x10f8] ;  /* 0x0010f80001317983 */ /* 0x001ee80000300800 */
[----:B-1----:R-:W3:Y:S04]  /*2ba30*/  LDL.LU R50, [R1+0x10f4] ;  /* 0x0010f40001327983 */ /* 0x002ee80000300800 */
[----:B------:R-:W3:Y:S04]  /*2ba40*/  LDL.LU R51, [R1+0x10f0] ;  /* 0x0010f00001337983 */ /* 0x000ee80000300800 */
[----:B------:R0:W-:Y:S04]  /*2ba50*/  STS.U8 [R16+UR4+0x28a0], R27 ;  /* 0x0028a01b10007988 */ /* 0x0001e80008000004 */
[----:B------:R1:W-:Y:S04]  /*2ba60*/  STS.U8 [R16+UR4+0x2880], R29 ;  /* 0x0028801d10007988 */ /* 0x0003e80008000004 */
[----:B------:R0:W-:Y:S04]  /*2ba70*/  STS.U8 [R16+UR4+0x28e0], R30 ;  /* 0x0028e01e10007988 */ /* 0x0001e80008000004 */
[----:B------:R0:W-:Y:S04]  /*2ba80*/  STS.U8 [R16+UR4+0x28c0], R31 ;  /* 0x0028c01f10007988 */ /* 0x0001e80008000004 */
[----:B------:R1:W-:Y:S04]  /*2ba90*/  STS.U8 [R16+UR4+0x2920], R34 ;  /* 0x0029202210007988 */ /* 0x0003e80008000004 */
[----:B--2---:R2:W-:Y:S04]  /*2baa0*/  STS.U8 [R16+UR4+0x2900], R60 ;  /* 0x0029003c10007988 */ /* 0x0045e80008000004 */
[----:B0-----:R-:W3:Y:S04]  /*2bab0*/  LDL.LU R27, [R1+0x10ec] ;  /* 0x0010ec00011b7983 */ /* 0x001ee80000300800 */
[----:B-1----:R-:W3:Y:S04]  /*2bac0*/  LDL.LU R29, [R1+0x3734] ;  /* 0x00373400011d7983 */ /* 0x002ee80000300800 */
[----:B------:R-:W3:Y:S04]  /*2bad0*/  LDL.LU R30, [R1+0x3730] ;  /* 0x00373000011e7983 */ /* 0x000ee80000300800 */
[----:B------:R-:W3:Y:S04]  /*2bae0*/  LDL.LU R31, [R1+0x372c] ;  /* 0x00372c00011f7983 */ /* 0x000ee80000300800 */
[----:B------:R-:W3:Y:S04]  /*2baf0*/  LDL.LU R34, [R1+0x3728] ;  /* 0x0037280001227983 */ /* 0x000ee80000300800 */
[----:B--2---:R-:W2:Y:S04]  /*2bb00*/  LDL.LU R60, [R1+0x3724] ;  /* 0x00372400013c7983 */ /* 0x004ea80000300800 */
[----:B----4-:R0:W-:Y:S04]  /*2bb10*/  STS.U8 [R16+UR4+0x2960], R61 ;  /* 0x0029603d10007988 */ /* 0x0101e80008000004 */
[----:B0-----:R-:W4:Y:S04]  /*2bb20*/  LDL.LU R61, [R1+0x3720] ;  /* 0x00372000013d7983 */ /* 0x001f280000300800 */
[----:B------:R0:W-:Y:S04]  /*2bb30*/  STS.U8 [R16+UR4+0x2940], R21 ;  /* 0x0029401510007988 */ /* 0x0001e80008000004 */
[----:B------:R1:W-:Y:S04]  /*2bb40*/  STS.U8 [R16+UR4+0x29a0], R24 ;  /* 0x0029a01810007988 */ /* 0x0003e80008000004 */
[----:B---3--:R3:W-:Y:S04]  /*2bb50*/  STS.U8 [R16+UR4+0x2980], R25 ;  /* 0x0029801910007988 */ /* 0x0087e80008000004 */
[----:B------:R3:W-:Y:S04]  /*2bb60*/  STS.U8 [R16+UR4+0x29e0], R26 ;  /* 0x0029e01a10007988 */ /* 0x0007e80008000004 */
[----:B0-----:R-:W2:Y:S04]  /*2bb70*/  LDL.LU R21, [R1+0x371c] ;  /* 0x00371c0001157983 */ /* 0x001ea80000300800 */
[----:B-1----:R-:W2:Y:S04]  /*2bb80*/  LDL.LU R24, [R1+0x3718] ;  /* 0x0037180001187983 */ /* 0x002ea80000300800 */
[----:B---3--:R-:W3:Y:S04]  /*2bb90*/  LDL.LU R25, [R1+0x3714] ;  /* 0x0037140001197983 */ /* 0x008ee80000300800 */
[----:B------:R-:W2:Y:S04]  /*2bba0*/  LDL.LU R26, [R1+0x3710] ;  /* 0x00371000011a7983 */ /* 0x000ea80000300800 */
[----:B------:R-:W-:Y:S04]  /*2bbb0*/  STS.U8 [R16+UR4+0x29c0], R2 ;  /* 0x0029c00210007988 */ /* 0x000fe80008000004 */
[----:B------:R0:W-:Y:S04]  /*2bbc0*/  STS.U8 [R16+UR4+0x3040], R17 ;  /* 0x0030401110007988 */ /* 0x0001e80008000004 */
[----:B------:R1:W-:Y:S04]  /*2bbd0*/  STS.U8 [R16+UR4+0x3060], R18 ;  /* 0x0030601210007988 */ /* 0x0003e80008000004 */
[----:B------:R1:W-:Y:S04]  /*2bbe0*/  STS.U8 [R16+UR4+0x3000], R19 ;  /* 0x0030001310007988 */ /* 0x0003e80008000004 */
[----:B------:R1:W-:Y:S04]  /*2bbf0*/  STS.U8 [R16+UR4+0x3020], R36 ;  /* 0x0030202410007988 */ /* 0x0003e80008000004 */
[----:B0-----:R-:W4:Y:S04]  /*2bc00*/  LDL.LU R17, [R1+0x1018] ;  /* 0x0010180001117983 */ /* 0x001f280000300800 */
[----:B-1----:R-:W4:Y:S04]  /*2bc10*/  LDL.LU R18, [R1+0x1014] ;  /* 0x0010140001127983 */ /* 0x002f280000300800 */
[----:B------:R-:W4:Y:S04]  /*2bc20*/  LDL.LU R19, [R1+0x1010] ;  /* 0x0010100001137983 */ /* 0x000f280000300800 */
[----:B------:R-:W4:Y:S04]  /*2bc30*/  LDL.LU R36, [R1+0x100c] ;  /* 0x00100c0001247983 */ /* 0x000f280000300800 */
[----:B------:R0:W-:Y:S04]  /*2bc40*/  STS.U8 [R16+UR4+0x30c0], R32 ;  /* 0x0030c02010007988 */ /* 0x0001e80008000004 */
[----:B------:R1:W-:Y:S04]  /*2bc50*/  STS.U8 [R16+UR4+0x30e0], R33 ;  /* 0x0030e02110007988 */ /* 0x0003e80008000004 */
[----:B------:R0:W-:Y:S04]  /*2bc60*/  STS.U8 [R16+UR4+0x3080], R35 ;  /* 0x0030802310007988 */ /* 0x0001e80008000004 */
[----:B------:R0:W-:Y:S04]  /*2bc70*/  STS.U8 [R16+UR4+0x30a0], R40 ;  /* 0x0030a02810007988 */ /* 0x0001e80008000004 */
[----:B------:R0:W-:Y:S04]  /*2bc80*/  STS.U8 [R16+UR4+0x3140], R41 ;  /* 0x0031402910007988 */ /* 0x0001e80008000004 */
[----:B------:R0:W-:Y:S04]  /*2bc90*/  STS.U8 [R16+UR4+0x3160], R42 ;  /* 0x0031602a10007988 */ /* 0x0001e80008000004 */
[----:B------:R1:W-:Y:S04]  /*2bca0*/  STS.U8 [R16+UR4+0x3100], R43 ;  /* 0x0031002b10007988 */ /* 0x0003e80008000004 */
[----:B------:R1:W-:Y:S04]  /*2bcb0*/  STS.U8 [R16+UR4+0x3120], R48 ;  /* 0x0031203010007988 */ /* 0x0003e80008000004 */
[----:B0-----:R-:W4:Y:S04]  /*2bcc0*/  LDL.LU R32, [R1+0xff4] ;  /* 0x000ff40001207983 */ /* 0x001f280000300800 */
[----:B-1----:R-:W4:Y:S04]  /*2bcd0*/  LDL.LU R33, [R1+0xff0] ;  /* 0x000ff00001217983 */ /* 0x002f280000300800 */
[----:B------:R-:W4:Y:S04]  /*2bce0*/  LDL.LU R35, [R1+0xfec] ;  /* 0x000fec0001237983 */ /* 0x000f280000300800 */
[----:B------:R0:W-:Y:S04]  /*2bcf0*/  STS.U8 [R16+UR4+0x31c0], R49 ;  /* 0x0031c03110007988 */ /* 0x0001e80008000004 */
[----:B------:R-:W4:Y:S04]  /*2bd00*/  LDL.LU R40, [R1+0x16ec] ;  /* 0x0016ec0001287983 */ /* 0x000f280000300800 */
[----:B------:R1:W-:Y:S04]  /*2bd10*/  STS.U8 [R16+UR4+0x31e0], R50 ;  /* 0x0031e03210007988 */ /* 0x0003e80008000004 */
[----:B------:R-:W4:Y:S04]  /*2bd20*/  LDL.LU R41, [R1+0x16e8] ;  /* 0x0016e80001297983 */ /* 0x000f280000300800 */
[----:B------:R0:W-:Y:S04]  /*2bd30*/  STS.U8 [R16+UR4+0x3180], R51 ;  /* 0x0031803310007988 */ /* 0x0001e80008000004 */
[----:B------:R-:W4:Y:S04]  /*2bd40*/  LDL.LU R42, [R1+0x16e4] ;  /* 0x0016e400012a7983 */ /* 0x000f280000300800 */
[----:B------:R-:W4:Y:S04]  /*2bd50*/  LDL.LU R43, [R1+0x16e0] ;  /* 0x0016e000012b7983 */ /* 0x000f280000300800 */
[----:B------:R-:W4:Y:S04]  /*2bd60*/  LDL.LU R48, [R1+0x16dc] ;  /* 0x0016dc0001307983 */ /* 0x000f280000300800 */
[----:B0-----:R-:W4:Y:S04]  /*2bd70*/  LDL.LU R49, [R1+0x16d8] ;  /* 0x0016d80001317983 */ /* 0x001f280000300800 */
[----:B-1----:R-:W4:Y:S04]  /*2bd80*/  LDL.LU R50, [R1+0x16d4] ;  /* 0x0016d40001327983 */ /* 0x002f280000300800 */
[----:B------:R-:W4:Y:S04]  /*2bd90*/  LDL.LU R51, [R1+0x16d0] ;  /* 0x0016d00001337983 */ /* 0x000f280000300800 */
[----:B------:R-:W-:Y:S04]  /*2bda0*/  STS.U8 [R16+UR4+0x31a0], R27 ;  /* 0x0031a01b10007988 */ /* 0x000fe80008000004 */
[----:B--2---:R-:W-:Y:S04]  /*2bdb0*/  STS.U8 [R16+UR4+0x3860], R26 ;  /* 0x0038601a10007988 */ /* 0x004fe80008000004 */
[----:B---3--:R-:W-:Y:S04]  /*2bdc0*/  STS.U8 [R16+UR4+0x3840], R25 ;  /* 0x0038401910007988 */ /* 0x008fe80008000004 */
[----:B------:R-:W-:Y:S04]  /*2bdd0*/  STS.U8 [R16+UR4+0x3820], R24 ;  /* 0x0038201810007988 */ /* 0x000fe80008000004 */
[----:B------:R0:W-:Y:S04]  /*2bde0*/  STS.U8 [R16+UR4+0x3800], R21 ;  /* 0x0038001510007988 */ /* 0x0001e80008000004 */
[----:B0-----:R-:W2:Y:S04]  /*2bdf0*/  LDL.LU R21, [R1+0x16cc] ;  /* 0x0016cc0001157983 */ /* 0x001ea80000300800 */
[----:B------:R-:W3:Y:S04]  /*2be00*/  LDL.LU R24, [R1+0x16c8] ;  /* 0x0016c80001187983 */ /* 0x000ee80000300800 */
[----:B------:R-:W3:Y:S04]  /*2be10*/  LDL.LU R25, [R1+0x16c4] ;  /* 0x0016c40001197983 */ /* 0x000ee80000300800 */
[----:B------:R-:W3:Y:S04]  /*2be20*/  LDL.LU R26, [R1+0x16c0] ;  /* 0x0016c000011a7983 */ /* 0x000ee80000300800 */
[----:B------:R-:W3:Y:S04]  /*2be30*/  LDL.LU R27, [R1+0x16bc] ;  /* 0x0016bc00011b7983 */ /* 0x000ee80000300800 */
[----:B----4-:R-:W-:Y:S04]  /*2be40*/  STS.U8 [R16+UR4+0x38e0], R17 ;  /* 0x0038e01110007988 */ /* 0x010fe80008000004 */
        /* <DEDUP_REMOVED lines=8> */
[----:B0-----:R-:W4:Y:S04]  /*2bed0*/  LDL.LU R30, [R1+0x16b8] ;  /* 0x0016b800011e7983 */ /* 0x001f280000300800 */
[----:B------:R-:W4:Y:S04]  /*2bee0*/  LDL.LU R31, [R1+0x16b4] ;  /* 0x0016b400011f7983 */ /* 0x000f280000300800 */
[----:B------:R-:W4:Y:S04]  /*2bef0*/  LDL.LU R34, [R1+0x16b0] ;  /* 0x0016b00001227983 */ /* 0x000f280000300800 */
[----:B------:R-:W4:Y:S04]  /*2bf00*/  LDL.LU R61, [R1+0x15ec] ;  /* 0x0015ec00013d7983 */ /* 0x000f280000300800 */
[----:B------:R-:W4:Y:S01]  /*2bf10*/  LDL.LU R60, [R1+0x15e8] ;  /* 0x0015e800013c7983 */ /* 0x000f220000300800 */
[----:B------:R-:W-:-:S03]  /*2bf20*/  LOP3.LUT R2, R16, 0x8, RZ, 0x3c, !PT ;  /* 0x0000000810027812 */ /* 0x000fc600078e3cff */
[----:B------:R-:W-:Y:S04]  /*2bf30*/  STS.U8 [R16+UR4+0x39c0], R32 ;  /* 0x0039c02010007988 */ /* 0x000fe80008000004 */
[----:B------:R-:W-:Y:S04]  /*2bf40*/  STS.U8 [R16+UR4+0x39a0], R33 ;  /* 0x0039a02110007988 */ /* 0x000fe80008000004 */
        /* <DEDUP_REMOVED lines=8> */
[----:B0-----:R-:W4:Y:S04]  /*2bfd0*/  LDL.LU R16, [R1+0x15e4] ;  /* 0x0015e40001107983 */ /* 0x001f280000300800 */
[----:B------:R-:W4:Y:S04]  /*2bfe0*/  LDL.LU R17, [R1+0x15e0] ;  /* 0x0015e00001117983 */ /* 0x000f280000300800 */
[----:B------:R-:W-:Y:S04]  /*2bff0*/  STS.U8 [R2+UR4+0x2e0], R51 ;  /* 0x0002e03302007988 */ /* 0x000fe80008000004 */
[----:B------:R-:W4:Y:S04]  /*2c000*/  LDL.LU R18, [R1+0x15dc] ;  /* 0x0015dc0001127983 */ /* 0x000f280000300800 */
[----:B------:R-:W4:Y:S04]  /*2c010*/  LDL.LU R19, [R1+0x15d8] ;  /* 0x0015d80001137983 */ /* 0x000f280000300800 */
[----:B--2---:R0:W-:Y:S04]  /*2c020*/  STS.U8 [R2+UR4+0x300], R21 ;  /* 0x0003001502007988 */ /* 0x0041e80008000004 */
[----:B---3--:R1:W-:Y:S04]  /*2c030*/  STS.U8 [R2+UR4+0x320], R24 ;  /* 0x0003201802007988 */ /* 0x0083e80008000004 */
[----:B------:R2:W-:Y:S04]  /*2c040*/  STS.U8 [R2+UR4+0x340], R25 ;  /* 0x0003401902007988 */ /* 0x0005e80008000004 */
[----:B------:R3:W-:Y:S04]  /*2c050*/  STS.U8 [R2+UR4+0x360], R26 ;  /* 0x0003601a02007988 */ /* 0x0007e80008000004 */
[----:B------:R2:W-:Y:S04]  /*2c060*/  STS.U8 [R2+UR4+0x380], R27 ;  /* 0x0003801b02007988 */ /* 0x0005e80008000004 */
[----:B0-----:R-:W4:Y:S04]  /*2c070*/  LDL.LU R21, [R1+0x15d4] ;  /* 0x0015d40001157983 */ /* 0x001f280000300800 */
[----:B-1----:R-:W4:Y:S04]  /*2c080*/  LDL.LU R24, [R1+0x15d0] ;  /* 0x0015d00001187983 */ /* 0x002f280000300800 */
[----:B--2---:R-:W2:Y:S04]  /*2c090*/  LDL.LU R25, [R1+0x15cc] ;  /* 0x0015cc0001197983 */ /* 0x004ea80000300800 */
        /* <DEDUP_REMOVED lines=13> */
[----:B----4-:R0:W-:Y:S04]  /*2c170*/  STS.U8 [R2+UR4+0x3a0], R30 ;  /* 0x0003a01e02007988 */ /* 0x0101e80008000004 */
[----:B------:R-:W4:Y:S04]  /*2c180*/  LDL.LU R51, [R1+0x14d0] ;  /* 0x0014d00001337983 */ /* 0x000f280000300800 */
        /* <DEDUP_REMOVED lines=8> */
[----:B------:R-:W4:Y:S04]  /*2c210*/  LDL.LU R60, [R1+0x14bc] ;  /* 0x0014bc00013c7983 */ /* 0x000f280000300800 */
[----:B------:R-:W-:Y:S04]  /*2c220*/  STS.U8 [R2+UR4+0xa60], R16 ;  /* 0x000a601002007988 */ /* 0x000fe80008000004 */
[----:B------:R-:W-:Y:S04]  /*2c230*/  STS.U8 [R2+UR4+0xa40], R17 ;  /* 0x000a401102007988 */ /* 0x000fe80008000004 */
[----:B------:R-:W-:Y:S04]  /*2c240*/  STS.U8 [R2+UR4+0xaa0], R18 ;  /* 0x000aa01202007988 */ /* 0x000fe80008000004 */
[----:B------:R-:W-:Y:S04]  /*2c250*/  STS.U8 [R2+UR4+0xa80], R19 ;  /* 0x000a801302007988 */ /* 0x000fe80008000004 */
[----:B------:R0:W-:Y:S04]  /*2c260*/  STS.U8 [R2+UR4+0xae0], R21 ;  /* 0x000ae01502007988 */ /* 0x0001e80008000004 */
[----:B------:R1:W-:Y:S04]  /*2c270*/  STS.U8 [R2+UR4+0xac0], R24 ;  /* 0x000ac01802007988 */ /* 0x0003e80008000004 */
[----:B--2---:R2:W-:Y:S04]  /*2c280*/  STS.U8 [R2+UR4+0xb20], R25 ;  /* 0x000b201902007988 */ /* 0x0045e80008000004 */
[----:B---3--:R3:W-:Y:S04]  /*2c290*/  STS.U8 [R2+UR4+0xb00], R26 ;  /* 0x000b001a02007988 */ /* 0x0087e80008000004 */
[----:B------:R0:W-:Y:S04]  /*2c2a0*/  STS.U8 [R2+UR4+0xb60], R27 ;  /* 0x000b601b02007988 */ /* 0x0001e80008000004 */
[----:B------:R-:W-:Y:S04]  /*2c2b0*/  STS.U8 [R2+UR4+0xb40], R36 ;  /* 0x000b402402007988 */ /* 0x000fe80008000004 */
[----:B------:R-:W-:Y:S04]  /*2c2c0*/  STS.U8 [R2+UR4+0xba0], R32 ;  /* 0x000ba02002007988 */ /* 0x000fe80008000004 */
[----:B------:R-:W-:Y:S04]  /*2c2d0*/  STS.U8 [R2+UR4+0xb80], R33 ;  /* 0x000b802102007988 */ /* 0x000fe80008000004 */
[----:B------:R-:W-:Y:S04]  /*2c2e0*/  STS.U8 [R2+UR4+0xbe0], R35 ;  /* 0x000be02302007988 */ /* 0x000fe80008000004 */
[----:B0-----:R-:W4:Y:S04]  /*2c2f0*/  LDL.LU R21, [R1+0x14b8] ;  /* 0x0014b80001157983 */ /* 0x001f280000300800 */
[----:B------:R-:W-:Y:S04]  /*2c300*/  STS.U8 [R2+UR4+0xbc0], R40 ;  /* 0x000bc02802007988 */ /* 0x000fe80008000004 */
[----:B-1----:R-:W4:Y:S04]  /*2c310*/  LDL.LU R24, [R1+0x14b4] ;  /* 0x0014b40001187983 */ /* 0x002f280000300800 */
[----:B------:R-:W-:Y:S04]  /*2c320*/  STS.U8 [R2+UR4+0x1240], R41 ;  /* 0x0012402902007988 */ /* 0x000fe80008000004 */
[----:B--2---:R-:W2:Y:S04]  /*2c330*/  LDL.LU R25, [R1+0x14b0] ;  /* 0x0014b00001197983 */ /* 0x004ea80000300800 */
[----:B------:R-:W-:Y:S04]  /*2c340*/  STS.U8 [R2+UR4+0x1260], R42 ;  /* 0x0012602a02007988 */ /* 0x000fe80008000004 */
[----:B---3--:R-:W3:Y:S04]  /*2c350*/  LDL.LU R26, [R1+0x14ac] ;  /* 0x0014ac00011a7983 */ /* 0x008ee80000300800 */
[----:B------:R-:W-:Y:S04]  /*2c360*/  STS.U8 [R2+UR4+0x1200], R43 ;  /* 0x0012002b02007988 */ /* 0x000fe80008000004 */
[----:B------:R-:W3:Y:S04]  /*2c370*/  LDL.LU R27, [R1+0x13e8] ;  /* 0x0013e800011b7983 */ /* 0x000ee80000300800 */
[----:B------:R-:W-:Y:S04]  /*2c380*/  STS.U8 [R2+UR4+0x1220], R48 ;  /* 0x0012203002007988 */ /* 0x000fe80008000004 */
[----:B------:R-:W-:Y:S04]  /*2c390*/  STS.U8 [R2+UR4+0x12c0], R49 ;  /* 0x0012c03102007988 */ /* 0x000fe80008000004 */
[----:B------:R-:W3:Y:S04]  /*2c3a0*/  LDL.LU R16, [R1+0x13e4] ;  /* 0x0013e40001107983 */ /* 0x000ee80000300800 */
[----:B------:R-:W-:Y:S04]  /*2c3b0*/  STS.U8 [R2+UR4+0x12e0], R50 ;  /* 0x0012e03202007988 */ /* 0x000fe80008000004 */
[----:B------:R-:W3:Y:S04]  /*2c3c0*/  LDL.LU R17, [R1+0x13e0] ;  /* 0x0013e00001117983 */ /* 0x000ee80000300800 */
[----:B----4-:R-:W-:Y:S04]  /*2c3d0*/  STS.U8 [R2+UR4+0x1280], R51 ;  /* 0x0012803302007988 */ /* 0x010fe80008000004 */
[----:B------:R-:W4:Y:S04]  /*2c3e0*/  LDL.LU R18, [R1+0x13dc] ;  /* 0x0013dc0001127983 */ /* 0x000f280000300800 */
[----:B------:R0:W-:Y:S04]  /*2c3f0*/  STS.U8 [R2+UR4+0x12a0], R30 ;  /* 0x0012a01e02007988 */ /* 0x0001e80008000004 */
        /* <DEDUP_REMOVED lines=22> */
[----:B------:R0:W-:Y:S04]  /*2c560*/  STS.U8 [R2+UR4+0x13c0], R21 ;  /* 0x0013c01502007988 */ /* 0x0001e80008000004 */
[----:B------:R1:W-:Y:S04]  /*2c570*/  STS.U8 [R2+UR4+0x13e0], R24 ;  /* 0x0013e01802007988 */ /* 0x0003e80008000004 */
[----:B--2---:R2:W-:Y:S04]  /*2c580*/  STS.U8 [R2+UR4+0x1380], R25 ;  /* 0x0013801902007988 */ /* 0x0045e80008000004 */
[----:B---3--:R3:W-:Y:S04]  /*2c590*/  STS.U8 [R2+UR4+0x13a0], R26 ;  /* 0x0013a01a02007988 */ /* 0x0087e80008000004 */
[----:B------:R1:W-:Y:S04]  /*2c5a0*/  STS.U8 [R2+UR4+0x1a60], R27 ;  /* 0x001a601b02007988 */ /* 0x0003e80008000004 */
[----:B0-----:R-:W4:Y:S04]  /*2c5b0*/  LDL.LU R21, [R1+0x12d0] ;  /* 0x0012d00001157983 */ /* 0x001f280000300800 */
[----:B------:R-:W-:Y:S04]  /*2c5c0*/  STS.U8 [R2+UR4+0x1a40], R16 ;  /* 0x001a401002007988 */ /* 0x000fe80008000004 */
[----:B-1----:R-:W4:Y:S04]  /*2c5d0*/  LDL.LU R24, [R1+0x12cc] ;  /* 0x0012cc0001187983 */ /* 0x002f280000300800 */
[----:B------:R-:W-:Y:S04]  /*2c5e0*/  STS.U8 [R2+UR4+0x1a20], R17 ;  /* 0x001a201102007988 */ /* 0x000fe80008000004 */
[----:B--2---:R-:W2:Y:S04]  /*2c5f0*/  LDL.LU R25, [R1+0x12c8] ;  /* 0x0012c80001197983 */ /* 0x004ea80000300800 */
[----:B----4-:R-:W-:Y:S04]  /*2c600*/  STS.U8 [R2+UR4+0x1a00], R18 ;  /* 0x001a001202007988 */ /* 0x010fe80008000004 */
[----:B---3--:R-:W3:Y:S04]  /*2c610*/  LDL.LU R26, [R1+0x12c4] ;  /* 0x0012c400011a7983 */ /* 0x008ee80000300800 */
[----:B------:R-:W-:Y:S04]  /*2c620*/  STS.U8 [R2+UR4+0x1ae0], R19 ;  /* 0x001ae01302007988 */ /* 0x000fe80008000004 */
[----:B------:R-:W4:Y:S04]  /*2c630*/  LDL.LU R27, [R1+0x12c0] ;  /* 0x0012c000011b7983 */ /* 0x000f280000300800 */
        /* <DEDUP_REMOVED lines=38> */
[----:B------:R-:W-:Y:S04]  /*2c8a0*/  STS.U8 [R2+UR4+0x22c0], R21 ;  /* 0x0022c01502007988 */ /* 0x000fe80008000004 */
[----:B------:R-:W-:Y:S04]  /*2c8b0*/  STS.U8 [R2+UR4+0x22e0], R24 ;  /* 0x0022e01802007988 */ /* 0x000fe80008000004 */
[----:B--2---:R-:W-:Y:S04]  /*2c8c0*/  STS.U8 [R2+UR4+0x2300], R25 ;  /* 0x0023001902007988 */ /* 0x004fe80008000004 */
[----:B---3--:R-:W-:Y:S04]  /*2c8d0*/  STS.U8 [R2+UR4+0x2320], R26 ;  /* 0x0023201a02007988 */ /* 0x008fe80008000004 */
[----:B----4-:R-:W-:Y:S04]  /*2c8e0*/  STS.U8 [R2+UR4+0x2340], R27 ;  /* 0x0023401b02007988 */ /* 0x010fe80008000004 */
[----:B------:R-:W-:Y:S04]  /*2c8f0*/  STS.U8 [R2+UR4+0x2360], R30 ;  /* 0x0023601e02007988 */ /* 0x000fe80008000004 */
[----:B------:R-:W-:Y:S04]  /*2c900*/  STS.U8 [R2+UR4+0x2380], R31 ;  /* 0x0023801f02007988 */ /* 0x000fe80008000004 */
[----:B------:R-:W-:Y:S04]  /*2c910*/  STS.U8 [R2+UR4+0x23a0], R34 ;  /* 0x0023a02202007988 */ /* 0x000fe80008000004 */
[----:B------:R-:W-:Y:S04]  /*2c920*/  STS.U8 [R2+UR4+0x23c0], R61 ;  /* 0x0023c03d02007988 */ /* 0x000fe80008000004 */
[----:B------:R0:W-:Y:S04]  /*2c930*/  STS.U8 [R2+UR4+0x23e0], R60 ;  /* 0x0023e03c02007988 */ /* 0x0001e80008000004 */
[----:B0-----:R-:W2:Y:S04]  /*2c940*/  LDL.LU R60, [R1+0x10e8] ;  /* 0x0010e800013c7983 */ /* 0x001ea80000300800 */
[----:B------:R-:W3:Y:S04]  /*2c950*/  LDL.LU R21, [R1+0x10e4] ;  /* 0x0010e40001157983 */ /* 0x000ee80000300800 */
        /* <DEDUP_REMOVED lines=19> */
[----:B------:R0:W-:Y:S04]  /*2ca90*/  STS.U8 [R2+UR4+0x2ae0], R18 ;  /* 0x002ae01202007988 */ /* 0x0001e80008000004 */
        /* <DEDUP_REMOVED lines=20> */
[----:B--2---:R0:W-:Y:S04]  /*2cbe0*/  STS.U8 [R2+UR4+0x3240], R60 ;  /* 0x0032403c02007988 */ /* 0x0041e80008000004 */
[----:B0-----:R-:W2:Y:S04]  /*2cbf0*/  LDL.LU R60, [R1+0x36e0] ;  /* 0x0036e000013c7983 */ /* 0x001ea80000300800 */
[----:B---3--:R0:W-:Y:S04]  /*2cc00*/  STS.U8 [R2+UR4+0x3260], R21 ;  /* 0x0032601502007988 */ /* 0x0081e80008000004 */
[----:B----4-:R1:W-:Y:S04]  /*2cc10*/  STS.U8 [R2+UR4+0x3200], R24 ;  /* 0x0032001802007988 */ /* 0x0103e80008000004 */
[----:B------:R3:W-:Y:S04]  /*2cc20*/  STS.U8 [R2+UR4+0x3220], R25 ;  /* 0x0032201902007988 */ /* 0x0007e80008000004 */
[----:B------:R4:W-:Y:S04]  /*2cc30*/  STS.U8 [R2+UR4+0x32c0], R26 ;  /* 0x0032c01a02007988 */ /* 0x0009e80008000004 */
[----:B------:R0:W-:Y:S04]  /*2cc40*/  STS.U8 [R2+UR4+0x32e0], R27 ;  /* 0x0032e01b02007988 */ /* 0x0001e80008000004 */
[----:B------:R0:W-:Y:S04]  /*2cc50*/  STS.U8 [R2+UR4+0x3280], R30 ;  /* 0x0032801e02007988 */ /* 0x0001e80008000004 */
[----:B------:R1:W-:Y:S04]  /*2cc60*/  STS.U8 [R2+UR4+0x32a0], R31 ;  /* 0x0032a01f02007988 */ /* 0x0003e80008000004 */
[----:B------:R3:W-:Y:S04]  /*2cc70*/  STS.U8 [R2+UR4+0x3340], R34 ;  /* 0x0033402202007988 */ /* 0x0007e80008000004 */
[----:B0-----:R-:W2:Y:S04]  /*2cc80*/  LDL.LU R21, [R1+0x16ac] ;  /* 0x0016ac0001157983 */ /* 0x001ea80000300800 */
[----:B-1----:R-:W2:Y:S04]  /*2cc90*/  LDL.LU R24, [R1+0x16a8] ;  /* 0x0016a80001187983 */ /* 0x002ea80000300800 */
[----:B------:R0:W-:Y:S04]  /*2cca0*/  STS.U8 [R2+UR4+0x3360], R61 ;  /* 0x0033603d02007988 */ /* 0x0001e80008000004 */
[----:B---3--:R-:W3:Y:S04]  /*2ccb0*/  LDL.LU R25, [R1+0x16a4] ;  /* 0x0016a40001197983 */ /* 0x008ee80000300800 */
[----:B----4-:R-:W4:Y:S04]  /*2ccc0*/  LDL.LU R26, [R1+0x16a0] ;  /* 0x0016a000011a7983 */ /* 0x010f280000300800 */
[----:B------:R-:W-:Y:S04]  /*2ccd0*/  STS.U8 [R2+UR4+0x3300], R16 ;  /* 0x0033001002007988 */ /* 0x000fe80008000004 */
[----:B------:R-:W3:Y:S04]  /*2cce0*/  LDL.LU R27, [R1+0x169c] ;  /* 0x00169c00011b7983 */ /* 0x000ee80000300800 */
[----:B------:R-:W-:Y:S04]  /*2ccf0*/  STS.U8 [R2+UR4+0x3320], R17 ;  /* 0x0033201102007988 */ /* 0x000fe80008000004 */
[----:B------:R-:W3:Y:S04]  /*2cd00*/  LDL.LU R30, [R1+0x1698] ;  /* 0x00169800011e7983 */ /* 0x000ee80000300800 */
[----:B------:R-:W3:Y:S04]  /*2cd10*/  LDL.LU R31, [R1+0x1694] ;  /* 0x00169400011f7983 */ /* 0x000ee80000300800 */
[----:B------:R-:W3:Y:S04]  /*2cd20*/  LDL.LU R34, [R1+0x1690] ;  /* 0x0016900001227983 */ /* 0x000ee80000300800 */
[----:B0-----:R-:W3:Y:S04]  /*2cd30*/  LDL.LU R61, [R1+0x168c] ;  /* 0x00168c00013d7983 */ /* 0x001ee80000300800 */
[----:B------:R-:W-:Y:S04]  /*2cd40*/  STS.U8 [R2+UR4+0x33c0], R18 ;  /* 0x0033c01202007988 */ /* 0x000fe80008000004 */
[----:B------:R-:W-:Y:S04]  /*2cd50*/  STS.U8 [R2+UR4+0x33e0], R19 ;  /* 0x0033e01302007988 */ /* 0x000fe80008000004 */
[----:B------:R-:W-:Y:S04]  /*2cd60*/  STS.U8 [R2+UR4+0x3380], R36 ;  /* 0x0033802402007988 */ /* 0x000fe80008000004 */
[----:B--2---:R0:W-:Y:S04]  /*2cd70*/  STS.U8 [R2+UR4+0x33a0], R60 ;  /* 0x0033a03c02007988 */ /* 0x0041e80008000004 */
[----:B0-----:R-:W2:Y:S04]  /*2cd80*/  LDL.LU R60, [R1+0x36dc] ;  /* 0x0036dc00013c7983 */ /* 0x001ea80000300800 */
        /* <DEDUP_REMOVED lines=38> */
[----:B--2---:R0:W-:Y:S04]  /*2cff0*/  STS.U8 [R60+UR4+0x400], R21 ;  /* 0x000400153c007988 */ /* 0x0041e80008000004 */
[----:B------:R1:W-:Y:S04]  /*2d000*/  STS.U8 [R60+UR4+0x420], R24 ;  /* 0x000420183c007988 */ /* 0x0003e80008000004 */
[----:B---3--:R2:W-:Y:S04]  /*2d010*/  STS.U8 [R60+UR4+0x440], R25 ;  /* 0x000440193c007988 */ /* 0x0085e80008000004 */
[----:B----4-:R3:W-:Y:S04]  /*2d020*/  STS.U8 [R60+UR4+0x460], R26 ;  /* 0x0004601a3c007988 */ /* 0x0107e80008000004 */
[----:B------:R4:W-:Y:S04]  /*2d030*/  STS.U8 [R60+UR4+0x480], R27 ;  /* 0x0004801b3c007988 */ /* 0x0009e80008000004 */
[----:B------:R2:W-:Y:S04]  /*2d040*/  STS.U8 [R60+UR4+0x4a0], R30 ;  /* 0x0004a01e3c007988 */ /* 0x0005e80008000004 */
[----:B0-----:R-:W4:Y:S04]  /*2d050*/  LDL.LU R21, [R1+0x1570] ;  /* 0x0015700001157983 */ /* 0x001f280000300800 */
[----:B-1----:R-:W4:Y:S04]  /*2d060*/  LDL.LU R24, [R1+0x14a8] ;  /* 0x0014a80001187983 */ /* 0x002f280000300800 */
[----:B--2---:R-:W2:Y:S04]  /*2d070*/  LDL.LU R25, [R1+0x14a4] ;  /* 0x0014a40001197983 */ /* 0x004ea80000300800 */
[----:B---3--:R-:W3:Y:S04]  /*2d080*/  LDL.LU R26, [R1+0x14a0] ;  /* 0x0014a000011a7983 */ /* 0x008ee80000300800 */
[----:B----4-:R-:W4:Y:S04]  /*2d090*/  LDL.LU R27, [R1+0x149c] ;  /* 0x00149c00011b7983 */ /* 0x010f280000300800 */
[----:B------:R0:W-:Y:S04]  /*2d0a0*/  STS.U8 [R60+UR4+0x4c0], R31 ;  /* 0x0004c01f3c007988 */ /* 0x0001e80008000004 */
[----:B------:R-:W4:Y:S04]  /*2d0b0*/  LDL.LU R30, [R1+0x1498] ;  /* 0x00149800011e7983 */ /* 0x000f280000300800 */
[----:B------:R1:W-:Y:S04]  /*2d0c0*/  STS.U8 [R60+UR4+0x4e0], R34 ;  /* 0x0004e0223c007988 */ /* 0x0003e80008000004 */
[----:B------:R1:W-:Y:S04]  /*2d0d0*/  STS.U8 [R60+UR4+0x500], R61 ;  /* 0x0005003d3c007988 */ /* 0x0003e80008000004 */
[----:B0-----:R-:W4:Y:S04]  /*2d0e0*/  LDL.LU R31, [R1+0x1494] ;  /* 0x00149400011f7983 */ /* 0x001f280000300800 */
[----:B-1----:R-:W4:Y:S04]  /*2d0f0*/  LDL.LU R34, [R1+0x1490] ;  /* 0x0014900001227983 */ /* 0x002f280000300800 */
        /* <DEDUP_REMOVED lines=47> */
[----:B--2---:R2:W-:Y:S04]  /*2d3f0*/  STS.U8 [R60+UR4+0x1460], R25 ;  /* 0x001460193c007988 */ /* 0x0045e80008000004 */
[----:B---3--:R3:W-:Y:S04]  /*2d400*/  STS.U8 [R60+UR4+0x1400], R26 ;  /* 0x0014001a3c007988 */ /* 0x0087e80008000004 */
[----:B----4-:R4:W-:Y:S04]  /*2d410*/  STS.U8 [R60+UR4+0x1420], R27 ;  /* 0x0014201b3c007988 */ /* 0x0109e80008000004 */
        /* <DEDUP_REMOVED lines=14> */
[----:B0-----:R-:W4:Y:S04]  /*2d500*/  LDL.LU R20, [R1+0x128c] ;  /* 0x00128c0001147983 */ /* 0x001f280000300800 */
        /* <DEDUP_REMOVED lines=73> */
[----:B------:R-:W2:Y:S04]  /*2d9a0*/  LDL.LU R30, [R1+0x36c0] ;  /* 0x0036c000011e7983 */ /* 0x000ea80000300800 */
[----:B------:R0:W-:Y:S04]  /*2d9b0*/  STS.U8 [R60+UR4+0x25c0], R31 ;  /* 0x0025c01f3c007988 */ /* 0x0001e80008000004 */
[----:B------:R1:W-:Y:S04]  /*2d9c0*/  STS.U8 [R60+UR4+0x25e0], R34 ;  /* 0x0025e0223c007988 */ /* 0x0003e80008000004 */
[----:B------:R1:W-:Y:S04]  /*2d9d0*/  STS.U8 [R60+UR4+0x2c20], R61 ;  /* 0x002c203d3c007988 */ /* 0x0003e80008000004 */
[----:B0-----:R-:W2:Y:S04]  /*2d9e0*/  LDL.LU R31, [R1+0x36bc] ;  /* 0x0036bc00011f7983 */ /* 0x001ea80000300800 */
[----:B-1----:R-:W2:Y:S04]  /*2d9f0*/  LDL.LU R34, [R1+0x36b8] ;  /* 0x0036b80001227983 */ /* 0x002ea80000300800 */
[----:B------:R-:W2:Y:S04]  /*2da00*/  LDL.LU R61, [R1+0x36b4] ;  /* 0x0036b400013d7983 */ /* 0x000ea80000300800 */
        /* <DEDUP_REMOVED lines=17> */
[----:B--2---:R0:W-:Y:S04]  /*2db20*/  STS.U8 [R60+UR4+0x3480], R61 ;  /* 0x0034803d3c007988 */ /* 0x0041e80008000004 */
[----:B0-----:R-:W2:Y:S04]  /*2db30*/  LDL.LU R61, [R1+0x36b0] ;  /* 0x0036b000013d7983 */ /* 0x001ea80000300800 */
        /* <DEDUP_REMOVED lines=15> */
[----:B------:R0:W-:Y:S04]  /*2dc30*/  STS.U8 [R60+UR4+0x3560], R30 ;  /* 0x0035601e3c007988 */ /* 0x0001e80008000004 */
[----:B------:R-:W2:Y:S04]  /*2dc40*/  LDL.LU R29, [R1+0x1630] ;  /* 0x00163000011d7983 */ /* 0x000ea80000300800 */
[----:B------:R1:W-:Y:S04]  /*2dc50*/  STS.U8 [R60+UR4+0x3540], R31 ;  /* 0x0035401f3c007988 */ /* 0x0003e80008000004 */
[----:B------:R0:W-:Y:S04]  /*2dc60*/  STS.U8 [R60+UR4+0x35e0], R24 ;  /* 0x0035e0183c007988 */ /* 0x0001e80008000004 */
[----:B------:R0:W-:Y:S04]  /*2dc70*/  STS.U8 [R60+UR4+0x35c0], R25 ;  /* 0x0035c0193c007988 */ /* 0x0001e80008000004 */
[----:B---3--:R3:W-:Y:S04]  /*2dc80*/  STS.U8 [R60+UR4+0x3520], R26 ;  /* 0x0035201a3c007988 */ /* 0x0087e80008000004 */
[----:B----4-:R4:W-:Y:S04]  /*2dc90*/  STS.U8 [R60+UR4+0x3500], R27 ;  /* 0x0035001b3c007988 */ /* 0x0109e80008000004 */
[----:B0-----:R-:W2:Y:S04]  /*2dca0*/  LDL.LU R30, [R1+0x156c] ;  /* 0x00156c00011e7983 */ /* 0x001ea80000300800 */
[----:B-1----:R-:W2:Y:S04]  /*2dcb0*/  LDL.LU R31, [R1+0x1568] ;  /* 0x00156800011f7983 */ /* 0x002ea80000300800 */
[----:B------:R-:W2:Y:S04]  /*2dcc0*/  LDL.LU R24, [R1+0x1564] ;  /* 0x0015640001187983 */ /* 0x000ea80000300800 */
[----:B------:R-:W2:Y:S04]  /*2dcd0*/  LDL.LU R25, [R1+0x1560] ;  /* 0x0015600001197983 */ /* 0x000ea80000300800 */
[----:B---3--:R-:W3:Y:S04]  /*2dce0*/  LDL.LU R26, [R1+0x155c] ;  /* 0x00155c00011a7983 */ /* 0x008ee80000300800 */
[----:B----4-:R-:W4:Y:S04]  /*2dcf0*/  LDL.LU R27, [R1+0x1558] ;  /* 0x00155800011b7983 */ /* 0x010f280000300800 */
[----:B------:R0:W-:Y:S04]  /*2dd00*/  STS.U8 [R60+UR4+0x3580], R21 ;  /* 0x003580153c007988 */ /* 0x0001e80008000004 */
[----:B------:R-:W3:Y:S04]  /*2dd10*/  LDL.LU R20, [R1+0x1554] ;  /* 0x0015540001147983 */ /* 0x000ee80000300800 */
[----:B------:R1:W-:Y:S04]  /*2dd20*/  STS.U8 [R60+UR4+0x34a0], R34 ;  /* 0x0034a0223c007988 */ /* 0x0003e80008000004 */
[----:B0-----:R-:W3:Y:S04]  /*2dd30*/  LDL.LU R21, [R1+0x1550] ;  /* 0x0015500001157983 */ /* 0x001ee80000300800 */
[----:B-1----:R-:W3:Y:S04]  /*2dd40*/  LDL.LU R34, [R1+0x154c] ;  /* 0x00154c0001227983 */ /* 0x002ee80000300800 */
[----:B------:R0:W-:Y:S04]  /*2dd50*/  STS.U8 [R60+UR4+0x2c00], R2 ;  /* 0x002c00023c007988 */ /* 0x0001e80008000004 */
[----:B------:R-:W-:Y:S04]  /*2dd60*/  STL [R1+0x3590], R60 ;  /* 0x0035903c01007387 */ /* 0x000fe80000100800 */
        /* <DEDUP_REMOVED lines=8> */
[----:B------:R-:W-:Y:S04]  /*2ddf0*/  STS.U8 [R60+UR4+0x3c40], R59 ;  /* 0x003c403b3c007988 */ /* 0x000fe80008000004 */
[----:B------:R-:W4:Y:S04]  /*2de00*/  LDL.LU R18, [R1+0x153c] ;  /* 0x00153c0001127983 */ /* 0x000f280000300800 */
        /* <DEDUP_REMOVED lines=14> */
[----:B------:R-:W4:Y:S04]  /*2def0*/  LDL.LU R19, [R1+0x1538] ;  /* 0x0015380001137983 */ /* 0x000f280000300800 */
[----:B------:R-:W4:Y:S04]  /*2df00*/  LDL.LU R36, [R1+0x1534] ;  /* 0x0015340001247983 */ /* 0x000f280000300800 */
[----:B--2---:R0:W-:Y:S04]  /*2df10*/  STS.U8 [R61+UR4+0x600], R23 ;  /* 0x000600173d007988 */ /* 0x0041e80008000004 */
[----:B------:R1:W-:Y:S04]  /*2df20*/  STS.U8 [R61+UR4+0x620], R22 ;  /* 0x000620163d007988 */ /* 0x0003e80008000004 */
[----:B------:R2:W-:Y:S04]  /*2df30*/  STS.U8 [R61+UR4+0x640], R32 ;  /* 0x000640203d007988 */ /* 0x0005e80008000004 */
[----:B------:R0:W-:Y:S04]  /*2df40*/  STS.U8 [R61+UR4+0x660], R33 ;  /* 0x000660213d007988 */ /* 0x0001e80008000004 */
[----:B------:R1:W-:Y:S04]  /*2df50*/  STS.U8 [R61+UR4+0x680], R35 ;  /* 0x000680233d007988 */ /* 0x0003e80008000004 */
[----:B------:R2:W-:Y:S04]  /*2df60*/  STS.U8 [R61+UR4+0x6a0], R0 ;  /* 0x0006a0003d007988 */ /* 0x0005e80008000004 */
[----:B0-----:R-:W4:Y:S04]  /*2df70*/  LDL.LU R23, [R1+0x1530] ;  /* 0x0015300001177983 */ /* 0x001f280000300800 */
[----:B-1----:R-:W4:Y:S04]  /*2df80*/  LDL.LU R22, [R1+0x1468] ;  /* 0x0014680001167983 */ /* 0x002f280000300800 */
[----:B--2---:R-:W2:Y:S04]  /*2df90*/  LDL.LU R32, [R1+0x1464] ;  /* 0x0014640001207983 */ /* 0x004ea80000300800 */
[----:B------:R-:W2:Y:S04]  /*2dfa0*/  LDL.LU R33, [R1+0x1460] ;  /* 0x0014600001217983 */ /* 0x000ea80000300800 */
[----:B------:R-:W2:Y:S04]  /*2dfb0*/  LDL.LU R35, [R1+0x145c] ;  /* 0x00145c0001237983 */ /* 0x000ea80000300800 */
[----:B------:R0:W-:Y:S04]  /*2dfc0*/  STS.U8 [R61+UR4+0x6c0], R48 ;  /* 0x0006c0303d007988 */ /* 0x0001e80008000004 */
[----:B------:R-:W2:Y:S04]  /*2dfd0*/  LDL.LU R0, [R1+0x1458] ;  /* 0x0014580001007983 */ /* 0x000ea80000300800 */
[----:B------:R1:W-:Y:S04]  /*2dfe0*/  STS.U8 [R61+UR4+0x6e0], R49 ;  /* 0x0006e0313d007988 */ /* 0x0003e80008000004 */
[----:B------:R0:W-:Y:S04]  /*2dff0*/  STS.U8 [R61+UR4+0x700], R50 ;  /* 0x000700323d007988 */ /* 0x0001e80008000004 */
[----:B------:R0:W-:Y:S04]  /*2e000*/  STS.U8 [R61+UR4+0x720], R51 ;  /* 0x000720333d007988 */ /* 0x0001e80008000004 */
[----:B------:R1:W-:Y:S04]  /*2e010*/  STS.U8 [R61+UR4+0x740], R40 ;  /* 0x000740283d007988 */ /* 0x0003e80008000004 */
[----:B------:R1:W-:Y:S04]  /*2e020*/  STS.U8 [R61+UR4+0x760], R41 ;  /* 0x000760293d007988 */ /* 0x0003e80008000004 */
[----:B0-----:R-:W2:Y:S04]  /*2e030*/  LDL.LU R48, [R1+0x1454] ;  /* 0x0014540001307983 */ /* 0x001ea80000300800 */
[----:B-1----:R-:W2:Y:S04]  /*2e040*/  LDL.LU R49, [R1+0x1450] ;  /* 0x0014500001317983 */ /* 0x002ea80000300800 */
        /* <DEDUP_REMOVED lines=16> */
[----:B---3--:R-:W3:Y:S04]  /*2e150*/  LDL.LU R31, [R1+0x1368] ;  /* 0x00136800011f7983 */ /* 0x008ee80000300800 */
[----:B------:R1:W-:Y:S04]  /*2e160*/  STS.U8 [R61+UR4+0xe40], R25 ;  /* 0x000e40193d007988 */ /* 0x0003e80008000004 */
[----:B------:R0:W-:Y:S04]  /*2e170*/  STS.U8 [R61+UR4+0xea0], R26 ;  /* 0x000ea01a3d007988 */ /* 0x0001e80008000004 */
[----:B----4-:R4:W-:Y:S04]  /*2e180*/  STS.U8 [R61+UR4+0xe80], R27 ;  /* 0x000e801b3d007988 */ /* 0x0109e80008000004 */
[----:B------:R1:W-:Y:S04]  /*2e190*/  STS.U8 [R61+UR4+0xee0], R20 ;  /* 0x000ee0143d007988 */ /* 0x0003e80008000004 */
[----:B------:R4:W-:Y:S04]  /*2e1a0*/  STS.U8 [R61+UR4+0xec0], R21 ;  /* 0x000ec0153d007988 */ /* 0x0009e80008000004 */
[----:B0-----:R-:W3:Y:S04]  /*2e1b0*/  LDL.LU R24, [R1+0x1364] ;  /* 0x0013640001187983 */ /* 0x001ee80000300800 */
[----:B-1----:R-:W3:Y:S04]  /*2e1c0*/  LDL.LU R25, [R1+0x1360] ;  /* 0x0013600001197983 */ /* 0x002ee80000300800 */
[----:B------:R-:W3:Y:S04]  /*2e1d0*/  LDL.LU R26, [R1+0x135c] ;  /* 0x00135c00011a7983 */ /* 0x000ee80000300800 */
[----:B----4-:R-:W4:Y:S04]  /*2e1e0*/  LDL.LU R27, [R1+0x1358] ;  /* 0x00135800011b7983 */ /* 0x010f280000300800 */
[----:B------:R-:W4:Y:S04]  /*2e1f0*/  LDL.LU R20, [R1+0x1354] ;  /* 0x0013540001147983 */ /* 0x000f280000300800 */
[----:B------:R0:W-:Y:S04]  /*2e200*/  STS.U8 [R61+UR4+0xf20], R34 ;  /* 0x000f20223d007988 */ /* 0x0001e80008000004 */
[----:B------:R-:W4:Y:S04]  /*2e210*/  LDL.LU R21, [R1+0x1350] ;  /* 0x0013500001157983 */ /* 0x000f280000300800 */
[----:B0-----:R-:W4:Y:S04]  /*2e220*/  LDL.LU R34, [R1+0x134c] ;  /* 0x00134c0001227983 */ /* 0x001f280000300800 */
        /* <DEDUP_REMOVED lines=11> */
[----:B------:R1:W-:Y:S04]  /*2e2e0*/  STS.U8 [R61+UR4+0x1640], R22 ;  /* 0x001640163d007988 */ /* 0x0003e80008000004 */
[----:B--2---:R2:W-:Y:S04]  /*2e2f0*/  STS.U8 [R61+UR4+0x1660], R32 ;  /* 0x001660203d007988 */ /* 0x0045e80008000004 */
        /* <DEDUP_REMOVED lines=26> */
[----:B---3--:R3:W-:Y:S04]  /*2e4a0*/  STS.U8 [R61+UR4+0x1e60], R31 ;  /* 0x001e601f3d007988 */ /* 0x0087e80008000004 */
        /* <DEDUP_REMOVED lines=43> */
[----:B------:R-:W2:Y:S04]  /*2e760*/  LDL.LU R0, [R1+0x3684] ;  /* 0x0036840001007983 */ /* 0x000ea80000300800 */
        /* <DEDUP_REMOVED lines=23> */
[----:B---3--:R-:W3:Y:S04]  /*2e8e0*/  LDL.LU R31, [R1+0x3654] ;  /* 0x00365400011f7983 */ /* 0x008ee80000300800 */
[----:B------:R0:W-:Y:S04]  /*2e8f0*/  STS.U8 [R61+UR4+0x27e0], R24 ;  /* 0x0027e0183d007988 */ /* 0x0001e80008000004 */
        /* <DEDUP_REMOVED lines=10> */
[----:B------:R-:W4:Y:S04]  /*2e9a0*/  LDL.LU R21, [R1+0x363c] ;  /* 0x00363c0001157983 */ /* 0x000f280000300800 */
[----:B------:R0:W-:Y:S04]  /*2e9b0*/  STS.U8 [R61+UR4+0x2e80], R34 ;  /* 0x002e80223d007988 */ /* 0x0001e80008000004 */
[----:B0-----:R-:W4:Y:S04]  /*2e9c0*/  LDL.LU R34, [R1+0x3638] ;  /* 0x0036380001227983 */ /* 0x001f280000300800 */
[----:B------:R-:W-:Y:S04]  /*2e9d0*/  STS.U8 [R61+UR4+0x2ee0], R2 ;  /* 0x002ee0023d007988 */ /* 0x000fe80008000004 */
[----:B------:R-:W-:Y:S04]  /*2e9e0*/  STS.U8 [R61+UR4+0x3780], R22 ;  /* 0x003780163d007988 */ /* 0x000fe80008000004 */
[----:B--2---:R-:W-:Y:S04]  /*2e9f0*/  STS.U8 [R61+UR4+0x3700], R0 ;  /* 0x003700003d007988 */ /* 0x004fe80008000004 */
        /* <DEDUP_REMOVED lines=9> */
[----:B---3--:R-:W-:Y:S04]  /*2ea90*/  STS.U8 [R61+UR4+0x2fe0], R31 ;  /* 0x002fe01f3d007988 */ /* 0x008fe80008000004 */
[----:B------:R-:W-:Y:S04]  /*2eaa0*/  STS.U8 [R61+UR4+0x3660], R28 ;  /* 0x0036601c3d007988 */ /* 0x000fe80008000004 */
[----:B------:R-:W-:Y:S04]  /*2eab0*/  STS.U8 [R61+UR4+0x3600], R43 ;  /* 0x0036002b3d007988 */ /* 0x000fe80008000004 */
[----:B------:R-:W-:Y:S04]  /*2eac0*/  STS.U8 [R61+UR4+0x2f80], R24 ;  /* 0x002f80183d007988 */ /* 0x000fe80008000004 */
        /* <DEDUP_REMOVED lines=26> */
[----:B------:R-:W2:Y:S04]  /*2ec70*/  LDL R22, [R1+0x2960] ;  /* 0x0029600001167983 */ /* 0x000ea80000100800 */
[----:B------:R-:W4:Y:S04]  /*2ec80*/  LDL R2, [R1+0x2968] ;  /* 0x0029680001027983 */ /* 0x000f280000100800 */
[----:B------:R-:W-:Y:S04]  /*2ec90*/  STS.U8 [R61+UR4+0x3720], R35 ;  /* 0x003720233d007988 */ /* 0x000fe80008000004 */
[----:B------:R0:W-:Y:S04]  /*2eca0*/  STS.U8 [R61+UR4+0x37c0], R33 ;  /* 0x0037c0213d007988 */ /* 0x0001e80008000004 */
        /* <DEDUP_REMOVED lines=17> */
[----:B------:R2:W-:Y:S01]  /*2edc0*/  STS.U8 [R61+UR4+0x3f80], R3 ;  /* 0x003f80033d007988 */ /* 0x0005e20008000004 */
[----:B------:R-:W-:Y:S06]  /*2edd0*/  BAR.SYNC.DEFER_BLOCKING 0x0 ;  /* 0x0000000000007b1d */ /* 0x000fec0000010000 */
[----:B0-----:R-:W4:Y:S04]  /*2ede0*/  LDL R33, [R1+0x2788] ;  /* 0x0027880001217983 */ /* 0x001f280000100800 */
[----:B-1----:R-:W4:Y:S04]  /*2edf0*/  LDL R32, [R1+0x27ac] ;  /* 0x0027ac0001207983 */ /* 0x002f280000100800 */
[----:B------:R-:W4:Y:S04]  /*2ee00*/  LDL R35, [R1+0x27b4] ;  /* 0x0027b40001237983 */ /* 0x000f280000100800 */
[----:B------:R0:W-:Y:S04]  /*2ee10*/  STL [R1+0x2ad8], R61 ;  /* 0x002ad83d01007387 */ /* 0x0001e80000100800 */
[----:B------:R-:W4:Y:S01]  /*2ee20*/  LDL R23, [R1+0x2790] ;  /* 0x0027900001177983 */ /* 0x000f220000100800 */
[----:B---3--:R-:W-:Y:S01]  /*2ee30*/  PRMT R21, RZ, 0x7610, R21 ;  /* 0x00007610ff157816 */ /* 0x008fe20000000015 */
[----:B--2---:R-:W-:-:S02]  /*2ee40*/  @!P0 IMAD.MOV.U32 R3, RZ, RZ, R22 ;  /* 0x000000ffff038224 */ /* 0x004fc400078e0016 */
[----:B------:R-:W2:Y:S04]  /*2ee50*/  LDL R22, [R1+0x27bc] ;  /* 0x0027bc0001167983 */ /* 0x000ea80000100800 */
[----:B0-----:R-:W3:Y:S04]  /*2ee60*/  LDL.LU R61, [R1+0x2950] ;  /* 0x00295000013d7983 */ /* 0x001ee80000300800 */
[----:B----4-:R0:W4:Y:S04]  /*2ee70*/  @!P0 LDG.E.U8 R21, desc[UR28][R2.64] ;  /* 0x0000001c02158981 */ /* 0x010128000c1e1100 */
[----:B------:R-:W0:Y:S04]  /*2ee80*/  LDL R2, [R1+0x1804] ;  /* 0x0018040001027983 */ /* 0x000e280000100800 */
[----:B------:R-:W0:Y:S01]  /*2ee90*/  LDL R3, [R1+0x27a0] ;  /* 0x0027a00001037983 */ /* 0x000e220000100800 */
[----:B------:R-:W-:-:S02]  /*2eea0*/  PRMT R48, RZ, 0x7610, R48 ;  /* 0x00007610ff307816 */ /* 0x000fc40000000030 */
[----:B------:R-:W-:Y:S02]  /*2eeb0*/  PRMT R0, RZ, 0x7610, R0 ;  /* 0x00007610ff007816 */ /* 0x000fe40000000000 */
[----:B0-----:R-:W-:-:S04]  /*2eec0*/  @!P0 LOP3.LUT R3, R3, R2, RZ, 0x3c, !PT ;  /* 0x0000000203038212 */ /* 0x001fc800078e3cff */
[----:B------:R-:W-:-:S04]  /*2eed0*/  @!P0 LOP3.LUT R2, R3, R2, RZ, 0x3c, !PT ;  /* 0x0000000203028212 */ /* 0x000fc800078e3cff */
[----:B------:R-:W-:-:S05]  /*2eee0*/  @!P0 LOP3.LUT R3, R3, R2, RZ, 0x3c, !PT ;  /* 0x0000000203038212 */ /* 0x000fca00078e3cff */
[----:B------:R0:W2:Y:S02]  /*2eef0*/  @!P0 LDG.E.U8 R48, desc[UR28][R2.64] ;  /* 0x0000001c02308981 */ /* 0x0000a4000c1e1100 */
[----:B0-----:R-:W-:Y:S02]  /*2ef00*/  @!P0 IMAD.MOV.U32 R2, RZ, RZ, R32 ;  /* 0x000000ffff028224 */ /* 0x001fe400078e0020 */
[----:B------:R-:W-:-:S05]  /*2ef10*/  @!P0 IMAD.MOV.U32 R3, RZ, RZ, R33 ;  /* 0x000000ffff038224 */ /* 0x000fca00078e0021 */
[----:B------:R-:W3:Y:S04]  /*2ef20*/  @!P0 LDG.E.U8 R0, desc[UR28][R2.64] ;  /* 0x0000001c02008981 */ /* 0x000ee8000c1e1100 */
[----:B----4-:R-:W-:Y:S04]  /*2ef30*/  STL [R1+0x3594], R21 ;  /* 0x0035941501007387 */ /* 0x010fe80000100800 */
[----:B--2---:R0:W-:Y:S04]  /*2ef40*/  STL [R1+0x1024], R48 ;  /* 0x0010243001007387 */ /* 0x0041e80000100800 */
[----:B0-----:R-:W2:Y:S04]  /*2ef50*/  LDL.LU R48, [R1+0x35e4] ;  /* 0x0035e40001307983 */ /* 0x001ea80000300800 */
[----:B------:R-:W4:Y:S04]  /*2ef60*/  LDL R33, [R1+0x2798] ;  /* 0x0027980001217983 */ /* 0x000f280000100800 */
[----:B------:R-:W2:Y:S04]  /*2ef70*/  LDL R32, [R1+0x27cc] ;  /* 0x0027cc0001207983 */ /* 0x000ea80000100800 */
[----:B---3--:R0:W-:Y:S04]  /*2ef80*/  STL [R1+0x1020], R0 ;  /* 0x0010200001007387 */ /* 0x0081e80000100800 */
[----:B0-----:R-:W3:Y:S04]  /*2ef90*/  LDL.LU R0, [R1+0x35e0] ;  /* 0x0035e00001007983 */ /* 0x001ee80000300800 */
[----:B------:R-:W2:Y:S01]  /*2efa0*/  LDL R3, [R1+0x278c] ;  /* 0x00278c0001037983 */ /* 0x000ea20000100800 */
[----:B------:R-:W-:Y:S01]  /*2efb0*/  PRMT R34, RZ, 0x7610, R34 ;  /* 0x00007610ff227816 */ /* 0x000fe20000000022 */
[----:B------:R-:W-:-:S02]  /*2efc0*/  @!P0 IMAD.MOV.U32 R2, RZ, RZ, R35 ;  /* 0x000000ffff028224 */ /* 0x000fc400078e0023 */
[----:B------:R-:W4:Y:S01]  /*2efd0*/  LDL R35, [R1+0x279c] ;  /* 0x00279c0001237983 */ /* 0x000f220000100800 */
[----:B---3--:R-:W-:-:S03]  /*2efe0*/  PRMT R0, RZ, 0x7610, R0 ;  /* 0x00007610ff007816 */ /* 0x008fc60000000000 */
[----:B--2---:R0:W2:Y:S02]  /*2eff0*/  @!P0 LDG.E.U8 R34, desc[UR28][R2.64] ;  /* 0x0000001c02228981 */ /* 0x0040a4000c1e1100 */
[----:B0-----:R-:W-:Y:S02]  /*2f000*/  @!P0 IMAD.MOV.U32 R2, RZ, RZ, R22 ;  /* 0x000000ffff028224 */ /* 0x001fe400078e0016 */
[----:B------:R-:W-:-:S05]  /*2f010*/  @!P0 IMAD.MOV.U32 R3, RZ, RZ, R23 ;  /* 0x000000ffff038224 */ /* 0x000fca00078e0017 */
[----:B------:R-:W3:Y:S04]  /*2f020*/  @!P0 LDG.E.U8 R0, desc[UR28][R2.64] ;  /* 0x0000001c02008981 */ /* 0x000ee8000c1e1100 */
[----:B--2---:R0:W-:Y:S04]  /*2f030*/  STL [R1+0x1018], R34 ;  /* 0x0010182201007387 */ /* 0x0041e80000100800 */
[----:B------:R-:W2:Y:S04]  /*2f040*/  LDL R23, [R1+0x27a4] ;  /* 0x0027a40001177983 */ /* 0x000ea80000100800 */
[----:B------:R-:W2:Y:S04]  /*2f050*/  LDL R22, [R1+0x27dc] ;  /* 0x0027dc0001167983 */ /* 0x000ea80000100800 */
[----:B0-----:R-:W2:Y:S04]  /*2f060*/  LDL R34, [R1+0x27d4] ;  /* 0x0027d40001227983 */ /* 0x001ea80000100800 */
[----:B---3--:R0:W-:Y:S04]  /*2f070*/  STL [R1+0x1014], R0 ;  /* 0x0010140001007387 */ /* 0x0081e80000100800 */
[----:B0-----:R-:W3:Y:S04]  /*2f080*/  LDL.LU R0, [R1+0x35dc] ;  /* 0x0035dc0001007983 */ /* 0x001ee80000300800 */
[----:B------:R-:W2:Y:S04]  /*2f090*/  LDL R2, [R1+0x2794] ;  /* 0x0027940001027983 */ /* 0x000ea80000100800 */
[----:B------:R-:W2:Y:S01]  /*2f0a0*/  LDL R3, [R1+0x27c4] ;  /* 0x0027c40001037983 */ /* 0x000ea20000100800 */
[----:B------:R-:W-:-:S02]  /*2f0b0*/  PRMT R50, RZ, 0x7610, R50 ;  /* 0x00007610ff327816 */ /* 0x000fc40000000032 */
[----:B------:R-:W-:Y:S02]  /*2f0c0*/  PRMT R51, RZ, 0x7610, R51 ;  /* 0x00007610ff337816 */ /* 0x000fe40000000033 */
[----:B------:R-:W-:Y:S02]  /*2f0d0*/  PRMT R40, RZ, 0x7610, R40 ;  /* 0x00007610ff287816 */ /* 0x000fe40000000028 */
[----:B--2---:R-:W-:-:S04]  /*2f0e0*/  @!P0 LOP3.LUT R3, R3, R2, RZ, 0x3c, !PT ;  /* 0x0000000203038212 */ /* 0x004fc800078e3cff */
[----:B------:R-:W-:-:S04]  /*2f0f0*/  @!P0 LOP3.LUT R2, R3, R2, RZ, 0x3c, !PT ;  /* 0x0000000203028212 */ /* 0x000fc800078e3cff */
[----:B------:R-:W-:-:S05]  /*2f100*/  @!P0 LOP3.LUT R3, R3, R2, RZ, 0x3c, !PT ;  /* 0x0000000203038212 */ /* 0x000fca00078e3cff */
[----:B------:R0:W2:Y:S02]  /*2f110*/  @!P0 LDG.E.U8 R50, desc[UR28][R2.64] ;  /* 0x0000001c02328981 */ /* 0x0000a4000c1e1100 */
[----:B0-----:R-:W-:Y:S02]  /*2f120*/  @!P0 IMAD.MOV.U32 R2, RZ, RZ, R32 ;  /* 0x000000ffff028224 */ /* 0x001fe400078e0020 */
[----:B----4-:R-:W-:-:S05]  /*2f130*/  @!P0 IMAD.MOV.U32 R3, RZ, RZ, R33 ;  /* 0x000000ffff038224 */ /* 0x010fca00078e0021 */
[----:B------:R0:W4:Y:S02]  /*2f140*/  @!P0 LDG.E.U8 R51, desc[UR28][R2.64] ;  /* 0x0000001c02338981 */ /* 0x000124000c1e1100 */
[----:B0-----:R-:W-:Y:S02]  /*2f150*/  @!P0 IMAD.MOV.U32 R2, RZ, RZ, R34 ;  /* 0x000000ffff028224 */ /* 0x001fe400078e0022 */
[----:B------:R-:W-:-:S05]  /*2f160*/  @!P0 IMAD.MOV.U32 R3, RZ, RZ, R35 ;  /* 0x000000ffff038224 */ /* 0x000fca00078e0023 */
[----:B------:R0:W3:Y:S01]  /*2f170*/  @!P0 LDG.E.U8 R40, desc[UR28][R2.64] ;  /* 0x0000001c02288981 */ /* 0x0000e2000c1e1100 */
[----:B------:R-:W-:Y:S01]  /*2f180*/  PRMT R41, RZ, 0x7610, R41 ;  /* 0x00007610ff297816 */ /* 0x000fe20000000029 */
[----:B0-----:R-:W-:Y:S02]  /*2f190*/  @!P0 IMAD.MOV.U32 R2, RZ, RZ, R22 ;  /* 0x000000ffff028224 */ /* 0x001fe400078e0016 */
[----:B------:R-:W-:-:S05]  /*2f1a0*/  @!P0 IMAD.MOV.U32 R3, RZ, RZ, R23 ;  /* 0x000000ffff038224 */ /* 0x000fca00078e0017 */
[----:B------:R0:W3:Y:S04]  /*2f1b0*/  @!P0 LDG.E.U8 R41, desc[UR28][R2.64] ;  /* 0x0000001c02298981 */ /* 0x0000e8000c1e1100 */
[----:B--2---:R-:W-:Y:S04]  /*2f1c0*/  STL [R1+0x3598], R50 ;  /* 0x0035983201007387 */ /* 0x004fe80000100800 */
[----:B------:R-:W2:Y:S04]  /*2f1d0*/  LDL R33, [R1+0x27b0] ;  /* 0x0027b00001217983 */ /* 0x000ea80000100800 */
[----:B------:R-:W2:Y:S04]  /*2f1e0*/  LDL R32, [R1+0x27ec] ;  /* 0x0027ec0001207983 */ /* 0x000ea80000100800 */
[----:B----4-:R-:W-:Y:S04]  /*2f1f0*/  STL [R1+0x359c], R51 ;  /* 0x00359c3301007387 */ /* 0x010fe80000100800 */
[----:B---3--:R-:W-:Y:S04]  /*2f200*/  STL [R1+0x35a0], R40 ;  /* 0x0035a02801007387 */ /* 0x008fe80000100800 */
[----:B------:R-:W0:Y:S04]  /*2f210*/  LDL R2, [R1+0x27a8] ;  /* 0x0027a80001027983 */ /* 0x000e280000100800 */
[----:B------:R-:W0:Y:S01]  /*2f220*/  LDL R3, [R1+0x27e4] ;  /* 0x0027e40001037983 */ /* 0x000e220000100800 */
[----:B------:R-:W-:-:S02]  /*2f230*/  PRMT R48, RZ, 0x7610, R48 ;  /* 0x00007610ff307816 */ /* 0x000fc40000000030 */
[----:B------:R-:W-:Y:S01]  /*2f240*/  PRMT R0, RZ, 0x7610, R0 ;  /* 0x00007610ff007816 */ /* 0x000fe20000000000 */
[----:B------:R-:W3:Y:S04]  /*2f250*/  LDL R35, [R1+0x27c0] ;  /* 0x0027c00001237983 */ /* 0x000ee80000100800 */
[----:B------:R-:W4:Y:S04]  /*2f260*/  LDL R34, [R1+0x27fc] ;  /* 0x0027fc0001227983 */ /* 0x000f280000100800 */
[----:B------:R-:W2:Y:S04]  /*2f270*/  LDL R23, [R1+0x27c8] ;  /* 0x0027c80001177983 */ /* 0x000ea80000100800 */
[----:B------:R-:W2:Y:S01]  /*2f280*/  LDL R22, [R1+0x2804] ;  /* 0x0028040001167983 */ /* 0x000ea20000100800 */
[----:B0-----:R-:W-:-:S04]  /*2f290*/  @!P0 LOP3.LUT R3, R3, R2, RZ, 0x3c, !PT ;  /* 0x0000000203038212 */ /* 0x001fc800078e3cff */
[----:B------:R-:W-:-:S04]  /*2f2a0*/  @!P0 LOP3.LUT R2, R3, R2, RZ, 0x3c, !PT ;  /* 0x0000000203028212 */ /* 0x000fc800078e3cff */
[----:B------:R-:W-:-:S05]  /*2f2b0*/  @!P0 LOP3.LUT R3, R3, R2, RZ, 0x3c, !PT ;  /* 0x0000000203038212 */ /* 0x000fca00078e3cff */
[----:B------:R2:W3:Y:S02]  /*2f2c0*/  @!P0 LDG.E.U8 R48, desc[UR28][R2.64] ;  /* 0x0000001c02308981 */ /* 0x0004e4000c1e1100 */
[----:B--2---:R-:W-:Y:S02]  /*2f2d0*/  @!P0 IMAD.MOV.U32 R2, RZ, RZ, R32 ;  /* 0x000000ffff028224 */ /* 0x004fe400078e0020 */
[----:B------:R-:W-:-:S05]  /*2f2e0*/  @!P0 IMAD.MOV.U32 R3, RZ, RZ, R33 ;  /* 0x000000ffff038224 */ /* 0x000fca00078e0021 */
[----:B------:R-:W2:Y:S04]  /*2f2f0*/  @!P0 LDG.E.U8 R0, desc[UR28][R2.64] ;  /* 0x0000001c02008981 */ /* 0x000ea8000c1e1100 */
[----:B------:R-:W-:Y:S04]  /*2f300*/  STL [R1+0x35a4], R41 ;  /* 0x0035a42901007387 */ /* 0x000fe80000100800 */
[----:B---3--:R0:W-:Y:S04]  /*2f310*/  STL [R1+0x1000], R48 ;  /* 0x0010003001007387 */ /* 0x0081e80000100800 */
[----:B0-----:R-:W3:Y:S04]  /*2f320*/  LDL.LU R48, [R1+0x35d8] ;  /* 0x0035d80001307983 */ /* 0x001ee80000300800 */
[----:B------:R-:W4:Y:S04]  /*2f330*/  LDL R33, [R1+0x27d0] ;  /* 0x0027d00001217983 */ /* 0x000f280000100800 */
[----:B------:R-:W4:Y:S04]  /*2f340*/  LDL R32, [R1+0x280c] ;  /* 0x00280c0001207983 */ /* 0x000f280000100800 */
[----:B--2---:R0:W-:Y:S04]  /*2f350*/  STL [R1+0xffc], R0 ;  /* 0x000ffc0001007387 */ /* 0x0041e80000100800 */
[----:B0-----:R-:W2:Y:S04]  /*2f360*/  LDL.LU R0, [R1+0x35d4] ;  /* 0x0035d40001007983 */ /* 0x001ea80000300800 */
[----:B------:R-:W2:Y:S04]  /*2f370*/  LDL R2, [R1+0x27b8] ;  /* 0x0027b80001027983 */ /* 0x000ea80000100800 */
[----:B------:R-:W2:Y:S01]  /*2f380*/  LDL R3, [R1+0x27f4] ;  /* 0x0027f40001037983 */ /* 0x000ea20000100800 */
[----:B------:R-:W-:-:S02]  /*2f390*/  PRMT R42, RZ, 0x7610, R42 ;  /* 0x00007610ff2a7816 */ /* 0x000fc4000000002a */
[----:B------:R-:W-:Y:S02]  /*2f3a0*/  PRMT R43, RZ, 0x7610, R43 ;  /* 0x00007610ff2b7816 */ /* 0x000fe4000000002b */
[----:B---3--:R-:W-:Y:S02]  /*2f3b0*/  PRMT R48, RZ, 0x7610, R48 ;  /* 0x00007610ff307816 */ /* 0x008fe40000000030 */
[----:B--2---:R-:W-:-:S04]  /*2f3c0*/  @!P0 LOP3.LUT R3, R3, R2, RZ, 0x3c, !PT ;  /* 0x0000000203038212 */ /* 0x004fc800078e3cff */
[----:B------:R-:W-:-:S04]  /*2f3d0*/  @!P0 LOP3.LUT R2, R3, R2, RZ, 0x3c, !PT ;  /* 0x0000000203028212 */ /* 0x000fc800078e3cff */
[----:B------:R-:W-:Y:S02]  /*2f3e0*/  @!P0 LOP3.LUT R3, R3, R2, RZ, 0x3c, !PT ;  /* 0x0000000203038212 */ /* 0x000fe400078e3cff */
[----:B------:R-:W-:-:S03]  /*2f3f0*/  PRMT R0, RZ, 0x7610, R0 ;  /* 0x00007610ff007816 */ /* 0x000fc60000000000 */
[----:B------:R4:W2:Y:S02]  /*2f400*/  @!P0 LDG.E.U8 R48, desc[UR28][R2.64] ;  /* 0x0000001c02308981 */ /* 0x0008a4000c1e1100 */
[----:B----4-:R-:W-:Y:S02]  /*2f410*/  @!P0 IMAD.MOV.U32 R2, RZ, RZ, R34 ;  /* 0x000000ffff028224 */ /* 0x010fe400078e0022 */
[----:B------:R-:W-:-:S05]  /*2f420*/  @!P0 IMAD.MOV.U32 R3, RZ, RZ, R35 ;  /* 0x000000ffff038224 */ /* 0x000fca00078e0023 */
[----:B------:R0:W3:Y:S02]  /*2f430*/  @!P0 LDG.E.U8 R0, desc[UR28][R2.64] ;  /* 0x0000001c02008981 */ /* 0x0000e4000c1e1100 */
[----:B0-----:R-:W-:Y:S02]  /*2f440*/  @!P0 IMAD.MOV.U32 R2, RZ, RZ, R22 ;  /* 0x000000ffff028224 */ /* 0x001fe400078e0016 */
[----:B------:R-:W-:-:S05]  /*2f450*/  @!P0 IMAD.MOV.U32 R3, RZ, RZ, R23 ;  /* 0x000000ffff038224 */ /* 0x000fca00078e0017 */
[----:B------:R0:W4:Y:S02]  /*2f460*/  @!P0 LDG.E.U8 R42, desc[UR28][R2.64] ;  /* 0x0000001c022a8981 */ /* 0x000124000c1e1100 */
[----:B0-----:R-:W-:Y:S02]  /*2f470*/  @!P0 IMAD.MOV.U32 R2, RZ, RZ, R32 ;  /* 0x000000ffff028224 */ /* 0x001fe400078e0020 */
[----:B------:R-:W-:-:S05]  /*2f480*/  @!P0 IMAD.MOV.U32 R3, RZ, RZ, R33 ;  /* 0x000000ffff038224 */ /* 0x000fca00078e0021 */
[----:B------:R-:W4:Y:S04]  /*2f490*/  @!P0 LDG.E.U8 R43, desc[UR28][R2.64] ;  /* 0x0000001c022b8981 */ /* 0x000f28000c1e1100 */
[----:B--2---:R0:W-:Y:S04]  /*2f4a0*/  STL [R1+0xff8], R48 ;  /* 0x000ff83001007387 */ /* 0x0041e80000100800 */
[----:B0-----:R-:W2:Y:S04]  /*2f4b0*/  LDL.LU R48, [R1+0x35d0] ;  /* 0x0035d00001307983 */ /* 0x001ea80000300800 */
[----:B------:R-:W2:Y:S04]  /*2f4c0*/  LDL R35, [R1+0x27d8] ;  /* 0x0027d80001237983 */ /* 0x000ea80000100800 */
[----:B------:R-:W2:Y:S04]  /*2f4d0*/  LDL R34, [R1+0x2814] ;  /* 0x0028140001227983 */ /* 0x000ea80000100800 */
[----:B---3--:R0:W-:Y:S04]  /*2f4e0*/  STL [R1+0xff4], R0 ;  /* 0x000ff40001007387 */ /* 0x0081e80000100800 */
[----:B0-----:R-:W3:Y:S04]  /*2f4f0*/  LDL.LU R0, [R1+0x35cc] ;  /* 0x0035cc0001007983 */ /* 0x001ee80000300800 */
[----:B------:R-:W3:Y:S04]  /*2f500*/  LDL R23, [R1+0x27e0] ;  /* 0x0027e00001177983 */ /* 0x000ee80000100800 */
[----:B------:R-:W3:Y:S04]  /*2f510*/  LDL R22, [R1+0x281c] ;  /* 0x00281c0001167983 */ /* 0x000ee80000100800 */
[----:B----4-:R0:W-:Y:S04]  /*2f520*/  STL [R1+0x35a8], R42 ;  /* 0x0035a82a01007387 */ /* 0x0101e80000100800 */
[----:B------:R-:W4:Y:S04]  /*2f530*/  LDL R33, [R1+0x27f0] ;  /* 0x0027f00001217983 */ /* 0x000f280000100800 */
[----:B------:R-:W4:Y:S04]  /*2f540*/  LDL R32, [R1+0x282c] ;  /* 0x00282c0001207983 */ /* 0x000f280000100800 */
[----:B0-----:R-:W4:Y:S04]  /*2f550*/  LDL R42, [R1+0x2824] ;  /* 0x00282400012a7983 */ /* 0x001f280000100800 */
[----:B------:R0:W-:Y:S04]  /*2f560*/  STL [R1+0x35ac], R43 ;  /* 0x0035ac2b01007387 */ /* 0x0001e80000100800 */
[----:B0-----:R-:W4:Y:S01]  /*2f570*/  LDL R43, [R1+0x27e8] ;  /* 0x0027e800012b7983 */ /* 0x001f220000100800 */
[----:B------:R-:W-:-:S02]  /*2f580*/  PRMT R28, RZ, 0x7610, R28 ;  /* 0x00007610ff1c7816 */ /* 0x000fc4000000001c */
[----:B------:R-:W-:Y:S02]  /*2f590*/  PRMT R29, RZ, 0x7610, R29 ;  /* 0x00007610ff1d7816 */ /* 0x000fe4000000001d */
[----:B------:R-:W-:Y:S01]  /*2f5a0*/  PRMT R41, RZ, 0x7610, R41 ;  /* 0x00007610ff297816 */ /* 0x000fe20000000029 */
[----:B--2---:R-:W-:Y:S02]  /*2f5b0*/  @!P0 IMAD.MOV.U32 R3, RZ, RZ, R35 ;  /* 0x000000ffff038224 */ /* 0x004fe400078e0023 */
[----:B------:R-:W-:Y:S01]  /*2f5c0*/  @!P0 IMAD.MOV.U32 R2, RZ, RZ, R34 ;  /* 0x000000ffff028224 */ /* 0x000fe200078e0022 */
[----:B------:R-:W2:Y:S04]  /*2f5d0*/  LDL R35, [R1+0x27f8] ;  /* 0x0027f80001237983 */ /* 0x000ea80000100800 */
[----:B------:R-:W2:Y:S04]  /*2f5e0*/  LDL R34, [R1+0x2834] ;  /* 0x0028340001227983 */ /* 0x000ea80000100800 */
[----:B------:R3:W2:Y:S02]  /*2f5f0*/  @!P0 LDG.E.U8 R28, desc[UR28][R2.64] ;  /* 0x0000001c021c8981 */ /* 0x0006a4000c1e1100 */
[----:B---3--:R-:W-:-:S02]  /*2f600*/  @!P0 IMAD.MOV.U32 R3, RZ, RZ, R23 ;  /* 0x000000ffff038224 */ /* 0x008fc400078e0017 */
[----:B------:R-:W-:-:S05]  /*2f610*/  @!P0 IMAD.MOV.U32 R2, RZ, RZ, R22 ;  /* 0x000000ffff028224 */ /* 0x000fca00078e0016 */
[----:B------:R4:W3:Y:S02]  /*2f620*/  @!P0 LDG.E.U8 R29, desc[UR28][R2.64] ;  /* 0x0000001c021d8981 */ /* 0x0008e4000c1e1100 */
[----:B----4-:R-:W-:Y:S02]  /*2f630*/  @!P0 IMAD.MOV.U32 R2, RZ, RZ, R42 ;  /* 0x000000ffff028224 */ /* 0x010fe400078e002a */
[----:B------:R-:W-:-:S05]  /*2f640*/  @!P0 IMAD.MOV.U32 R3, RZ, RZ, R43 ;  /* 0x000000ffff038224 */ /* 0x000fca00078e002b */
[----:B------:R0:W4:Y:S01]  /*2f650*/  @!P0 LDG.E.U8 R41, desc[UR28][R2.64] ;  /* 0x0000001c02298981 */ /* 0x000122000c1e1100 */
[----:B------:R-:W-:Y:S02]  /*2f660*/  PRMT R40, RZ, 0x7610, R40 ;  /* 0x00007610ff287816 */ /* 0x000fe40000000028 */
[----:B------:R-:W-:Y:S01]  /*2f670*/  PRMT R51, RZ, 0x7610, R51 ;  /* 0x00007610ff337816 */ /* 0x000fe20000000033 */
[----:B0-----:R-:W-:Y:S02]  /*2f680*/  @!P0 IMAD.MOV.U32 R2, RZ, RZ, R32 ;  /* 0x000000ffff028224 */ /* 0x001fe400078e0020 */
[----:B------:R-:W-:-:S05]  /*2f690*/  @!P0 IMAD.MOV.U32 R3, RZ, RZ, R33 ;  /* 0x000000ffff038224 */ /* 0x000fca00078e0021 */
[----:B------:R0:W4:Y:S04]  /*2f6a0*/  @!P0 LDG.E.U8 R40, desc[UR28][R2.64] ;  /* 0x0000001c02288981 */ /* 0x000128000c1e1100 */
[----:B--2---:R-:W-:Y:S04]  /*2f6b0*/  STL [R1+0x35b0], R28 ;  /* 0x0035b01c01007387 */ /* 0x004fe80000100800 */
[----:B------:R-:W2:Y:S04]  /*2f6c0*/  LDL R23, [R1+0x2800] ;  /* 0x0028000001177983 */ /* 0x000ea80000100800 */
[----:B------:R-:W2:Y:S01]  /*2f6d0*/  LDL R22, [R1+0x283c] ;  /* 0x00283c0001167983 */ /* 0x000ea20000100800 */
[----:B0-----:R-:W-:-:S02]  /*2f6e0*/  @!P0 IMAD.MOV.U32 R2, RZ, RZ, R34 ;  /* 0x000000ffff028224 */ /* 0x001fc400078e0022 */
[----:B------:R-:W-:-:S05]  /*2f6f0*/  @!P0 IMAD.MOV.U32 R3, RZ, RZ, R35 ;  /* 0x000000ffff038224 */ /* 0x000fca00078e0023 */
[----:B------:R2:W2:Y:S04]  /*2f700*/  @!P0 LDG.E.U8 R51, desc[UR28][R2.64] ;  /* 0x0000001c02338981 */ /* 0x0004a8000c1e1100 */
[----:B---3--:R0:W-:Y:S04]  /*2f710*/  STL [R1+0x35b4], R29 ;  /* 0x0035b41d01007387 */ /* 0x0081e80000100800 */
[----:B----4-:R1:W-:Y:S04]  /*2f720*/  STL [R1+0x35b8], R41 ;  /* 0x0035b82901007387 */ /* 0x0103e80000100800 */
[----:B------:R-:W3:Y:S04]  /*2f730*/  LDL R33, [R1+0x2808] ;  /* 0x0028080001217983 */ /* 0x000ee80000100800 */
[----:B------:R-:W4:Y:S01]  /*2f740*/  LDL R32, [R1+0x2844] ;  /* 0x0028440001207983 */ /* 0x000f220000100800 */
[----:B------:R-:W-:-:S02]  /*2f750*/  PRMT R50, RZ, 0x7610, R50 ;  /* 0x00007610ff327816 */ /* 0x000fc40000000032 */
[----:B------:R-:W-:Y:S01]  /*2f760*/  PRMT R30, RZ, 0x7610, R30 ;  /* 0x00007610ff1e7816 */ /* 0x000fe2000000001e */
[----:B------:R1:W-:Y:S04]  /*2f770*/  STL [R1+0x35bc], R40 ;  /* 0x0035bc2801007387 */ /* 0x0003e80000100800 */
[----:B0-----:R-:W4:Y:S04]  /*2f780*/  LDL R29, [R1+0x2810] ;  /* 0x00281000011d7983 */ /* 0x001f280000100800 */
[----:B------:R-:W4:Y:S01]  /*2f790*/  LDL R28, [R1+0x284c] ;  /* 0x00284c00011c7983 */ /* 0x000f220000100800 */
[----:B--2---:R-:W-:-:S02]  /*2f7a0*/  @!P0 IMAD.MOV.U32 R3, RZ, RZ, R23 ;  /* 0x000000ffff038224 */ /* 0x004fc400078e0017 */
[----:B------:R-:W-:-:S05]  /*2f7b0*/  @!P0 IMAD.MOV.U32 R2, RZ, RZ, R22 ;  /* 0x000000ffff028224 */ /* 0x000fca00078e0016 */
[----:B------:R3:W2:Y:S04]  /*2f7c0*/  @!P0 LDG.E.U8 R50, desc[UR28][R2.64] ;  /* 0x0000001c02328981 */ /* 0x0006a8000c1e1100 */
[----:B------:R-:W-:Y:S04]  /*2f7d0*/  STL [R1+0x35c0], R51 ;  /* 0x0035c03301007387 */ /* 0x000fe80000100800 */
[----:B-1----:R-:W2:Y:S04]  /*2f7e0*/  LDL R41, [R1+0x2818] ;  /* 0x0028180001297983 */ /* 0x002ea80000100800 */
[----:B------:R-:W2:Y:S04]  /*2f7f0*/  LDL R40, [R1+0x2854] ;  /* 0x0028540001287983 */ /* 0x000ea80000100800 */
[----:B------:R-:W2:Y:S04]  /*2f800*/  LDL R23, [R1+0x2820] ;  /* 0x0028200001177983 */ /* 0x000ea80000100800 */
[----:B------:R-:W2:Y:S01]  /*2f810*/  LDL R22, [R1+0x285c] ;  /* 0x00285c0001167983 */ /* 0x000ea20000100800 */
[----:B---3--:R-:W-:-:S02]  /*2f820*/  @!P0 IMAD.MOV.U32 R3, RZ, RZ, R33 ;  /* 0x000000ffff038224 */ /* 0x008fc400078e0021 */
[----:B----4-:R-:W-:-:S05]  /*2f830*/  @!P0 IMAD.MOV.U32 R2, RZ, RZ, R32 ;  /* 0x000000ffff028224 */ /* 0x010fca00078e0020 */
[----:B------:R0:W3:Y:S01]  /*2f840*/  @!P0 LDG.E.U8 R30, desc[UR28][R2.64] ;  /* 0x0000001c021e8981 */ /* 0x0000e2000c1e1100 */
[----:B------:R-:W-:Y:S02]  /*2f850*/  PRMT R31, RZ, 0x7610, R31 ;  /* 0x00007610ff1f7816 */ /* 0x000fe4000000001f */
[----:B------:R-:W-:Y:S01]  /*2f860*/  PRMT R24, RZ, 0x7610, R24 ;  /* 0x00007610ff187816 */ /* 0x000fe20000000018 */
[----:B0-----:R-:W-:Y:S02]  /*2f870*/  @!P0 IMAD.MOV.U32 R3, RZ, RZ, R29 ;  /* 0x000000ffff038224 */ /* 0x001fe400078e001d */
[----:B------:R-:W-:-:S05]  /*2f880*/  @!P0 IMAD.MOV.U32 R2, RZ, RZ, R28 ;  /* 0x000000ffff028224 */ /* 0x000fca00078e001c */
[----:B------:R0:W4:Y:S04]  /*2f890*/  @!P0 LDG.E.U8 R31, desc[UR28][R2.64] ;  /* 0x0000001c021f8981 */ /* 0x000128000c1e1100 */
[----:B--2---:R-:W-:Y:S04]  /*2f8a0*/  STL [R1+0x35c4], R50 ;  /* 0x0035c43201007387 */ /* 0x004fe80000100800 */
[----:B------:R-:W2:Y:S04]  /*2f8b0*/  LDL R35, [R1+0x2828] ;  /* 0x0028280001237983 */ /* 0x000ea80000100800 */
[----:B------:R-:W4:Y:S04]  /*2f8c0*/  LDL R34, [R1+0x2864] ;  /* 0x0028640001227983 */ /* 0x000f280000100800 */
[----:B------:R-:W4:Y:S04]  /*2f8d0*/  LDL R32, [R1+0x286c] ;  /* 0x00286c0001207983 */ /* 0x000f280000100800 */
[----:B------:R-:W4:Y:S01]  /*2f8e0*/  LDL R33, [R1+0x2830] ;  /* 0x0028300001217983 */ /* 0x000f220000100800 */
[----:B0-----:R-:W-:-:S02]  /*2f8f0*/  @!P0 IMAD.MOV.U32 R2, RZ, RZ, R40 ;  /* 0x000000ffff028224 */ /* 0x001fc400078e0028 */
[----:B------:R-:W-:-:S05]  /*2f900*/  @!P0 IMAD.MOV.U32 R3, RZ, RZ, R41 ;  /* 0x000000ffff038224 */ /* 0x000fca00078e0029 */
[----:B------:R0:W4:Y:S02]  /*2f910*/  @!P0 LDG.E.U8 R24, desc[UR28][R2.64] ;  /* 0x0000001c02188981 */ /* 0x000124000c1e1100 */
[----:B0-----:R-:W-:Y:S02]  /*2f920*/  @!P0 IMAD.MOV.U32 R3, RZ, RZ, R23 ;  /* 0x000000ffff038224 */ /* 0x001fe400078e0017 */
[----:B---3--:R0:W-:Y:S04]  /*2f930*/  STL [R1+0x35c8], R30 ;  /* 0x0035c81e01007387 */ /* 0x0081e80000100800 */
[----:B------:R-:W3:Y:S04]  /*2f940*/  LDL R29, [R1+0x2838] ;  /* 0x00283800011d7983 */ /* 0x000ee80000100800 */
[----:B------:R-:W3:Y:S04]  /*2f950*/  LDL R28, [R1+0x2874] ;  /* 0x00287400011c7983 */ /* 0x000ee80000100800 */
[----:B------:R-:W3:Y:S01]  /*2f960*/  LDL R23, [R1+0x2840] ;  /* 0x0028400001177983 */ /* 0x000ee20000100800 */
[----:B------:R-:W-:Y:S01]  /*2f970*/  PRMT R25, RZ, 0x7610, R25 ;  /* 0x00007610ff197816 */ /* 0x000fe20000000019 */
[----:B------:R-:W-:Y:S01]  /*2f980*/  @!P0 IMAD.MOV.U32 R2, RZ, RZ, R22 ;  /* 0x000000ffff028224 */ /* 0x000fe200078e0016 */
[----:B------:R-:W-:Y:S01]  /*2f990*/  PRMT R21, RZ, 0x7610, R21 ;  /* 0x00007610ff157816 */ /* 0x000fe20000000015 */
[----:B------:R-:W3:Y:S04]  /*2f9a0*/  LDL R22, [R1+0x287c] ;  /* 0x00287c0001167983 */ /* 0x000ee80000100800 */
[----:B------:R2:W3:Y:S04]  /*2f9b0*/  @!P0 LDG.E.U8 R25, desc[UR28][R2.64] ;  /* 0x0000001c02198981 */ /* 0x0004e8000c1e1100 */
[----:B0-----:R-:W3:Y:S01]  /*2f9c0*/  LDL R30, [R1+0x2884] ;  /* 0x00288400011e7983 */ /* 0x001ee20000100800 */
[----:B------:R-:W-:-:S03]  /*2f9d0*/  PRMT R60, RZ, 0x7610, R60 ;  /* 0x00007610ff3c7816 */ /* 0x000fc6000000003c */
[----:B------:R-:W3:Y:S01]  /*2f9e0*/  LDL R40, [R1+0x2850] ;  /* 0x0028500001287983 */ /* 0x000ee20000100800 */
[----:B------:R-:W-:Y:S02]  /*2f9f0*/  PRMT R48, RZ, 0x7610, R48 ;  /* 0x00007610ff307816 */ /* 0x000fe40000000030 */
[----:B------:R-:W-:Y:S02]  /*2fa00*/  PRMT R49, RZ, 0x7610, R49 ;  /* 0x00007610ff317816 */ /* 0x000fe40000000031 */
[----:B------:R-:W-:Y:S02]  /*2fa10*/  PRMT R26, RZ, 0x7610, R26 ;  /* 0x00007610ff1a7816 */ /* 0x000fe4000000001a */
[----:B------:R-:W-:Y:S02]  /*2fa20*/  PRMT R27, RZ, 0x7610, R27 ;  /* 0x00007610ff1b7816 */ /* 0x000fe4000000001b */
[----:B------:R-:W-:Y:S02]  /*2fa30*/  PRMT R20, RZ, 0x7610, R20 ;  /* 0x00007610ff147816 */ /* 0x000fe40000000014 */
[----:B------:R-:W-:-:S02]  /*2fa40*/  PRMT R59, RZ, 0x7610, R59 ;  /* 0x00007610ff3b7816 */ /* 0x000fc4000000003b */
        /* <DEDUP_REMOVED lines=20> */
[----:B------:R-:W-:Y:S01]  /*2fb90*/  PRMT R14, RZ, 0x7610, R14 ;  /* 0x00007610ff0e7816 */ /* 0x000fe2000000000e */
[----:B------:R-:W3:Y:S01]  /*2fba0*/  LDL R41, [R1+0x2930] ;  /* 0x0029300001297983 */ /* 0x000ee20000100800 */
[----:B--2---:R-:W-:Y:S02]  /*2fbb0*/  @!P0 IMAD.MOV.U32 R3, RZ, RZ, R35 ;  /* 0x000000ffff038224 */ /* 0x004fe400078e0023 */
[----:B----4-:R-:W-:Y:S01]  /*2fbc0*/  @!P0 IMAD.MOV.U32 R2, RZ, RZ, R34 ;  /* 0x000000ffff028224 */ /* 0x010fe200078e0022 */
[----:B------:R-:W2:Y:S04]  /*2fbd0*/  LDL R35, [R1+0x288c] ;  /* 0x00288c0001237983 */ /* 0x000ea80000100800 */
[----:B------:R-:W4:Y:S04]  /*2fbe0*/  LDL R34, [R1+0x2860] ;  /* 0x0028600001227983 */ /* 0x000f280000100800 */
[----:B------:R0:W2:Y:S02]  /*2fbf0*/  @!P0 LDG.E.U8 R21, desc[UR28][R2.64] ;  /* 0x0000001c02158981 */ /* 0x0000a4000c1e1100 */
[----:B0-----:R-:W-:-:S02]  /*2fc00*/  @!P0 IMAD.MOV.U32 R2, RZ, RZ, R32 ;  /* 0x000000ffff028224 */ /* 0x001fc400078e0020 */
[----:B------:R-:W2:Y:S01]  /*2fc10*/  LDL R32, [R1+0x2848] ;  /* 0x0028480001207983 */ /* 0x000ea20000100800 */
[----:B------:R-:W-:-:S03]  /*2fc20*/  @!P0 IMAD.MOV.U32 R3, RZ, RZ, R33 ;  /* 0x000000ffff038224 */ /* 0x000fc600078e0021 */
[----:B------:R-:W4:Y:S04]  /*2fc30*/  LDL R33, [R1+0x289c] ;  /* 0x00289c0001217983 */ /* 0x000f280000100800 */
[----:B------:R3:W4:Y:S02]  /*2fc40*/  @!P0 LDG.E.U8 R60, desc[UR28][R2.64] ;  /* 0x0000001c023c8981 */ /* 0x000724000c1e1100 */
[----:B---3--:R-:W-:Y:S02]  /*2fc50*/  @!P0 IMAD.MOV.U32 R3, RZ, RZ, R29 ;  /* 0x000000ffff038224 */ /* 0x008fe400078e001d */
[----:B------:R-:W-:Y:S01]  /*2fc60*/  @!P0 IMAD.MOV.U32 R2, RZ, RZ, R28 ;  /* 0x000000ffff028224 */ /* 0x000fe200078e001c */
[----:B------:R-:W3:Y:S04]  /*2fc70*/  LDL R29, [R1+0x2858] ;  /* 0x00285800011d7983 */ /* 0x000ee80000100800 */
[----:B------:R-:W3:Y:S04]  /*2fc80*/  LDL R28, [R1+0x2894] ;  /* 0x00289400011c7983 */ /* 0x000ee80000100800 */
[----:B------:R0:W3:Y:S02]  /*2fc90*/  @!P0 LDG.E.U8 R48, desc[UR28][R2.64] ;  /* 0x0000001c02308981 */ /* 0x0000e4000c1e1100 */
[----:B0-----:R-:W-:-:S02]  /*2fca0*/  @!P0 IMAD.MOV.U32 R3, RZ, RZ, R23 ;  /* 0x000000ffff038224 */ /* 0x001fc400078e0017 */
[----:B------:R-:W4:Y:S01]  /*2fcb0*/  LDL R23, [R1+0x2868] ;  /* 0x0028680001177983 */ /* 0x000f220000100800 */
[----:B------:R-:W-:-:S03]  /*2fcc0*/  @!P0 IMAD.MOV.U32 R2, RZ, RZ, R22 ;  /* 0x000000ffff028224 */ /* 0x000fc600078e0016 */
[----:B------:R-:W4:Y:S04]  /*2fcd0*/  LDL R22, [R1+0x28a4] ;  /* 0x0028a40001167983 */ /* 0x000f280000100800 */
[----:B------:R0:W4:Y:S02]  /*2fce0*/  @!P0 LDG.E.U8 R49, desc[UR28][R2.64] ;  /* 0x0000001c02318981 */ /* 0x000124000c1e1100 */
[----:B0-----:R-:W-:Y:S02]  /*2fcf0*/  @!P0 IMAD.MOV.U32 R2, RZ, RZ, R30 ;  /* 0x000000ffff028224 */ /* 0x001fe400078e001e */
[----:B------:R-:W4:Y:S01]  /*2fd00*/  LDL R30, [R1+0x28ac] ;  /* 0x0028ac00011e7983 */ /* 0x000f220000100800 */
[----:B--2---:R-:W-:-:S03]  /*2fd10*/  @!P0 IMAD.MOV.U32 R3, RZ, RZ, R32 ;  /* 0x000000ffff038224 */ /* 0x004fc600078e0020 */
[----:B------:R-:W2:Y:S04]  /*2fd20*/  LDL R32, [R1+0x2870] ;  /* 0x0028700001207983 */ /* 0x000ea80000100800 */
[----:B------:R0:W2:Y:S02]  /*2fd30*/  @!P0 LDG.E.U8 R26, desc[UR28][R2.64] ;  /* 0x0000001c021a8981 */ /* 0x0000a4000c1e1100 */
[----:B0-----:R-:W-:Y:S02]  /*2fd40*/  @!P0 IMAD.MOV.U32 R2, RZ, RZ, R35 ;  /* 0x000000ffff028224 */ /* 0x001fe400078e0023 */
[----:B------:R-:W-:Y:S01]  /*2fd50*/  @!P0 IMAD.MOV.U32 R3, RZ, RZ, R40 ;  /* 0x000000ffff038224 */ /* 0x000fe200078e0028 */
[----:B------:R-:W2:Y:S04]  /*2fd60*/  LDL R35, [R1+0x28c4] ;  /* 0x0028c40001237983 */ /* 0x000ea80000100800 */
[----:B------:R-:W2:Y:S04]  /*2fd70*/  LDL R40, [R1+0x2888] ;  /* 0x0028880001287983 */ /* 0x000ea80000100800 */
[----:B------:R3:W2:Y:S02]  /*2fd80*/  @!P0 LDG.E.U8 R27, desc[UR28][R2.64] ;  /* 0x0000001c021b8981 */ /* 0x0006a4000c1e1100 */
[----:B---3--:R-:W-:-:S02]  /*2fd90*/  @!P0 IMAD.MOV.U32 R3, RZ, RZ, R29 ;  /* 0x000000ffff038224 */ /* 0x008fc400078e001d */
[----:B------:R-:W-:Y:S01]  /*2fda0*/  @!P0 IMAD.MOV.U32 R2, RZ, RZ, R28 ;  /* 0x000000ffff028224 */ /* 0x000fe200078e001c */
[----:B------:R-:W3:Y:S04]  /*2fdb0*/  LDL R29, [R1+0x2878] ;  /* 0x00287800011d7983 */ /* 0x000ee80000100800 */
[----:B------:R-:W3:Y:S04]  /*2fdc0*/  LDL R28, [R1+0x28b4] ;  /* 0x0028b400011c7983 */ /* 0x000ee80000100800 */
[----:B------:R4:W3:Y:S02]  /*2fdd0*/  @!P0 LDG.E.U8 R20, desc[UR28][R2.64] ;  /* 0x0000001c02148981 */ /* 0x0008e4000c1e1100 */
[----:B----4-:R-:W-:-:S02]  /*2fde0*/  @!P0 IMAD.MOV.U32 R2, RZ, RZ, R33 ;  /* 0x000000ffff028224 */ /* 0x010fc400078e0021 */
[----:B------:R-:W-:Y:S01]  /*2fdf0*/  @!P0 IMAD.MOV.U32 R3, RZ, RZ, R34 ;  /* 0x000000ffff038224 */ /* 0x000fe200078e0022 */
[----:B------:R-:W4:Y:S04]  /*2fe00*/  LDL R33, [R1+0x28d4] ;  /* 0x0028d40001217983 */ /* 0x000f280000100800 */
[----:B------:R-:W4:Y:S04]  /*2fe10*/  LDL R34, [R1+0x2898] ;  /* 0x0028980001227983 */ /* 0x000f280000100800 */
[----:B------:R0:W4:Y:S02]  /*2fe20*/  @!P0 LDG.E.U8 R59, desc[UR28][R2.64] ;  /* 0x0000001c023b8981 */ /* 0x000124000c1e1100 */
        /* <DEDUP_REMOVED lines=10> */
[----:B---3--:R-:W-:Y:S02]  /*2fed0*/  @!P0 IMAD.MOV.U32 R3, RZ, RZ, R29 ;  /* 0x000000ffff038224 */ /* 0x008fe400078e001d */
[----:B------:R-:W-:Y:S01]  /*2fee0*/  @!P0 IMAD.MOV.U32 R2, RZ, RZ, R28 ;  /* 0x000000ffff028224 */ /* 0x000fe200078e001c */
[----:B------:R-:W3:Y:S04]  /*2fef0*/  LDL R29, [R1+0x28a0] ;  /* 0x0028a000011d7983 */ /* 0x000ee80000100800 */
[----:B------:R-:W3:Y:S04]  /*2ff00*/  LDL R28, [R1+0x28dc] ;  /* 0x0028dc00011c7983 */ /* 0x000ee80000100800 */
[----:B------:R4:W3:Y:S02]  /*2ff10*/  @!P0 LDG.E.U8 R56, desc[UR28][R2.64] ;  /* 0x0000001c02388981 */ /* 0x0008e4000c1e1100 */
[----:B----4-:R-:W-:-:S02]  /*2ff20*/  @!P0 IMAD.MOV.U32 R3, RZ, RZ, R23 ;  /* 0x000000ffff038224 */ /* 0x010fc400078e0017 */
[----:B------:R-:W4:Y:S01]  /*2ff30*/  LDL R23, [R1+0x28a8] ;  /* 0x0028a80001177983 */ /* 0x000f220000100800 */
[----:B------:R-:W-:-:S03]  /*2ff40*/  @!P0 IMAD.MOV.U32 R2, RZ, RZ, R22 ;  /* 0x000000ffff028224 */ /* 0x000fc600078e0016 */
[----:B------:R-:W4:Y:S04]  /*2ff50*/  LDL R22, [R1+0x28e4] ;  /* 0x0028e40001167983 */ /* 0x000f280000100800 */
[----:B------:R0:W4:Y:S02]  /*2ff60*/  @!P0 LDG.E.U8 R55, desc[UR28][R2.64] ;  /* 0x0000001c02378981 */ /* 0x000124000c1e1100 */
[----:B0-----:R-:W-:Y:S02]  /*2ff70*/  @!P0 IMAD.MOV.U32 R2, RZ, RZ, R35 ;  /* 0x000000ffff028224 */ /* 0x001fe400078e0023 */
[----:B------:R-:W-:Y:S01]  /*2ff80*/  @!P0 IMAD.MOV.U32 R3, RZ, RZ, R40 ;  /* 0x000000ffff038224 */ /* 0x000fe200078e0028 */
[----:B------:R-:W4:Y:S04]  /*2ff90*/  LDL R35, [R1+0x28fc] ;  /* 0x0028fc0001237983 */ /* 0x000f280000100800 */
[----:B------:R-:W4:Y:S04]  /*2ffa0*/  LDL R40, [R1+0x28c0] ;  /* 0x0028c00001287983 */ /* 0x000f280000100800 */
[----:B------:R0:W4:Y:S02]  /*2ffb0*/  @!P0 LDG.E.U8 R54, desc[UR28][R2.64] ;  /* 0x0000001c02368981 */ /* 0x000124000c1e1100 */
[----:B0-----:R-:W-:-:S02]  /*2ffc0*/  @!P0 IMAD.MOV.U32 R2, RZ, RZ, R30 ;  /* 0x000000ffff028224 */ /* 0x001fc400078e001e */
        /* <DEDUP_REMOVED lines=29> */
[----:B0-----:R-:W-:-:S02]  /*301a0*/  @!P0 IMAD.MOV.U32 R2, RZ, RZ, R35 ;  /* 0x000000ffff028224 */ /* 0x001fc400078e0023 */
        /* <DEDUP_REMOVED lines=36> */
[----:B------:R-:W-:Y:S01]  /*303f0*/  PRMT R13, RZ, 0x7610, R13 ;  /* 0x00007610ff0d7816 */ /* 0x000fe2000000000d */
[----:B------:R-:W2:Y:S04]  /*30400*/  LDL R40, [R1+0x2980] ;  /* 0x0029800001287983 */ /* 0x000ea80000100800 */
[----:B------:R3:W2:Y:S04]  /*30410*/  @!P0 LDG.E.U8 R16, desc[UR28][R2.64] ;  /* 0x0000001c02108981 */ /* 0x0006a8000c1e1100 */
[----:B------:R-:W2:Y:S01]  /*30420*/  LDL R35, [R1+0x2938] ;  /* 0x0029380001237983 */ /* 0x000ea20000100800 */
[----:B---3--:R-:W-:-:S02]  /*30430*/  @!P0 IMAD.MOV.U32 R3, RZ, RZ, R29 ;  /* 0x000000ffff038224 */ /* 0x008fc400078e001d */
[----:B------:R-:W-:Y:S01]  /*30440*/  @!P0 IMAD.MOV.U32 R2, RZ, RZ, R28 ;  /* 0x000000ffff028224 */ /* 0x000fe200078e001c */
[----:B------:R-:W3:Y:S04]  /*30450*/  LDL R29, [R1+0x2920] ;  /* 0x00292000011d7983 */ /* 0x000ee80000100800 */
[----:B------:R-:W3:Y:S04]  /*30460*/  LDL R28, [R1+0x295c] ;  /* 0x00295c00011c7983 */ /* 0x000ee80000100800 */
[----:B------:R0:W3:Y:S02]  /*30470*/  @!P0 LDG.E.U8 R15, desc[UR28][R2.64] ;  /* 0x0000001c020f8981 */ /* 0x0000e4000c1e1100 */
[----:B0-----:R-:W-:-:S02]  /*30480*/  @!P0 IMAD.MOV.U32 R2, RZ, RZ, R33 ;  /* 0x000000ffff028224 */ /* 0x001fc400078e0021 */
[----:B------:R-:W-:Y:S01]  /*30490*/  @!P0 IMAD.MOV.U32 R3, RZ, RZ, R34 ;  /* 0x000000ffff038224 */ /* 0x000fe200078e0022 */
[----:B------:R-:W-:Y:S01]  /*304a0*/  PRMT R12, RZ, 0x7610, R12 ;  /* 0x00007610ff0c7816 */ /* 0x000fe2000000000c */
[----:B------:R-:W3:Y:S04]  /*304b0*/  LDL R34, [R1+0x297c] ;  /* 0x00297c0001227983 */ /* 0x000ee80000100800 */
[----:B------:R4:W3:Y:S04]  /*304c0*/  @!P0 LDG.E.U8 R14, desc[UR28][R2.64] ;  /* 0x0000001c020e8981 */ /* 0x0008e8000c1e1100 */
[----:B------:R-:W3:Y:S01]  /*304d0*/  LDL R33, [R1+0x2940] ;  /* 0x0029400001217983 */ /* 0x000ee20000100800 */
[----:B----4-:R-:W-:-:S03]  /*304e0*/  @!P0 IMAD.MOV.U32 R3, RZ, RZ, R23 ;  /* 0x000000ffff038224 */ /* 0x010fc600078e0017 */
[----:B------:R-:W4:Y:S01]  /*304f0*/  LDL R23, [R1+0x2928] ;  /* 0x0029280001177983 */ /* 0x000f220000100800 */
[----:B------:R-:W-:-:S03]  /*30500*/  @!P0 IMAD.MOV.U32 R2, RZ, RZ, R22 ;  /* 0x000000ffff028224 */ /* 0x000fc600078e0016 */
[----:B------:R-:W4:Y:S04]  /*30510*/  LDL R22, [R1+0x2964] ;  /* 0x0029640001167983 */ /* 0x000f280000100800 */
[----:B------:R0:W4:Y:S01]  /*30520*/  @!P0 LDG.E.U8 R13, desc[UR28][R2.64] ;  /* 0x0000001c020d8981 */ /* 0x000122000c1e1100 */
[----:B------:R-:W-:Y:S01]  /*30530*/  PRMT R11, RZ, 0x7610, R11 ;  /* 0x00007610ff0b7816 */ /* 0x000fe2000000000b */
[----:B0-----:R-:W-:Y:S02]  /*30540*/  @!P0 IMAD.MOV.U32 R2, RZ, RZ, R30 ;  /* 0x000000ffff028224 */ /* 0x001fe400078e001e */
[----:B------:R-:W4:Y:S01]  /*30550*/  LDL R30, [R1+0x2948] ;  /* 0x00294800011e7983 */ /* 0x000f220000100800 */
[----:B--2---:R-:W-:-:S03]  /*30560*/  @!P0 IMAD.MOV.U32 R3, RZ, RZ, R32 ;  /* 0x000000ffff038224 */ /* 0x004fc600078e0020 */
[----:B------:R-:W2:Y:S04]  /*30570*/  LDL R32, [R1+0x2978] ;  /* 0x0029780001207983 */ /* 0x000ea80000100800 */
[----:B------:R3:W2:Y:S02]  /*30580*/  @!P0 LDG.E.U8 R12, desc[UR28][R2.64] ;  /* 0x0000001c020c8981 */ /* 0x0006a4000c1e1100 */
[----:B---3--:R-:W-:Y:S02]  /*30590*/  @!P0 IMAD.MOV.U32 R3, RZ, RZ, R29 ;  /* 0x000000ffff038224 */ /* 0x008fe400078e001d */
[----:B------:R-:W3:Y:S01]  /*305a0*/  LDL R29, [R1+0x2974] ;  /* 0x00297400011d7983 */ /* 0x000ee20000100800 */
[----:B------:R-:W-:-:S03]  /*305b0*/  @!P0 IMAD.MOV.U32 R2, RZ, RZ, R28 ;  /* 0x000000ffff028224 */ /* 0x000fc600078e001c */
[----:B------:R-:W3:Y:S04]  /*305c0*/  LDL R28, [R1+0x2970] ;  /* 0x00297000011c7983 */ /* 0x000ee80000100800 */
[----:B------:R4:W3:Y:S02]  /*305d0*/  @!P0 LDG.E.U8 R11, desc[UR28][R2.64] ;  /* 0x0000001c020b8981 */ /* 0x0008e4000c1e1100 */
[----:B----4-:R-:W-:Y:S02]  /*305e0*/  @!P0 IMAD.MOV.U32 R3, RZ, RZ, R23 ;  /* 0x000000ffff038224 */ /* 0x010fe400078e0017 */
[----:B------:R-:W4:Y:S01]  /*305f0*/  LDL R23, [R1+0x2958] ;  /* 0x0029580001177983 */ /* 0x000f220000100800 */
[----:B------:R-:W-:Y:S01]  /*30600*/  PRMT R10, RZ, 0x7610, R10 ;  /* 0x00007610ff0a7816 */ /* 0x000fe2000000000a */
[----:B------:R-:W-:Y:S01]  /*30610*/  @!P0 IMAD.MOV.U32 R2, RZ, RZ, R22 ;  /* 0x000000ffff028224 */ /* 0x000fe200078e0016 */
[----:B------:R-:W-:-:S02]  /*30620*/  PRMT R9, RZ, 0x7610, R9 ;  /* 0x00007610ff097816 */ /* 0x000fc40000000009 */
[----:B------:R-:W-:Y:S02]  /*30630*/  PRMT R8, RZ, 0x7610, R8 ;  /* 0x00007610ff087816 */ /* 0x000fe40000000008 */
[----:B------:R-:W-:Y:S02]  /*30640*/  PRMT R7, RZ, 0x7610, R7 ;  /* 0x00007610ff077816 */ /* 0x000fe40000000007 */
[----:B------:R-:W-:Y:S01]  /*30650*/  PRMT R6, RZ, 0x7610, R6 ;  /* 0x00007610ff067816 */ /* 0x000fe20000000006 */
[----:B------:R0:W4:Y:S01]  /*30660*/  @!P0 LDG.E.U8 R10, desc[UR28][R2.64] ;  /* 0x0000001c020a8981 */ /* 0x000122000c1e1100 */
[----:B------:R-:W-:-:S03]  /*30670*/  PRMT R5, RZ, 0x7610, R5 ;  /* 0x00007610ff057816 */ /* 0x000fc60000000005 */
[----:B------:R-:W4:Y:S01]  /*30680*/  LDL R22, [R1+0x296c] ;  /* 0x00296c0001167983 */ /* 0x000f220000100800 */
[----:B0-----:R-:W-:Y:S02]  /*30690*/  @!P0 IMAD.MOV.U32 R2, RZ, RZ, R40 ;  /* 0x000000ffff028224 */ /* 0x001fe400078e0028 */
[----:B------:R-:W-:-:S05]  /*306a0*/  @!P0 IMAD.MOV.U32 R3, RZ, RZ, R41 ;  /* 0x000000ffff038224 */ /* 0x000fca00078e0029 */
[----:B------:R0:W4:Y:S02]  /*306b0*/  @!P0 LDG.E.U8 R9, desc[UR28][R2.64] ;  /* 0x0000001c02098981 */ /* 0x000124000c1e1100 */
[----:B0-----:R-:W-:Y:S02]  /*306c0*/  @!P0 IMAD.MOV.U32 R2, RZ, RZ, R34 ;  /* 0x000000ffff028224 */ /* 0x001fe400078e0022 */
[----:B------:R-:W-:Y:S01]  /*306d0*/  @!P0 IMAD.MOV.U32 R3, RZ, RZ, R35 ;  /* 0x000000ffff038224 */ /* 0x000fe200078e0023 */
[----:B------:R-:W-:Y:S01]  /*306e0*/  STL [R1+0x2b00], R61 ;  /* 0x002b003d01007387 */ /* 0x000fe20000100800 */
[----:B------:R-:W-:-:S03]  /*306f0*/  PRMT R4, RZ, 0x7610, R4 ;  /* 0x00007610ff047816 */ /* 0x000fc60000000004 */
[----:B------:R-:W-:Y:S04]  /*30700*/  LDS.U8 R34, [R0+UR4+0x2008] ;  /* 0x0020080400227984 */ /* 0x000fe80008000000 */
[----:B------:R0:W4:Y:S04]  /*30710*/  @!P0 LDG.E.U8 R8, desc[UR28][R2.64] ;  /* 0x0000001c02088981 */ /* 0x000128000c1e1100 */
[----:B------:R-:W-:Y:S01]  /*30720*/  LDS.U8 R35, [R0+UR4+0x2200] ;  /* 0x0022000400237984 */ /* 0x000fe20008000000 */
[----:B0-----:R-:W-:-:S03]  /*30730*/  @!P0 IMAD.MOV.U32 R3, RZ, RZ, R33 ;  /* 0x000000ffff038224 */ /* 0x001fc600078e0021 */
[----:B------:R-:W-:Y:S01]  /*30740*/  LDS.U8 R33, [R0+UR4+0x2208] ;  /* 0x0022080400217984 */ /* 0x000fe20008000000 */
[----:B--2---:R-:W-:-:S03]  /*30750*/  @!P0 IMAD.MOV.U32 R2, RZ, RZ, R32 ;  /* 0x000000ffff028224 */ /* 0x004fc600078e0020 */
[----:B------:R-:W-:Y:S04]  /*30760*/  LDS.U8 R32, [R0+UR4+0x2000] ;  /* 0x0020000400207984 */ /* 0x000fe80008000000 */
[----:B------:R0:W2:Y:S02]  /*30770*/  @!P0 LDG.E.U8 R7, desc[UR28][R2.64] ;  /* 0x0000001c02078981 */ /* 0x0000a4000c1e1100 */
[----:B0-----:R-:W-:Y:S02]  /*30780*/  @!P0 IMAD.MOV.U32 R3, RZ, RZ, R30 ;  /* 0x000000ffff038224 */ /* 0x001fe400078e001e */
[----:B------:R-:W-:Y:S01]  /*30790*/  LDS.U8 R30, [R0+UR4+0x2418] ;  /* 0x00241804001e7984 */ /* 0x000fe20008000000 */
[----:B---3--:R-:W-:-:S03]  /*307a0*/  @!P0 IMAD.MOV.U32 R2, RZ, RZ, R29 ;  /* 0x000000ffff028224 */ /* 0x008fc600078e001d */
[----:B------:R-:W-:Y:S04]  /*307b0*/  LDS.U8 R29, [R0+UR4+0x418] ;  /* 0x00041804001d7984 */ /* 0x000fe80008000000 */
[----:B------:R0:W3:Y:S02]  /*307c0*/  @!P0 LDG.E.U8 R6, desc[UR28][R2.64] ;  /* 0x0000001c02068981 */ /* 0x0000e4000c1e1100 */
[----:B0-----:R-:W-:Y:S02]  /*307d0*/  @!P0 IMAD.MOV.U32 R2, RZ, RZ, R28 ;  /* 0x000000ffff028224 */ /* 0x001fe400078e001c */
[----:B------:R-:W-:Y:S01]  /*307e0*/  @!P0 IMAD.MOV.U32 R3, RZ, RZ, R61 ;  /* 0x000000ffff038224 */ /* 0x000fe200078e003d */
[----:B------:R-:W-:Y:S04]  /*307f0*/  LDS.U8 R28, [R0+UR4+0x618] ;  /* 0x00061804001c7984 */ /* 0x000fe80008000000 */
[----:B------:R4:W2:Y:S02]  /*30800*/  @!P0 LDG.E.U8 R5, desc[UR28][R2.64] ;  /* 0x0000001c02058981 */ /* 0x0008a4000c1e1100 */
[----:B----4-:R-:W-:-:S02]  /*30810*/  @!P0 IMAD.MOV.U32 R3, RZ, RZ, R23 ;  /* 0x000000ffff038224 */ /* 0x010fc400078e0017 */
[----:B------:R-:W0:Y:S04]  /*30820*/  LDS.U8 R23, [R0+UR4+0x410] ;  /* 0x0004100400177984 */ /* 0x000e280008000000 */
[----:B0-----:R-:W-:Y:S04]  /*30830*/  STL [R1+0x1424], R23 ;  /* 0x0014241701007387 */ /* 0x001fe80000100800 */
[----:B------:R-:W-:Y:S04]  /*30840*/  STL [R1+0x1420], R28 ;  /* 0x0014201c01007387 */ /* 0x000fe80000100800 */
[----:B------:R-:W0:Y:S04]  /*30850*/  LDS.U8 R28, [R0+UR4+0x610] ;  /* 0x00061004001c7984 */ /* 0x000e280008000000 */
[----:B------:R-:W-:Y:S04]  /*30860*/  STL [R1+0x142c], R29 ;  /* 0x00142c1d01007387 */ /* 0x000fe80000100800 */
[----:B------:R-:W1:Y:S01]  /*30870*/  LDS.U8 R29, [R0+UR4+0x2410] ;  /* 0x00241004001d7984 */ /* 0x000e620008000000 */
[----:B------:R-:W-:-:S03]  /*30880*/  @!P0 IMAD.MOV.U32 R2, RZ, RZ, R22 ;  /* 0x000000ffff028224 */ /* 0x000fc600078e0016 */
[----:B------:R-:W-:Y:S04]  /*30890*/  LDS.U8 R22, [R0+UR4+0x8] ;  /* 0x0000080400167984 */ /* 0x000fe80008000000 */
[----:B------:R-:W-:Y:S04]  /*308a0*/  LDS.U8 R23, [R0+UR4+0x200] ;  /* 0x0002000400177984 */ /* 0x000fe80008000000 */
[----:B------:R4:W2:Y:S04]  /*308b0*/  @!P0 LDG.E.U8 R4, desc[UR28][R2.64] ;  /* 0x0000001c02048981 */ /* 0x0008a8000c1e1100 */
[----:B----4-:R-:W-:Y:S04]  /*308c0*/  LDS.U8 R3, [R0+UR4] ;  /* 0x0000000400037984 */ /* 0x010fe80008000000 */
[----:B------:R-:W-:Y:S04]  /*308d0*/  LDS.U8 R2, [R0+UR4+0x208] ;  /* 0x0002080400027984 */ /* 0x000fe80008000000 */
[----:B0-----:R-:W-:Y:S04]  /*308e0*/  STL [R1+0x1428], R28 ;  /* 0x0014281c01007387 */ /* 0x001fe80000100800 */
[----:B------:R-:W0:Y:S04]  /*308f0*/  LDS.U8 R28, [R0+UR4+0x2618] ;  /* 0x00261804001c7984 */ /* 0x000e280008000000 */
[----:B-1----:R-:W-:Y:S04]  /*30900*/  STL [R1+0x1434], R29 ;  /* 0x0014341d01007387 */ /* 0x002fe80000100800 */
[----:B------:R-:W1:Y:S04]  /*30910*/  LDS.U8 R29, [R0+UR4+0x2610] ;  /* 0x00261004001d7984 */ /* 0x000e680008000000 */
[----:B0-----:R-:W-:Y:S04]  /*30920*/  STL [R1+0x1430], R28 ;  /* 0x0014301c01007387 */ /* 0x001fe80000100800 */
[----:B------:R-:W0:Y:S04]  /*30930*/  LDS.U8 R28, [R0+UR4+0x10] ;  /* 0x00001004001c7984 */ /* 0x000e280008000000 */
[----:B------:R-:W-:Y:S04]  /*30940*/  STL [R1+0x143c], R30 ;  /* 0x00143c1e01007387 */ /* 0x000fe80000100800 */
[----:B------:R-:W4:Y:S04]  /*30950*/  LDS.U8 R30, [R0+UR4+0x218] ;  /* 0x00021804001e7984 */ /* 0x000f280008000000 */
[----:B-1----:R-:W-:Y:S04]  /*30960*/  STL [R1+0x1438], R29 ;  /* 0x0014381d01007387 */ /* 0x002fe80000100800 */
[----:B------:R-:W1:Y:S04]  /*30970*/  LDS.U8 R29, [R0+UR4+0x400] ;  /* 0x00040004001d7984 */ /* 0x000e680008000000 */
[----:B0-----:R-:W-:Y:S04]  /*30980*/  STL [R1+0x1044], R28 ;  /* 0x0010441c01007387 */ /* 0x001fe80000100800 */
[----:B------:R-:W0:Y:S04]  /*30990*/  LDS.U8 R28, [R0+UR4+0x608] ;  /* 0x00060804001c7984 */ /* 0x000e280008000000 */
[----:B----4-:R-:W-:Y:S04]  /*309a0*/  STL [R1+0x1040], R30 ;  /* 0x0010401e01007387 */ /* 0x010fe80000100800 */
        /* <DEDUP_REMOVED lines=211> */
[----:B-1----:R1:W-:Y:S04]  /*316e0*/  STL [R1+0x29a8], R29 ;  /* 0x0029a81d01007387 */ /* 0x0023e80000100800 */
[----:B0-----:R-:W-:Y:S04]  /*316f0*/  STL [R1+0x135c], R28 ;  /* 0x00135c1c01007387 */ /* 0x001fe80000100800 */
[----:B------:R-:W0:Y:S04]  /*31700*/  LDS.U8 R28, [R0+UR4+0x2588] ;  /* 0x00258804001c7984 */ /* 0x000e280008000000 */
[----:B----4-:R-:W-:Y:S04]  /*31710*/  STL [R1+0x1358], R30 ;  /* 0x0013581e01007387 */ /* 0x010fe80000100800 */
[----:B------:R-:W4:Y:S01]  /*31720*/  LDS.U8 R30, [R0+UR4+0x2780] ;  /* 0x00278004001e7984 */ /* 0x000f220008000000 */
[----:B-1----:R-:W-:-:S03]  /*31730*/  LOP3.LUT R29, R0, 0x20, RZ, 0x3c, !PT ;  /* 0x00000020001d7812 */ /* 0x002fc600078e3cff */
[----:B------:R-:W-:Y:S04]  /*31740*/  STL [R1+0x2b04], R0 ;  /* 0x002b040001007387 */ /* 0x000fe80000100800 */
[----:B------:R-:W-:Y:S04]  /*31750*/  LDS.U8 R0, [R29+UR4+0x410] ;  /* 0x000410041d007984 */ /* 0x000fe80008000000 */
[----:B------:R-:W-:Y:S04]  /*31760*/  LDS.U8 R40, [R29+UR4+0x390] ;  /* 0x000390041d287984 */ /* 0x000fe80008000000 */
[----:B------:R-:W-:Y:S04]  /*31770*/  LDS.U8 R41, [R29+UR4+0x2588] ;  /* 0x002588041d297984 */ /* 0x000fe80008000000 */
[----:B0-----:R-:W-:Y:S04]  /*31780*/  STL [R1+0x29b4], R28 ;  /* 0x0029b41c01007387 */ /* 0x001fe80000100800 */
[----:B------:R-:W0:Y:S04]  /*31790*/  LDS.U8 R28, [R29+UR4] ;  /* 0x000000041d1c7984 */ /* 0x000e280008000000 */
[----:B----4-:R-:W-:Y:S04]  /*317a0*/  STL [R1+0x29b0], R30 ;  /* 0x0029b01e01007387 */ /* 0x010fe80000100800 */
[----:B------:R-:W1:Y:S04]  /*317b0*/  LDS.U8 R30, [R29+UR4+0x208] ;  /* 0x000208041d1e7984 */ /* 0x000e680008000000 */
[----:B0-----:R-:W-:Y:S04]  /*317c0*/  STL [R1+0x1064], R28 ;  /* 0x0010641c01007387 */ /* 0x001fe80000100800 */
[----:B------:R-:W0:Y:S04]  /*317d0*/  LDS.U8 R28, [R29+UR4+0x618] ;  /* 0x000618041d1c7984 */ /* 0x000e280008000000 */
[----:B-1----:R-:W-:Y:S04]  /*317e0*/  STL [R1+0x1060], R30 ;  /* 0x0010601e01007387 */ /* 0x002fe80000100800 */
[----:B------:R-:W1:Y:S04]  /*317f0*/  LDS.U8 R30, [R29+UR4+0x8] ;  /* 0x000008041d1e7984 */ /* 0x000e680008000000 */
[----:B------:R-:W-:Y:S04]  /*31800*/  STL [R1+0x1464], R0 ;  /* 0x0014640001007387 */ /* 0x000fe80000100800 */
[----:B------:R-:W4:Y:S04]  /*31810*/  LDS.U8 R0, [R29+UR4+0x200] ;  /* 0x000200041d007984 */ /* 0x000f280008000000 */
[----:B0-----:R-:W-:Y:S04]  /*31820*/  STL [R1+0x1460], R28 ;  /* 0x0014601c01007387 */ /* 0x001fe80000100800 */
[----:B------:R-:W0:Y:S04]  /*31830*/  LDS.U8 R28, [R29+UR4+0x418] ;  /* 0x000418041d1c7984 */ /* 0x000e280008000000 */
[----:B-1----:R-:W-:Y:S04]  /*31840*/  STL [R1+0x106c], R30 ;  /* 0x00106c1e01007387 */ /* 0x002fe80000100800 */
[----:B------:R-:W1:Y:S04]  /*31850*/  LDS.U8 R30, [R29+UR4+0x610] ;  /* 0x000610041d1e7984 */ /* 0x000e680008000000 */
[----:B----4-:R-:W-:Y:S04]  /*31860*/  STL [R1+0x1068], R0 ;  /* 0x0010680001007387 */ /* 0x010fe80000100800 */
        /* <DEDUP_REMOVED lines=218> */
[----:B-1----:R-:W-:Y:S04]  /*32610*/  STL [R1+0x29d8], R30 ;  /* 0x0029d81e01007387 */ /* 0x002fe80000100800 */
[----:B------:R-:W0:Y:S04]  /*32620*/  LDS.U8 R30, [R29+UR4+0x588] ;  /* 0x000588041d1e7984 */ /* 0x000e280008000000 */
[----:B----4-:R-:W-:Y:S04]  /*32630*/  STL [R1+0x138c], R0 ;  /* 0x00138c0001007387 */ /* 0x010fe80000100800 */
        /* <DEDUP_REMOVED lines=8> */
[----:B------:R-:W4:Y:S01]  /*326c0*/  LDS.U8 R40, [R29+UR4+0x2788] ;  /* 0x002788041d287984 */ /* 0x000f220008000000 */
[----:B------:R-:W2:Y:S03]  /*326d0*/  S2R R28, SR_TID.X ;  /* 0x00000000001c7919 */ /* 0x000ea60000002100 */
[----:B0-----:R-:W-:Y:S04]  /*326e0*/  STL [R1+0x1390], R30 ;  /* 0x0013901e01007387 */ /* 0x001fe80000100800 */
[----:B------:R-:W0:Y:S04]  /*326f0*/  LDS.U8 R30, [R29+UR4+0x2198] ;  /* 0x002198041d1e7984 */ /* 0x000e280008000000 */
[----:B-1----:R1:W-:Y:S04]  /*32700*/  STL [R1+0x29ec], R0 ;  /* 0x0029ec0001007387 */ /* 0x0023e80000100800 */
[----:B----4-:R-:W-:Y:S01]  /*32710*/  STL [R1+0x29e8], R40 ;  /* 0x0029e82801007387 */ /* 0x010fe20000100800 */
[----:B--2---:R-:W-:-:S02]  /*32720*/  LOP3.LUT R43, R28, 0x3, RZ, 0xc0, !PT ;  /* 0x000000031c2b7812 */ /* 0x004fc400078ec0ff */
[----:B------:R-:W-:Y:S01]  /*32730*/  SHF.R.U32.HI R28, RZ, 0x2, R28 ;  /* 0x00000002ff1c7819 */ /* 0x000fe2000001161c */
[----:B------:R-:W-:Y:S02]  /*32740*/  LDS.U8 R40, [R29+UR4+0x2780] ;  /* 0x002780041d287984 */ /* 0x000fe40008000000 */
[C---:B------:R-:W-:Y:S02]  /*32750*/  IMAD.SHL.U32 R42, R43.reuse, 0x20, RZ ;  /* 0x000000202b2a7824 */ /* 0x040fe400078e00ff */
[----:B------:R-:W-:Y:S01]  /*32760*/  IMAD.SHL.U32 R43, R43, 0x800, RZ ;  /* 0x000008002b2b7824 */ /* 0x000fe200078e00ff */
[----:B-1----:R-:W-:Y:S01]  /*32770*/  SGXT.U32 R0, R28, 0x3 ;  /* 0x000000031c00781a */ /* 0x002fe20000000000 */
[----:B0-----:R-:W-:Y:S04]  /*32780*/  STL [R1+0x139c], R30 ;  /* 0x00139c1e01007387 */ /* 0x001fe80000100800 */
[----:B------:R-:W0:Y:S01]  /*32790*/  LDS.U8 R30, [R29+UR4+0x2390] ;  /* 0x002390041d1e7984 */ /* 0x000e220008000000 */
[----:B------:R-:W-:-:S04]  /*327a0*/  LOP3.LUT R0, R42, R43, R0, 0xfe, !PT ;  /* 0x0000002b2a007212 */ /* 0x000fc800078efe00 */
[----:B------:R-:W-:-:S05]  /*327b0*/  LOP3.LUT R0, R0, 0x40, RZ, 0x3c, !PT ;  /* 0x0000004000007812 */ /* 0x000fca00078e3cff */
[----:B------:R-:W-:Y:S04]  /*327c0*/  LDS.U8 R29, [R0+UR4+0x208] ;  /* 0x00020804001d7984 */ /* 0x000fe80008000000 */
[----:B0-----:R-:W-:Y:S04]  /*327d0*/  STL [R1+0x1398], R30 ;  /* 0x0013981e01007387 */ /* 0x001fe80000100800 */
[----:B------:R-:W0:Y:S04]  /*327e0*/  LDS.U8 R30, [R0+UR4] ;  /* 0x00000004001e7984 */ /* 0x000e280008000000 */
[----:B------:R-:W-:Y:S04]  /*327f0*/  STL [R1+0x29f4], R41 ;  /* 0x0029f42901007387 */ /* 0x000fe80000100800 */
[----:B------:R-:W-:Y:S04]  /*32800*/  STL [R1+0x29f0], R40 ;  /* 0x0029f02801007387 */ /* 0x000fe80000100800 */
[----:B------:R-:W1:Y:S04]  /*32810*/  LDS.U8 R40, [R0+UR4+0x410] ;  /* 0x0004100400287984 */ /* 0x000e680008000000 */
[----:B0-----:R-:W-:Y:S04]  /*32820*/  STL [R1+0x10a4], R30 ;  /* 0x0010a41e01007387 */ /* 0x001fe80000100800 */
[----:B------:R-:W0:Y:S04]  /*32830*/  LDS.U8 R30, [R0+UR4+0x618] ;  /* 0x00061804001e7984 */ /* 0x000e280008000000 */
[----:B------:R-:W-:Y:S04]  /*32840*/  STL [R1+0x10a0], R29 ;  /* 0x0010a01d01007387 */ /* 0x000fe80000100800 */
[----:B------:R-:W2:Y:S04]  /*32850*/  LDS.U8 R29, [R0+UR4+0x8] ;  /* 0x00000804001d7984 */ /* 0x000ea80008000000 */
[----:B-1----:R-:W-:Y:S04]  /*32860*/  STL [R1+0x14a4], R40 ;  /* 0x0014a42801007387 */ /* 0x002fe80000100800 */
[----:B------:R-:W1:Y:S04]  /*32870*/  LDS.U8 R40, [R0+UR4+0x200] ;  /* 0x0002000400287984 */ /* 0x000e680008000000 */
[----:B0-----:R-:W-:Y:S04]  /*32880*/  STL [R1+0x14a0], R30 ;  /* 0x0014a01e01007387 */ /* 0x001fe80000100800 */
[----:B------:R-:W0:Y:S04]  /*32890*/  LDS.U8 R30, [R0+UR4+0x418] ;  /* 0x00041804001e7984 */ /* 0x000e280008000000 */
[----:B--2---:R-:W-:Y:S04]  /*328a0*/  STL [R1+0x10ac], R29 ;  /* 0x0010ac1d01007387 */ /* 0x004fe80000100800 */
        /* <DEDUP_REMOVED lines=230> */
[----:B------:R-:W1:Y:S01]  /*33710*/  LDS.U8 R40, [R0+UR4+0x2580] ;  /* 0x0025800400287984 */ /* 0x000e620008000000 */
[----:B------:R-:W-:-:S03]  /*33720*/  SGXT.U32 R50, R28, 0x3 ;  /* 0x000000031c32781a */ /* 0x000fc60000000000 */
[----:B------:R-:W-:Y:S04]  /*33730*/  LDS.U8 R28, [R0+UR4+0x2780] ;  /* 0x00278004001c7984 */ /* 0x000fe80008000000 */
[----:B0-----:R-:W-:Y:S04]  /*33740*/  STL [R1+0x13d4], R30 ;  /* 0x0013d41e01007387 */ /* 0x001fe80000100800 */
[----:B------:R-:W0:Y:S04]  /*33750*/  LDS.U8 R30, [R0+UR4+0x2788] ;  /* 0x00278804001e7984 */ /* 0x000e280008000000 */
[----:B--2---:R-:W-:Y:S04]  /*33760*/  STL [R1+0x13d0], R29 ;  /* 0x0013d01d01007387 */ /* 0x004fe80000100800 */
[----:B------:R-:W2:Y:S01]  /*33770*/  LDS.U8 R29, [R0+UR4+0x2198] ;  /* 0x00219804001d7984 */ /* 0x000ea20008000000 */
[----:B------:R-:W-:-:S03]  /*33780*/  LOP3.LUT R50, R42, R43, R50, 0xfe, !PT ;  /* 0x0000002b2a327212 */ /* 0x000fc600078efe32 */
[----:B-1----:R-:W-:Y:S01]  /*33790*/  STL [R1+0x2a2c], R40 ;  /* 0x002a2c2801007387 */ /* 0x002fe20000100800 */
[----:B------:R-:W-:-:S05]  /*337a0*/  LOP3.LUT R50, R50, 0x60, RZ, 0x3c, !PT ;  /* 0x0000006032327812 */ /* 0x000fca00078e3cff */
[----:B------:R-:W-:Y:S04]  /*337b0*/  LDS.U8 R61, [R50+UR4+0x2380] ;  /* 0x00238004323d7984 */ /* 0x000fe80008000000 */
[----:B0-----:R-:W-:Y:S04]  /*337c0*/  STL [R1+0x2a28], R30 ;  /* 0x002a281e01007387 */ /* 0x001fe80000100800 */
[----:B--2---:R-:W-:Y:S04]  /*337d0*/  STL [R1+0x13dc], R29 ;  /* 0x0013dc1d01007387 */ /* 0x004fe80000100800 */
[----:B------:R-:W0:Y:S04]  /*337e0*/  LDS.U8 R30, [R0+UR4+0x2390] ;  /* 0x00239004001e7984 */ /* 0x000e280008000000 */
[----:B------:R-:W1:Y:S04]  /*337f0*/  LDS.U8 R29, [R0+UR4+0x2588] ;  /* 0x00258804001d7984 */ /* 0x000e680008000000 */
[----:B------:R-:W2:Y:S04]  /*33800*/  LDS.U8 R0, [R50+UR4] ;  /* 0x0000000432007984 */ /* 0x000ea80008000000 */
[----:B0-----:R-:W-:Y:S04]  /*33810*/  STL [R1+0x13d8], R30 ;  /* 0x0013d81e01007387 */ /* 0x001fe80000100800 */
[----:B-1----:R-:W-:Y:S04]  /*33820*/  STL [R1+0x2a34], R29 ;  /* 0x002a341d01007387 */ /* 0x002fe80000100800 */
[----:B------:R-:W0:Y:S04]  /*33830*/  LDS.U8 R29, [R50+UR4+0x208] ;  /* 0x00020804321d7984 */ /* 0x000e280008000000 */
[----:B------:R-:W-:Y:S04]  /*33840*/  STL [R1+0x2a30], R28 ;  /* 0x002a301c01007387 */ /* 0x000fe80000100800 */
[----:B------:R-:W1:Y:S04]  /*33850*/  LDS.U8 R28, [R50+UR4+0x410] ;  /* 0x00041004321c7984 */ /* 0x000e680008000000 */
[----:B--2---:R-:W-:Y:S04]  /*33860*/  STL [R1+0x10e4], R0 ;  /* 0x0010e40001007387 */ /* 0x004fe80000100800 */
[----:B------:R-:W2:Y:S04]  /*33870*/  LDS.U8 R0, [R50+UR4+0x618] ;  /* 0x0006180432007984 */ /* 0x000ea80008000000 */
[----:B------:R-:W-:Y:S04]  /*33880*/  LDS.U8 R30, [R50+UR4+0x2598] ;  /* 0x00259804321e7984 */ /* 0x000fe80008000000 */
[----:B0-----:R-:W-:Y:S04]  /*33890*/  STL [R1+0x10e0], R29 ;  /* 0x0010e01d01007387 */ /* 0x001fe80000100800 */
[----:B------:R-:W0:Y:S04]  /*338a0*/  LDS.U8 R29, [R50+UR4+0x8] ;  /* 0x00000804321d7984 */ /* 0x000e280008000000 */
[----:B-1----:R-:W-:Y:S04]  /*338b0*/  STL [R1+0x14e8], R28 ;  /* 0x0014e81c01007387 */ /* 0x002fe80000100800 */
[----:B------:R-:W1:Y:S04]  /*338c0*/  LDS.U8 R28, [R50+UR4+0x200] ;  /* 0x00020004321c7984 */ /* 0x000e680008000000 */
[----:B--2---:R-:W-:Y:S04]  /*338d0*/  STL [R1+0x14e4], R0 ;  /* 0x0014e40001007387 */ /* 0x004fe80000100800 */
[----:B------:R-:W2:Y:S04]  /*338e0*/  LDS.U8 R0, [R50+UR4+0x418] ;  /* 0x0004180432007984 */ /* 0x000ea80008000000 */
        /* <DEDUP_REMOVED lines=204> */
[----:B0-----:R0:W-:Y:S04]  /*345b0*/  STL [R1+0x2a4c], R29 ;  /* 0x002a4c1d01007387 */ /* 0x0011e80000100800 */
[----:B------:R-:W4:Y:S04]  /*345c0*/  LDL.LU R51, [R1+0x1024] ;  /* 0x0010240001337983 */ /* 0x000f280000300800 */
[----:B-1----:R1:W-:Y:S04]  /*345d0*/  STL [R1+0x2a48], R28 ;  /* 0x002a481c01007387 */ /* 0x0023e80000100800 */
[----:B------:R-:W3:Y:S04]  /*345e0*/  LDL.LU R40, [R1+0x1020] ;  /* 0x0010200001287983 */ /* 0x000ee80000300800 */
[----:B--2---:R-:W-:Y:S04]  /*345f0*/  STL [R1+0x13fc], R0 ;  /* 0x0013fc0001007387 */ /* 0x004fe80000100800 */
[----:B------:R-:W2:Y:S04]  /*34600*/  LDL.LU R41, [R1+0x1018] ;  /* 0x0010180001297983 */ /* 0x000ea80000300800 */
[----:B------:R-:W1:Y:S04]  /*34610*/  LDS.U8 R0, [R50+UR4+0x2790] ;  /* 0x0027900432007984 */ /* 0x000e680008000000 */
[----:B0-----:R-:W2:Y:S04]  /*34620*/  LDL.LU R29, [R1+0x1014] ;  /* 0x00101400011d7983 */ /* 0x001ea80000300800 */
[----:B-1----:R-:W2:Y:S04]  /*34630*/  LDL.LU R28, [R1+0x1000] ;  /* 0x00100000011c7983 */ /* 0x002ea80000300800 */
[----:B------:R-:W2:Y:S04]  /*34640*/  LDL.LU R43, [R1+0xffc] ;  /* 0x000ffc00012b7983 */ /* 0x000ea80000300800 */
[----:B------:R-:W2:Y:S04]  /*34650*/  LDL.LU R42, [R1+0xff8] ;  /* 0x000ff800012a7983 */ /* 0x000ea80000300800 */
[----:B------:R-:W-:Y:S04]  /*34660*/  STL [R1+0x13f8], R61 ;  /* 0x0013f83d01007387 */ /* 0x000fe80000100800 */
[----:B------:R-:W0:Y:S04]  /*34670*/  LDS.U8 R61, [R50+UR4+0x190] ;  /* 0x00019004323d7984 */ /* 0x000e280008000000 */
[----:B------:R-:W-:Y:S04]  /*34680*/  STL [R1+0x2a54], R30 ;  /* 0x002a541e01007387 */ /* 0x000fe80000100800 */
[----:B------:R-:W1:Y:S04]  /*34690*/  LDS.U8 R30, [R50+UR4+0x398] ;  /* 0x00039804321e7984 */ /* 0x000e680008000000 */
[----:B------:R-:W-:Y:S04]  /*346a0*/  STL [R1+0x2a50], R0 ;  /* 0x002a500001007387 */ /* 0x000fe80000100800 */
[----:B------:R-:W1:Y:S04]  /*346b0*/  LDS.U8 R0, [R50+UR4+0x580] ;  /* 0x0005800432007984 */ /* 0x000e680008000000 */
[----:B0-----:R-:W-:Y:S04]  /*346c0*/  STL [R1+0x1404], R61 ;  /* 0x0014043d01007387 */ /* 0x001fe80000100800 */
[----:B------:R-:W0:Y:S04]  /*346d0*/  LDS.U8 R61, [R50+UR4+0x788] ;  /* 0x00078804323d7984 */ /* 0x000e280008000000 */
[----:B-1----:R-:W-:Y:S04]  /*346e0*/  STL [R1+0x1400], R30 ;  /* 0x0014001e01007387 */ /* 0x002fe80000100800 */
        /* <DEDUP_REMOVED lines=14> */
[----:B------:R-:W-:Y:S04]  /*347d0*/  LDS.U8 R0, [R50+UR4+0x2788] ;  /* 0x0027880432007984 */ /* 0x000fe80008000000 */
[----:B0-----:R-:W-:Y:S04]  /*347e0*/  STL [R1+0x1410], R61 ;  /* 0x0014103d01007387 */ /* 0x001fe80000100800 */
[----:B------:R-:W0:Y:S04]  /*347f0*/  LDS.U8 R61, [R50+UR4+0x2198] ;  /* 0x00219804323d7984 */ /* 0x000e280008000000 */
[----:B-1----:R1:W-:Y:S02]  /*34800*/  STL [R1+0x2a6c], R30 ;  /* 0x002a6c1e01007387 */ /* 0x0023e40000100800 */
[----:B-1----:R-:W1:Y:S02]  /*34810*/  S2R R30, SR_TID.X ;  /* 0x00000000001e7919 */ /* 0x002e640000002100 */
[----:B0-----:R1:W-:Y:S04]  /*34820*/  STL [R1+0x3448], R61 ;  /* 0x0034483d01007387 */ /* 0x0013e80000100800 */
[----:B------:R-:W-:Y:S04]  /*34830*/  STL [R1+0x2a68], R0 ;  /* 0x002a680001007387 */ /* 0x000fe80000100800 */
[----:B------:R-:W0:Y:S01]  /*34840*/  LDS.U8 R0, [R50+UR4+0x2390] ;  /* 0x0023900432007984 */ /* 0x000e220008000000 */
[----:B-1----:R-:W-:-:S03]  /*34850*/  LOP3.LUT R61, R30, 0x1f, RZ, 0xc0, !PT ;  /* 0x0000001f1e3d7812 */ /* 0x002fc600078ec0ff */
[----:B------:R-:W1:Y:S04]  /*34860*/  LDS.U8 R30, [R50+UR4+0x2588] ;  /* 0x00258804321e7984 */ /* 0x000e680008000000 */
[----:B------:R-:W1:Y:S01]  /*34870*/  LDS.U8 R50, [R50+UR4+0x2780] ;  /* 0x0027800432327984 */ /* 0x000e620008000000 */
[----:B------:R-:W-:Y:S06]  /*34880*/  BAR.SYNC.DEFER_BLOCKING 0x0 ;  /* 0x0000000000007b1d */ /* 0x000fec0000010000 */
[----:B0-----:R0:W-:Y:S04]  /*34890*/  STL [R1+0x3470], R0 ;  /* 0x0034700001007387 */ /* 0x0011e80000100800 */
[----:B0-----:R-:W2:Y:S04]  /*348a0*/  LDL.LU R0, [R1+0xff4] ;  /* 0x000ff40001007983 */ /* 0x001ea80000300800 */
[----:B-1----:R0:W-:Y:S04]  /*348b0*/  STL [R1+0x2a74], R30 ;  /* 0x002a741e01007387 */ /* 0x0021e80000100800 */
[----:B0-----:R-:W2:Y:S04]  /*348c0*/  LDL.LU R30, [R1+0x35c8] ;  /* 0x0035c800011e7983 */ /* 0x001ea80000300800 */
[----:B------:R0:W-:Y:S04]  /*348d0*/  STL [R1+0x2a70], R50 ;  /* 0x002a703201007387 */ /* 0x0001e80000100800 */
[----:B0-----:R-:W2:Y:S04]  /*348e0*/  LDL.LU R50, [R1+0x35c4] ;  /* 0x0035c40001327983 */ /* 0x001ea80000300800 */
[----:B----4-:R0:W-:Y:S04]  /*348f0*/  STS.U8 [R61+UR4], R51 ;  /* 0x000000333d007988 */ /* 0x0101e80008000004 */
[----:B---3--:R1:W-:Y:S04]  /*34900*/  STS.U8 [R61+UR4+0x20], R40 ;  /* 0x000020283d007988 */ /* 0x0083e80008000004 */
[----:B--2---:R2:W-:Y:S04]  /*34910*/  STS.U8 [R61+UR4+0x40], R41 ;  /* 0x000040293d007988 */ /* 0x0045e80008000004 */
[----:B0-----:R-:W3:Y:S04]  /*34920*/  LDL.LU R51, [R1+0x35c0] ;  /* 0x0035c00001337983 */ /* 0x001ee80000300800 */
[----:B-1----:R-:W4:Y:S04]  /*34930*/  LDL.LU R40, [R1+0x35bc] ;  /* 0x0035bc0001287983 */ /* 0x002f280000300800 */
[----:B--2---:R-:W2:Y:S04]  /*34940*/  LDL.LU R41, [R1+0x35b8] ;  /* 0x0035b80001297983 */ /* 0x004ea80000300800 */
[----:B------:R0:W-:Y:S04]  /*34950*/  STS.U8 [R61+UR4+0x60], R29 ;  /* 0x0000601d3d007988 */ /* 0x0001e80008000004 */
[----:B------:R1:W-:Y:S04]  /*34960*/  STS.U8 [R61+UR4+0x100], R28 ;  /* 0x0001001c3d007988 */ /* 0x0003e80008000004 */
[----:B------:R1:W-:Y:S04]  /*34970*/  STS.U8 [R61+UR4+0x120], R43 ;  /* 0x0001202b3d007988 */ /* 0x0003e80008000004 */
[----:B------:R1:W-:Y:S04]  /*34980*/  STS.U8 [R61+UR4+0x140], R42 ;  /* 0x0001402a3d007988 */ /* 0x0003e80008000004 */
[----:B0-----:R-:W3:Y:S04]  /*34990*/  LDL.LU R29, [R1+0x35b4] ;  /* 0x0035b400011d7983 */ /* 0x001ee80000300800 */
[----:B-1----:R-:W3:Y:S04]  /*349a0*/  LDL.LU R28, [R1+0x35b0] ;  /* 0x0035b000011c7983 */ /* 0x002ee80000300800 */
[----:B------:R-:W3:Y:S04]  /*349b0*/  LDL.LU R43, [R1+0x35ac] ;  /* 0x0035ac00012b7983 */ /* 0x000ee80000300800 */
[----:B------:R-:W3:Y:S04]  /*349c0*/  LDL.LU R42, [R1+0x35a8] ;  /* 0x0035a800012a7983 */ /* 0x000ee80000300800 */
[----:B------:R-:W-:Y:S04]  /*349d0*/  STS.U8 [R61+UR4+0x160], R0 ;  /* 0x000160003d007988 */ /* 0x000fe80008000004 */
[----:B--2---:R0:W-:Y:S04]  /*349e0*/  STS.U8 [R61+UR4+0x200], R41 ;  /* 0x000200293d007988 */ /* 0x0041e80008000004 */
[----:B----4-:R1:W-:Y:S04]  /*349f0*/  STS.U8 [R61+UR4+0x220], R40 ;  /* 0x000220283d007988 */ /* 0x0103e80008000004 */
        /* <DEDUP_REMOVED lines=8> */
[----:B----4-:R-:W4:Y:S04]  /*34a80*/  LDL.LU R21, [R1+0x3594] ;  /* 0x0035940001157983 */ /* 0x010f280000300800 */
[----:B------:R-:W3:Y:S04]  /*34a90*/  LDL.LU R60, [R1+0x3590] ;  /* 0x00359000013c7983 */ /* 0x000ee80000300800 */
        /* <DEDUP_REMOVED lines=18> */
[----:B------:R-:W-:Y:S04]  /*34bc0*/  STS.U8 [R61+UR4+0x760], R7 ;  /* 0x000760073d007988 */ /* 0x000fe80008000004 */
[----:B-1----:R-:W4:Y:S01]  /*34bd0*/  LDL.LU R49, [R1+0x3588] ;  /* 0x0035880001317983 */ /* 0x002f220000300800 */
[----:B------:R-:W-:-:S03]  /*34be0*/  IMAD R39, R35, 0x100, R34 ;  /* 0x0000010023277824 */ /* 0x000fc600078e0222 */
[----:B---3--:R0:W-:Y:S04]  /*34bf0*/  STS.U8 [R60+UR4+0x80], R50 ;  /* 0x000080323c007988 */ /* 0x0081e80008000004 */
[----:B--2---:R1:W-:Y:S04]  /*34c00*/  STS.U8 [R60+UR4+0xa0], R51 ;  /* 0x0000a0333c007988 */ /* 0x0043e80008000004 */
[----:B------:R2:W-:Y:S04]  /*34c10*/  STS.U8 [R60+UR4+0xc0], R40 ;  /* 0x0000c0283c007988 */ /* 0x0005e80008000004 */
[----:B------:R3:W-:Y:S04]  /*34c20*/  STS.U8 [R60+UR4+0xe0], R41 ;  /* 0x0000e0293c007988 */ /* 0x0007e80008000004 */
[----:B------:R1:W-:Y:S04]  /*34c30*/  STS.U8 [R60+UR4+0x180], R42 ;  /* 0x0001802a3c007988 */ /* 0x0003e80008000004 */
[----:B------:R2:W-:Y:S04]  /*34c40*/  STS.U8 [R60+UR4+0x1a0], R43 ;  /* 0x0001a02b3c007988 */ /* 0x0005e80008000004 */
[----:B0-----:R-:W4:Y:S04]  /*34c50*/  LDL.LU R50, [R1+0x3584] ;  /* 0x0035840001327983 */ /* 0x001f280000300800 */
[----:B-1----:R-:W4:Y:S04]  /*34c60*/  LDL.LU R51, [R1+0x3580] ;  /* 0x0035800001337983 */ /* 0x002f280000300800 */
[----:B--2---:R-:W2:Y:S04]  /*34c70*/  LDL.LU R40, [R1+0x357c] ;  /* 0x00357c0001287983 */ /* 0x004ea80000300800 */
[----:B---3--:R-:W2:Y:S04]  /*34c80*/  LDL.LU R41, [R1+0x3578] ;  /* 0x0035780001297983 */ /* 0x008ea80000300800 */
        /* <DEDUP_REMOVED lines=10> */
[----:B---3--:R-:W3:Y:S04]  /*34d30*/  LDL.LU R30, [R1+0x3564] ;  /* 0x00356400011e7983 */ /* 0x008ee80000300800 */
[----:B------:R-:W3:Y:S04]  /*34d40*/  LDL.LU R31, [R1+0x3560] ;  /* 0x00356000011f7983 */ /* 0x000ee80000300800 */
[----:B------:R-:W2:Y:S04]  /*34d50*/  LDL.LU R24, [R1+0x355c] ;  /* 0x00355c0001187983 */ /* 0x000ea80000300800 */
[----:B------:R-:W2:Y:S04]  /*34d60*/  LDL.LU R25, [R1+0x3558] ;  /* 0x0035580001197983 */ /* 0x000ea80000300800 */
[----:B------:R0:W-:Y:S04]  /*34d70*/  STS.U8 [R60+UR4+0x380], R26 ;  /* 0x0003801a3c007988 */ /* 0x0001e80008000004 */
[----:B------:R1:W-:Y:S04]  /*34d80*/  STS.U8 [R60+UR4+0x3a0], R27 ;  /* 0x0003a01b3c007988 */ /* 0x0003e80008000004 */
[----:B0-----:R-:W2:Y:S04]  /*34d90*/  LDL.LU R26, [R1+0x3554] ;  /* 0x00355400011a7983 */ /* 0x001ea80000300800 */
[----:B-1----:R-:W2:Y:S04]  /*34da0*/  LDL.LU R27, [R1+0x3550] ;  /* 0x00355000011b7983 */ /* 0x002ea80000300800 */
[----:B------:R-:W2:Y:S04]  /*34db0*/  LDL R0, [R1+0x17c4] ;  /* 0x0017c40001007983 */ /* 0x000ea80000100800 */
[----:B------:R0:W-:Y:S04]  /*34dc0*/  STS.U8 [R60+UR4+0x3c0], R20 ;  /* 0x0003c0143c007988 */ /* 0x0001e80008000004 */
[----:B----4-:R1:W-:Y:S04]  /*34dd0*/  STS.U8 [R60+UR4+0x7e0], R21 ;  /* 0x0007e0153c007988 */ /* 0x0103e80008000004 */
[----:B------:R4:W-:Y:S04]  /*34de0*/  STS.U8 [R60+UR4+0x5a0], R37 ;  /* 0x0005a0253c007988 */ /* 0x0009e80008000004 */
[----:B0-----:R-:W3:Y:S04]  /*34df0*/  LDL.LU R20, [R1+0x354c] ;  /* 0x00354c0001147983 */ /* 0x001ee80000300800 */
[----:B-1----:R-:W3:Y:S04]  /*34e00*/  LDL.LU R21, [R1+0x3548] ;  /* 0x0035480001157983 */ /* 0x002ee80000300800 */
[----:B------:R-:W-:Y:S01]  /*34e10*/  STL [R1+0x2b08], R60 ;  /* 0x002b083c01007387 */ /* 0x000fe20000100800 */
[----:B----4-:R-:W-:-:S03]  /*34e20*/  IMAD R37, R23, 0x100, R22 ;  /* 0x0000010017257824 */ /* 0x010fc600078e0216 */
[----:B------:R-:W4:Y:S04]  /*34e30*/  LDL.LU R22, [R1+0x3544] ;  /* 0x0035440001167983 */ /* 0x000f280000300800 */
[----:B------:R-:W4:Y:S04]  /*34e40*/  LDL.LU R23, [R1+0x3540] ;  /* 0x0035400001177983 */ /* 0x000f280000300800 */
[----:B------:R0:W-:Y:S02]  /*34e50*/  STS.U8 [R60+UR4+0x580], R38 ;  /* 0x000580263c007988 */ /* 0x0001e40008000004 */
[----:B0-----:R-:W-:-:S02]  /*34e60*/  IMAD R38, R33, 0x100, R32 ;  /* 0x0000010021267824 */ /* 0x001fc400078e0220 */
[----:B------:R-:W3:Y:S04]  /*34e70*/  LDL.LU R32, [R1+0x353c] ;  /* 0x00353c0001207983 */ /* 0x000ee80000300800 */
[----:B------:R-:W3:Y:S04]  /*34e80*/  LDL.LU R33, [R1+0x3538] ;  /* 0x0035380001217983 */ /* 0x000ee80000300800 */
[----:B------:R-:W3:Y:S04]  /*34e90*/  LDL.LU R34, [R1+0x3534] ;  /* 0x0035340001227983 */ /* 0x000ee80000300800 */
[----:B------:R-:W3:Y:S04]  /*34ea0*/  LDL.LU R35, [R1+0x3530] ;  /* 0x0035300001237983 */ /* 0x000ee80000300800 */
        /* <DEDUP_REMOVED lines=13> */
[----:B------:R-:W-:Y:S01]  /*34f80*/  STS.U8 [R60+UR4+0x7c0], R4 ;  /* 0x0007c0043c007988 */ /* 0x000fe20008000004 */
[----:B------:R-:W-:Y:S01]  /*34f90*/  BAR.SYNC.DEFER_BLOCKING 0x0 ;  /* 0x0000000000007b1d */ /* 0x000fe20000010000 */
[----:B0-----:R-:W-:Y:S01]  /*34fa0*/  IMAD R36, R2, 0x100, R3 ;  /* 0x0000010002247824 */ /* 0x001fe200078e0203 */
[----:B------:R-:W-:-:S02]  /*34fb0*/  F2FP.F16.E5M2.UNPACK_B R37, R37 ;  /* 0x00000025ff25723e */ /* 0x000fc400020004ff */
[----:B------:R-:W-:Y:S02]  /*34fc0*/  F2FP.F16.E5M2.UNPACK_B R38, R38 ;  /* 0x00000026ff26723e */ /* 0x000fe400020004ff */
[----:B------:R-:W-:Y:S02]  /*34fd0*/  F2FP.F16.E5M2.UNPACK_B R39, R39 ;  /* 0x00000027ff27723e */ /* 0x000fe400020004ff */
[----:B------:R-:W-:Y:S01]  /*34fe0*/  F2FP.F16.E5M2.UNPACK_B R36, R36 ;  /* 0x00000024ff24723e */ /* 0x000fe200020004ff */
[----:B--2---:R-:W0:Y:S04]  /*34ff0*/  LDSM.16.M88.4 R8, [R0] ;  /* 0x000000000008783b */ /* 0x004e280000000200 */
[----:B------:R-:W1:Y:S04]  /*35000*/  LDSM.16.M88.4 R4, [R0+0x200] ;  /* 0x000200000004783b */ /* 0x000e680000000200 */
[----:B------:R-:W2:Y:S04]  /*35010*/  LDSM.16.M88.4 R44, [R0+0x400] ;  /* 0x00040000002c783b */ /* 0x000ea80000000200 */
[----:B------:R-:W1:Y:S01]  /*35020*/  LDSM.16.M88.4 R16, [R0+0x600] ;  /* 0x000600000010783b */ /* 0x000e620000000200 */
[----:B0-----:R-:W-:-:S02]  /*35030*/  F2FP.F16.E5M2.UNPACK_B R2, R8 ;  /* 0x00000008ff02723e */ /* 0x001fc400020004ff */
[----:B------:R-:W-:-:S07]  /*35040*/  F2FP.F16.E5M2.UNPACK_B R3, R9 ;  /* 0x00000009ff03723e */ /* 0x000fce00020004ff */
[C---:B------:R-:W-:Y:S01]  /*35050*/  HMMA.16816.F32 R48, R36.reuse, R2, R48 ;  /* 0x000000022430723c */ /* 0x040fe20000001830 */
[----:B------:R-:W-:Y:S02]  /*35060*/  F2FP.F16.E5M2.UNPACK_B R12, R10 ;  /* 0x0000000aff0c723e */ /* 0x000fe400020004ff */
[----:B------:R-:W-:Y:S01]  /*35070*/  F2FP.F16.E5M2.UNPACK_B R13, R11 ;  /* 0x0000000bff0d723e */ /* 0x000fe200020004ff */
[----:B------:R-:W-:Y:S04]  /*35080*/  STL [R1+0x32bc], R8 ;  /* 0x0032bc0801007387 */ /* 0x000fe80000100800 */
[----:B------:R-:W-:Y:S01]  /*35090*/  STL [R1+0x32c0], R9 ;  /* 0x0032c00901007387 */ /* 0x000fe20000100800 */
[----:B-1----:R-:W-:Y:S02]  /*350a0*/  F2FP.F16.E5M2.UNPACK_B R14, R4 ;  /* 0x00000004ff0e723e */ /* 0x002fe400020004ff */
[----:B------:R-:W-:Y:S01]  /*350b0*/  F2FP.F16.E5M2.UNPACK_B R15, R5 ;  /* 0x00000005ff0f723e */ /* 0x000fe200020004ff */
[C---:B------:R-:W-:Y:S07]  /*350c0*/  HMMA.16816.F32 R40, R36.reuse, R12, R40 ;  /* 0x0000000c2428723c */ /* 0x040fee0000001828 */
[----:B------:R-:W-:Y:S04]  /*350d0*/  STL [R1+0x32cc], R48 ;  /* 0x0032cc3001007387 */ /* 0x000fe80000100800 */
[----:B------:R-:W-:Y:S04]  /*350e0*/  STL [R1+0x32c8], R49 ;  /* 0x0032c83101007387 */ /* 0x000fe80000100800 */
[----:B------:R-:W-:Y:S04]  /*350f0*/  STL [R1+0x32c4], R50 ;  /* 0x0032c43201007387 */ /* 0x000fe80000100800 */
[----:B------:R-:W-:Y:S04]  /*35100*/  STL [R1+0x32b8], R51 ;  /* 0x0032b83301007387 */ /* 0x000fe80000100800 */
[----:B------:R-:W-:Y:S04]  /*35110*/  STL [R1+0x32d0], R10 ;  /* 0x0032d00a01007387 */ /* 0x000fe80000100800 */
[----:B------:R3:W-:Y:S02]  /*35120*/  STL [R1+0x32b4], R11 ;  /* 0x0032b40b01007387 */ /* 0x0007e40000100800 */
[----:B---3--:R-:W-:Y:S01]  /*35130*/  HMMA.16816.F32 R8, R36, R14, R28 ;  /* 0x0000000e2408723c */ /* 0x008fe2000000181c */
[----:B------:R-:W-:-:S02]  /*35140*/  F2FP.F16.E5M2.UNPACK_B R28, R6 ;  /* 0x00000006ff1c723e */ /* 0x000fc400020004ff */
[----:B------:R-:W-:-:S07]  /*35150*/  F2FP.F16.E5M2.UNPACK_B R29, R7 ;  /* 0x00000007ff1d723e */ /* 0x000fce00020004ff */
[C---:B------:R-:W-:Y:S01]  /*35160*/  HMMA.16816.F32 R24, R36.reuse, R28, R24 ;  /* 0x0000001c2418723c */ /* 0x040fe20000001818 */
[----:B------:R-:W-:Y:S04]  /*35170*/  STL [R1+0x32e0], R40 ;  /* 0x0032e02801007387 */ /* 0x000fe80000100800 */
[----:B------:R-:W-:Y:S04]  /*35180*/  STL [R1+0x32dc], R41 ;  /* 0x0032dc2901007387 */ /* 0x000fe80000100800 */
[----:B------:R-:W-:Y:S04]  /*35190*/  STL [R1+0x32d8], R42 ;  /* 0x0032d82a01007387 */ /* 0x000fe80000100800 */
[----:B------:R-:W-:Y:S04]  /*351a0*/  STL [R1+0x32d4], R43 ;  /* 0x0032d42b01007387 */ /* 0x000fe80000100800 */
[----:B------:R-:W-:Y:S04]  /*351b0*/  STL [R1+0x32e4], R4 ;  /* 0x0032e40401007387 */ /* 0x000fe80000100800 */
[----:B------:R-:W-:Y:S04]  /*351c0*/  STL [R1+0x32e8], R5 ;  /* 0x0032e80501007387 */ /* 0x000fe80000100800 */
[----:B------:R-:W-:Y:S04]  /*351d0*/  STL.64 [R1+0x3518], R14 ;  /* 0x0035180e01007387 */ /* 0x000fe80000100a00 */
[----:B------:R-:W-:Y:S04]  /*351e0*/  STL.64 [R1+0x3510], R12 ;  /* 0x0035100c01007387 */ /* 0x000fe80000100a00 */
[----:B------:R-:W-:Y:S04]  /*351f0*/  STL.64 [R1+0x90], R8 ;  /* 0x0000900801007387 */ /* 0x000fe80000100a00 */
[----:B------:R0:W-:Y:S04]  /*35200*/  STL.64 [R1+0x98], R10 ;  /* 0x0000980a01007387 */ /* 0x0001e80000100a00 */
[----:B------:R-:W-:Y:S01]  /*35210*/  STL [R1+0x32ec], R6 ;  /* 0x0032ec0601007387 */ /* 0x000fe20000100800 */
[----:B------:R-:W-:Y:S01]  /*35220*/  IMAD.MOV.U32 R48, RZ, RZ, R25 ;  /* 0x000000ffff307224 */ /* 0x000fe200078e0019 */
[----:B--2---:R-:W-:Y:S01]  /*35230*/  F2FP.F16.E5M2.UNPACK_B R25, R45 ;  /* 0x0000002dff19723e */ /* 0x004fe200020004ff */
[----:B0-----:R-:W-:Y:S01]  /*35240*/  IMAD.MOV.U32 R10, RZ, RZ, R24 ;  /* 0x000000ffff0a7224 */ /* 0x001fe200078e0018 */
[----:B------:R-:W-:Y:S01]  /*35250*/  F2FP.F16.E5M2.UNPACK_B R24, R44 ;  /* 0x0000002cff18723e */ /* 0x000fe200020004ff */
[----:B------:R4:W-:Y:S06]  /*35260*/  STL [R1+0x32f0], R7 ;  /* 0x0032f00701007387 */ /* 0x0009ec0000100800 */
[----:B----4-:R-:W-:Y:S01]  /*35270*/  HMMA.16816.F32 R4, R36, R24, R20 ;  /* 0x000000182404723c */ /* 0x010fe20000001814 */
[----:B------:R-:W-:Y:S01]  /*35280*/  IMAD.MOV.U32 R50, RZ, RZ, R27 ;  /* 0x000000ffff327224 */ /* 0x000fe200078e001b */
[----:B------:R-:W-:Y:S01]  /*35290*/  STL.64 [R1+0x3508], R28 ;  /* 0x0035081c01007387 */ /* 0x000fe20000100a00 */
[----:B------:R-:W-:Y:S01]  /*352a0*/  IMAD.MOV.U32 R49, RZ, RZ, R26 ;  /* 0x000000ffff317224 */ /* 0x000fe200078e001a */
[----:B------:R-:W-:-:S02]  /*352b0*/  F2FP.F16.E5M2.UNPACK_B R22, R46 ;  /* 0x0000002eff16723e */ /* 0x000fc400020004ff */
[----:B------:R-:W-:-:S13]  /*352c0*/  F2FP.F16.E5M2.UNPACK_B R23, R47 ;  /* 0x0000002fff17723e */ /* 0x000fda00020004ff */
[----:B------:R-:W-:Y:S02]  /*352d0*/  IMAD.MOV.U32 R11, RZ, RZ, R7 ;  /* 0x000000ffff0b7224 */ /* 0x000fe400078e0007 */
[----:B------:R-:W-:Y:S02]  /*352e0*/  IMAD.MOV.U32 R9, RZ, RZ, R4 ;  /* 0x000000ffff097224 */ /* 0x000fe400078e0004 */
[----:B------:R-:W-:Y:S02]  /*352f0*/  IMAD.MOV.U32 R8, RZ, RZ, R5 ;  /* 0x000000ffff087224 */ /* 0x000fe400078e0005 */
[----:B------:R-:W-:Y:S01]  /*35300*/  IMAD.MOV.U32 R51, RZ, RZ, R6 ;  /* 0x000000ffff337224 */ /* 0x000fe200078e0006 */
[----:B------:R-:W2:Y:S04]  /*35310*/  LDL.LU.64 R4, [R1+0x50] ;  /* 0x0000500001047983 */ /* 0x000ea80000300a00 */
[----:B------:R-:W2:Y:S04]  /*35320*/  LDL.LU.64 R6, [R1+0x58] ;  /* 0x0000580001067983 */ /* 0x000ea80000300a00 */
[----:B------:R-:W-:Y:S04]  /*35330*/  STL.64 [R1+0x3310], R10 ;  /* 0x0033100a01007387 */ /* 0x000fe80000100a00 */
[----:B------:R-:W-:Y:S04]  /*35340*/  STL.64 [R1+0x3308], R8 ;  /* 0x0033080801007387 */ /* 0x000fe80000100a00 */
[----:B------:R-:W-:Y:S04]  /*35350*/  STL.64 [R1+0x3300], R50 ;  /* 0x0033003201007387 */ /* 0x000fe80000100a00 */
[----:B------:R-:W-:Y:S04]  /*35360*/  STL.64 [R1+0x32f8], R48 ;  /* 0x0032f83001007387 */ /* 0x000fe80000100a00 */
[----:B------:R-:W-:Y:S04]  /*35370*/  STL.64 [R1+0x3320], R46 ;  /* 0x0033202e01007387 */ /* 0x000fe80000100a00 */
[----:B------:R-:W-:Y:S01]  /*35380*/  STL.64 [R1+0x3318], R44 ;  /* 0x0033182c01007387 */ /* 0x000fe20000100a00 */
[----:B------:R-:W-:Y:S03]  /*35390*/  HMMA.16816.F32 R12, R36, R22, R32 ;  /* 0x00000016240c723c */ /* 0x000fe60000001820 */
[----:B------:R-:W3:Y:S04]  /*353a0*/  LDL.LU R32, [R1+0x1040] ;  /* 0x0010400001207983 */ /* 0x000ee80000300800 */
[----:B------:R-:W3:Y:S04]  /*353b0*/  LDL.LU R33, [R1+0x104c] ;  /* 0x00104c0001217983 */ /* 0x000ee80000300800 */
[----:B------:R-:W4:Y:S04]  /*353c0*/  LDL.LU R34, [R1+0x1048] ;  /* 0x0010480001227983 */ /* 0x000f280000300800 */
[----:B------:R-:W4:Y:S04]  /*353d0*/  LDL.LU R35, [R1+0x1054] ;  /* 0x0010540001237983 */ /* 0x000f280000300800 */
[----:B------:R-:W-:-:S02]  /*353e0*/  IMAD.MOV.U32 R42, RZ, RZ, R14 ;  /* 0x000000ffff2a7224 */ /* 0x000fc400078e000e */
[----:B------:R-:W-:Y:S02]  /*353f0*/  IMAD.MOV.U32 R43, RZ, RZ, R15 ;  /* 0x000000ffff2b7224 */ /* 0x000fe400078e000f */
[----:B------:R-:W-:Y:S02]  /*35400*/  IMAD.MOV.U32 R40, RZ, RZ, R12 ;  /* 0x000000ffff287224 */ /* 0x000fe400078e000c */
[----:B------:R-:W-:Y:S01]  /*35410*/  IMAD.MOV.U32 R41, RZ, RZ, R13 ;  /* 0x000000ffff297224 */ /* 0x000fe200078e000d */
[----:B------:R-:W-:Y:S02]  /*35420*/  F2FP.F16.E5M2.UNPACK_B R26, R16 ;  /* 0x00000010ff1a723e */ /* 0x000fe400020004ff */
[----:B------:R-:W-:Y:S01]  /*35430*/  F2FP.F16.E5M2.UNPACK_B R27, R17 ;  /* 0x00000011ff1b723e */ /* 0x000fe200020004ff */
[----:B----4-:R-:W-:Y:S04]  /*35440*/  STL.64 [R1+0x3528], R34 ;  /* 0x0035282201007387 */ /* 0x010fe80000100a00 */
[----:B---3--:R0:W-:Y:S04]  /*35450*/  STL.64 [R1+0x3520], R32 ;  /* 0x0035202001007387 */ /* 0x0081e80000100a00 */
[----:B------:R-:W3:Y:S04]  /*35460*/  LDL.LU R60, [R1+0x1050] ;  /* 0x00105000013c7983 */ /* 0x000ee80000300800 */
[----:B------:R-:W4:Y:S04]  /*35470*/  LDL.LU R52, [R1+0x105c] ;  /* 0x00105c0001347983 */ /* 0x000f280000300800 */
        /* <DEDUP_REMOVED lines=9> */
[----:B------:R-:W-:Y:S04]  /*35510*/  STL.64 [R1+0x3330], R42 ;  /* 0x0033302a01007387 */ /* 0x000fe80000100a00 */
[----:B------:R1:W-:Y:S04]  /*35520*/  STL.64 [R1+0x3328], R40 ;  /* 0x0033282801007387 */ /* 0x0003e80000100a00 */
[----:B0-----:R-:W3:Y:S04]  /*35530*/  LDL.LU.64 R32, [R1+0x40] ;  /* 0x0000400001207983 */ /* 0x001ee80000300a00 */
[----:B------:R-:W3:Y:S01]  /*35540*/  LDL.LU.64 R34, [R1+0x48] ;  /* 0x0000480001227983 */ /* 0x000ee20000300a00 */
[----:B--2---:R-:W-:Y:S03]  /*35550*/  HMMA.16816.F32 R8, R36, R26, R4 ;  /* 0x0000001a2408723c */ /* 0x004fe60000001804 */
[----:B------:R-:W2:Y:S04]  /*35560*/  LDL.LU.64 R12, [R1+0xfb0] ;  /* 0x000fb000010c7983 */ /* 0x000ea80000300a00 */
[----:B------:R-:W2:Y:S04]  /*35570*/  LDL.LU.64 R14, [R1+0xfb8] ;  /* 0x000fb800010e7983 */ /* 0x000ea80000300a00 */
[----:B------:R-:W2:Y:S04]  /*35580*/  LDL.LU.64 R28, [R1+0xfa0] ;  /* 0x000fa000011c7983 */ /* 0x000ea80000300a00 */
[----:B------:R-:W2:Y:S04]  /*35590*/  LDL.LU.64 R30, [R1+0xfa8] ;  /* 0x000fa800011e7983 */ /* 0x000ea80000300a00 */
[----:B------:R-:W2:Y:S04]  /*355a0*/  LDL.LU.64 R48, [R1+0xf70] ;  /* 0x000f700001307983 */ /* 0x000ea80000300a00 */
[----:B------:R-:W2:Y:S04]  /*355b0*/  LDL.LU.64 R50, [R1+0xf78] ;  /* 0x000f780001327983 */ /* 0x000ea80000300a00 */
[----:B------:R-:W2:Y:S04]  /*355c0*/  LDL.LU.64 R44, [R1+0xf60] ;  /* 0x000f6000012c7983 */ /* 0x000ea80000300a00 */
[----:B------:R-:W2:Y:S04]  /*355d0*/  LDL.LU.64 R46, [R1+0xf68] ;  /* 0x000f6800012e7983 */ /* 0x000ea80000300a00 */
[----:B-1----:R-:W2:Y:S04]  /*355e0*/  LDL.LU.64 R40, [R1+0xf50] ;  /* 0x000f500001287983 */ /* 0x002ea80000300a00 */
[----:B------:R-:W2:Y:S01]  /*355f0*/  LDL.LU.64 R42, [R1+0xf58] ;  /* 0x000f5800012a7983 */ /* 0x000ea20000300a00 */
[----:B------:R-:W-:-:S02]  /*35600*/  F2FP.F16.E5M2.UNPACK_B R20, R18 ;  /* 0x00000012ff14723e */ /* 0x000fc400020004ff */
[----:B------:R-:W-:Y:S01]  /*35610*/  F2FP.F16.E5M2.UNPACK_B R21, R19 ;  /* 0x00000013ff15723e */ /* 0x000fe200020004ff */
[----:B------:R-:W-:Y:S02]  /*35620*/  IMAD.MOV.U32 R7, RZ, RZ, R8 ;  /* 0x000000ffff077224 */ /* 0x000fe400078e0008 */
[----:B------:R-:W-:Y:S02]  /*35630*/  IMAD.MOV.U32 R6, RZ, RZ, R9 ;  /* 0x000000ffff067224 */ /* 0x000fe400078e0009 */
[----:B------:R-:W-:Y:S02]  /*35640*/  IMAD.MOV.U32 R5, RZ, RZ, R10 ;  /* 0x000000ffff057224 */ /* 0x000fe400078e000a */
[----:B------:R-:W-:Y:S01]  /*35650*/  IMAD.MOV.U32 R4, RZ, RZ, R11 ;  /* 0x000000ffff047224 */ /* 0x000fe200078e000b */
[----:B------:R-:W2:Y:S04]  /*35660*/  LDL.LU.64 R8, [R1+0x30] ;  /* 0x0000300001087983 */ /* 0x000ea80000300a00 */
[----:B------:R-:W2:Y:S04]  /*35670*/  LDL.LU.64 R10, [R1+0x38] ;  /* 0x00003800010a7983 */ /* 0x000ea80000300a00 */
[----:B------:R-:W-:Y:S04]  /*35680*/  STL.64 [R1+0x3340], R6 ;  /* 0x0033400601007387 */ /* 0x000fe80000100a00 */
[----:B------:R0:W-:Y:S04]  /*35690*/  STL.64 [R1+0x3338], R4 ;  /* 0x0033380401007387 */ /* 0x0001e80000100a00 */
[----:B0-----:R-:W2:Y:S04]  /*356a0*/  LDL.LU.64 R4, [R1+0xf80] ;  /* 0x000f800001047983 */ /* 0x001ea80000300a00 */
[----:B------:R-:W2:Y:S04]  /*356b0*/  LDL.LU.64 R6, [R1+0xf88] ;  /* 0x000f880001067983 */ /* 0x000ea80000300a00 */
[----:B------:R0:W-:Y:S04]  /*356c0*/  STL [R1+0x32b0], R19 ;  /* 0x0032b01301007387 */ /* 0x0001e80000100800 */
[----:B0-----:R-:W2:Y:S01]  /*356d0*/  LDL.LU R19, [R1+0x1044] ;  /* 0x0010440001137983 */ /* 0x001ea20000300800 */
[----:B---3--:R-:W-:Y:S03]  /*356e0*/  HMMA.16816.F32 R36, R36, R20, R32 ;  /* 0x000000142424723c */ /* 0x008fe60000001820 */
[----:B------:R-:W3:Y:S04]  /*356f0*/  LDL.LU.64 R34, [R1+0x3528] ;  /* 0x0035280001227983 */ /* 0x000ee80000300a00 */
[----:B------:R-:W3:-:S12]  /*35700*/  LDL.LU.64 R32, [R1+0x3520] ;  /* 0x0035200001207983 */ /* 0x000ed80000300a00 */
[----:B------:R0:W-:Y:S04]  /*35710*/  STL.64 [R1+0x40], R36 ;  /* 0x0000402401007387 */ /* 0x0001e80000100a00 */
[----:B------:R1:W-:Y:S04]  /*35720*/  STL.64 [R1+0x48], R38 ;  /* 0x0000482601007387 */ /* 0x0003e80000100a00 */
[----:B0-----:R-:W4:Y:S04]  /*35730*/  LDL.LU.64 R36, [R1+0xf90] ;  /* 0x000f900001247983 */ /* 0x001f280000300a00 */
[----:B-1----:R-:W4:Y:S01]  /*35740*/  LDL.LU.64 R38, [R1+0xf98] ;  /* 0x000f980001267983 */ /* 0x002f220000300a00 */
[----:B---3--:R-:W-:-:S02]  /*35750*/  IMAD R33, R34, 0x100, R33 ;  /* 0x0000010022217824 */ /* 0x008fc400078e0221 */
[----:B------:R-:W-:Y:S02]  /*35760*/  IMAD R34, R60, 0x100, R35 ;  /* 0x000001003c227824 */ /* 0x000fe400078e0223 */
[----:B--2---:R-:W-:Y:S02]  /*35770*/  IMAD R32, R32, 0x100, R19 ;  /* 0x0000010020207824 */ /* 0x004fe400078e0213 */
[----:B----4-:R-:W-:Y:S01]  /*35780*/  IMAD R35, R53, 0x100, R52 ;  /* 0x0000010035237824 */ /* 0x010fe200078e0234 */
[----:B------:R-:W-:Y:S02]  /*35790*/  F2FP.F16.E5M2.UNPACK_B R33, R33 ;  /* 0x00000021ff21723e */ /* 0x000fe400020004ff */
[----:B------:R-:W-:Y:S02]  /*357a0*/  F2FP.F16.E5M2.UNPACK_B R34, R34 ;  /* 0x00000022ff22723e */ /* 0x000fe400020004ff */
[----:B------:R-:W-:Y:S02]  /*357b0*/  F2FP.F16.E5M2.UNPACK_B R32, R32 ;  /* 0x00000020ff20723e */ /* 0x000fe400020004ff */
[----:B------:R-:W-:-:S07]  /*357c0*/  F2FP.F16.E5M2.UNPACK_B R35, R35 ;  /* 0x00000023ff23723e */ /* 0x000fce00020004ff */
[----:B------:R-:W-:-:S15]  /*357d0*/  HMMA.16816.F32 R12, R32, R2, R12 ;  /* 0x00000002200c723c */ /* 0x000fde000000180c */
[----:B------:R-:W-:-:S04]  /*357e0*/  NOP ;  /* 0x0000000000007918 */ /* 0x000fc80000000000 */
[----:B------:R-:W-:Y:S04]  /*357f0*/  STL.64 [R1+0xfb0], R12 ;  /* 0x000fb00c01007387 */ /* 0x000fe80000100a00 */
[----:B------:R0:W-:Y:S04]  /*35800*/  STL.64 [R1+0xfb8], R14 ;  /* 0x000fb80e01007387 */ /* 0x0001e80000100a00 */
[----:B0-----:R-:W2:Y:S04]  /*35810*/  LDL.LU.64 R14, [R1+0x3518] ;  /* 0x00351800010e7983 */ /* 0x001ea80000300a00 */
[----:B------:R-:W3:Y:S02]  /*35820*/  LDL.LU.64 R12, [R1+0x3510] ;  /* 0x00351000010c7983 */ /* 0x000ee40000300a00 */
[----:B---3--:R-:W-:-:S15]  /*35830*/  HMMA.16816.F32 R28, R32, R12, R28 ;  /* 0x0000000c201c723c */ /* 0x008fde000000181c */
[----:B------:R-:W-:-:S04]  /*35840*/  NOP ;  /* 0x0000000000007918 */ /* 0x000fc80000000000 */
[----:B------:R0:W-:Y:S04]  /*35850*/  STL.64 [R1+0xfa0], R28 ;  /* 0x000fa01c01007387 */ /* 0x0001e80000100a00 */
[----:B------:R-:W-:Y:S04]  /*35860*/  STL.64 [R1+0xfa8], R30 ;  /* 0x000fa81e01007387 */ /* 0x000fe80000100a00 */
[----:B0-----:R-:W3:Y:S01]  /*35870*/  LDL.LU.64 R28, [R1+0x3508] ;  /* 0x00350800011c7983 */ /* 0x001ee20000300a00 */
[----:B--2---:R-:W-:-:S15]  /*35880*/  HMMA.16816.F32 R36, R32, R14, R36 ;  /* 0x0000000e2024723c */ /* 0x004fde0000001824 */
[----:B------:R-:W-:-:S04]  /*35890*/  NOP ;  /* 0x0000000000007918 */ /* 0x000fc80000000000 */
[----:B------:R-:W-:Y:S04]  /*358a0*/  STL.64 [R1+0xf90], R36 ;  /* 0x000f902401007387 */ /* 0x000fe80000100a00 */
[----:B------:R3:W-:Y:S01]  /*358b0*/  STL.64 [R1+0xf98], R38 ;  /* 0x000f982601007387 */ /* 0x0007e20000100a00 */
[C---:B------:R-:W-:Y:S08]  /*358c0*/  HMMA.16816.F32 R44, R32.reuse, R22, R44 ;  /* 0x00000016202c723c */ /* 0x040ff0000000182c */
[C---:B---3--:R-:W-:Y:S08]  /*358d0*/  HMMA.16816.F32 R36, R32.reuse, R28, R4 ;  /* 0x0000001c2024723c */ /* 0x048ff00000001804 */
[C---:B------:R-:W-:Y:S11]  /*358e0*/  HMMA.16816.F32 R4, R32.reuse, R24, R48 ;  /* 0x000000182004723c */ /* 0x040ff60000001830 */
[----:B------:R-:W-:Y:S04]  /*358f0*/  STL.64 [R1+0xf80], R36 ;  /* 0x000f802401007387 */ /* 0x000fe80000100a00 */
[----:B------:R0:W-:Y:S04]  /*35900*/  STL.64 [R1+0xf88], R38 ;  /* 0x000f882601007387 */ /* 0x0001e80000100a00 */
[----:B------:R-:W-:Y:S04]  /*35910*/  STL.64 [R1+0xf70], R4 ;  /* 0x000f700401007387 */ /* 0x000fe80000100a00 */
[----:B------:R1:W-:Y:S01]  /*35920*/  STL.64 [R1+0xf78], R6 ;  /* 0x000f780601007387 */ /* 0x0003e20000100a00 */
[C---:B0-----:R-:W-:Y:S08]  /*35930*/  HMMA.16816.F32 R36, R32.reuse, R26, R40 ;  /* 0x0000001a2024723c */ /* 0x041ff00000001828 */
[----:B-1----:R-:W-:Y:S01]  /*35940*/  HMMA.16816.F32 R4, R32, R20, R8 ;  /* 0x000000142004723c */ /* 0x002fe20000001808 */
[----:B------:R0:W-:Y:S04]  /*35950*/  STL.64 [R1+0xf60], R44 ;  /* 0x000f602c01007387 */ /* 0x0001e80000100a00 */
[----:B------:R1:W-:Y:S06]  /*35960*/  STL.64 [R1+0xf68], R46 ;  /* 0x000f682e01007387 */ /* 0x0003ec0000100a00 */
[----:B------:R2:W-:Y:S04]  /*35970*/  STL.64 [R1+0xf50], R36 ;  /* 0x000f502401007387 */ /* 0x0005e80000100a00 */
[----:B------:R3:W-:Y:S04]  /*35980*/  STL.64 [R1+0xf58], R38 ;  /* 0x000f582601007387 */ /* 0x0007e80000100a00 */
[----:B------:R4:W-:Y:S04]  /*35990*/  STL.64 [R1+0x30], R4 ;  /* 0x0000300401007387 */ /* 0x0009e80000100a00 */
[----:B------:R0:W-:Y:S04]  /*359a0*/  STL.64 [R1+0x38], R6 ;  /* 0x0000380601007387 */ /* 0x0001e80000100a00 */
[----:B------:R-:W4:Y:S04]  /*359b0*/  LDL.LU.64 R48, [R1+0xf30] ;  /* 0x000f300001307983 */ /* 0x000f280000300a00 */
[----:B------:R-:W4:Y:S04]  /*359c0*/  LDL.LU.64 R50, [R1+0xf38] ;  /* 0x000f380001327983 */ /* 0x000f280000300a00 */
[----:B0-----:R-:W4:Y:S04]  /*359d0*/  LDL.LU.64 R44, [R1+0xf20] ;  /* 0x000f2000012c7983 */ /* 0x001f280000300a00 */
[----:B-1----:R-:W4:Y:S04]  /*359e0*/  LDL.LU.64 R46, [R1+0xf28] ;  /* 0x000f2800012e7983 */ /* 0x002f280000300a00 */
[----:B------:R-:W4:Y:S04]  /*359f0*/  LDL.LU.64 R40, [R1+0xf10] ;  /* 0x000f100001287983 */ /* 0x000f280000300a00 */
[----:B------:R-:W4:Y:S04]  /*35a00*/  LDL.LU.64 R42, [R1+0xf18] ;  /* 0x000f1800012a7983 */ /* 0x000f280000300a00 */
[----:B--2---:R-:W2:Y:S04]  /*35a10*/  LDL.LU.64 R36, [R1+0xf00] ;  /* 0x000f000001247983 */ /* 0x004ea80000300a00 */
[----:B---3--:R-:W2:Y:S04]  /*35a20*/  LDL.LU.64 R38, [R1+0xf08] ;  /* 0x000f080001267983 */ /* 0x008ea80000300a00 */
[----:B------:R-:W3:Y:S04]  /*35a30*/  LDL.LU.64 R8, [R1+0xef0] ;  /* 0x000ef00001087983 */ /* 0x000ee80000300a00 */
[----:B------:R-:W3:Y:S04]  /*35a40*/  LDL.LU.64 R10, [R1+0xef8] ;  /* 0x000ef800010a7983 */ /* 0x000ee80000300a00 */
[----:B----4-:R-:W4:Y:S04]  /*35a50*/  LDL.LU.64 R4, [R1+0xee0] ;  /* 0x000ee00001047983 */ /* 0x010f280000300a00 */
[----:B------:R-:W4:Y:S04]  /*35a60*/  LDL.LU.64 R6, [R1+0xee8] ;  /* 0x000ee80001067983 */ /* 0x000f280000300a00 */
[----:B------:R-:W2:Y:S01]  /*35a70*/  LDL.LU R30, [R1+0x1090] ;  /* 0x00109000011e7983 */ /* 0x000ea20000300800 */
[----:B------:R-:W-:-:S02]  /*35a80*/  IMAD R32, R59, 0x100, R54 ;  /* 0x000001003b207824 */ /* 0x000fc400078e0236 */
[----:B------:R-:W-:Y:S01]  /*35a90*/  IMAD R33, R56, 0x100, R55 ;  /* 0x0000010038217824 */ /* 0x000fe200078e0237 */
[----:B--2---:R0:W-:Y:S04]  /*35aa0*/  STL [R1+0x34f0], R30 ;  /* 0x0034f01e01007387 */ /* 0x0041e80000100800 */
[----:B0-----:R-:W2:Y:S04]  /*35ab0*/  LDL.LU R30, [R1+0x1084] ;  /* 0x00108400011e7983 */ /* 0x001ea80000300800 */
[----:B------:R-:W2:Y:S04]  /*35ac0*/  LDL.LU R31, [R1+0x109c] ;  /* 0x00109c00011f7983 */ /* 0x000ea80000300800 */
[----:B------:R-:W2:Y:S04]  /*35ad0*/  LDL.LU R60, [R1+0x1098] ;  /* 0x00109800013c7983 */ /* 0x000ea80000300800 */
[----:B------:R-:W2:Y:S04]  /*35ae0*/  LDL.LU R54, [R1+0x10a4] ;  /* 0x0010a40001367983 */ /* 0x000ea80000300800 */
[----:B------:R-:W2:Y:S04]  /*35af0*/  LDL.LU R59, [R1+0x10a0] ;  /* 0x0010a000013b7983 */ /* 0x000ea80000300800 */
[----:B------:R-:W2:Y:S01]  /*35b00*/  LDL.LU R55, [R1+0x10ac] ;  /* 0x0010ac0001377983 */ /* 0x000ea20000300800 */
[----:B------:R-:W-:-:S02]  /*35b10*/  IMAD R34, R58, 0x100, R57 ;  /* 0x000001003a227824 */ /* 0x000fc400078e0239 */
[----:B------:R-:W-:Y:S01]  /*35b20*/  IMAD R35, R61, 0x100, R0 ;  /* 0x000001003d237824 */ /* 0x000fe200078e0200 */
[----:B------:R-:W-:Y:S02]  /*35b30*/  F2FP.F16.E5M2.UNPACK_B R32, R32 ;  /* 0x00000020ff20723e */ /* 0x000fe400020004ff */
[----:B------:R-:W-:Y:S01]  /*35b40*/  F2FP.F16.E5M2.UNPACK_B R33, R33 ;  /* 0x00000021ff21723e */ /* 0x000fe200020004ff */
[----:B--2---:R0:W-:Y:S04]  /*35b50*/  STL.64 [R1+0x34e8], R54 ;  /* 0x0034e83601007387 */ /* 0x0041e80000100a00 */
[----:B------:R-:W2:Y:S04]  /*35b60*/  LDL.LU.64 R52, [R1+0xf40] ;  /* 0x000f400001347983 */ /* 0x000ea80000300a00 */
[----:B0-----:R-:W2:Y:S04]  /*35b70*/  LDL.LU.64 R54, [R1+0xf48] ;  /* 0x000f480001367983 */ /* 0x001ea80000300a00 */
[----:B------:R-:W4:Y:S04]  /*35b80*/  LDL.LU R56, [R1+0x10a8] ;  /* 0x0010a80001387983 */ /* 0x000f280000300800 */
[----:B------:R-:W4:Y:S04]  /*35b90*/  LDL.LU R57, [R1+0x10b4] ;  /* 0x0010b40001397983 */ /* 0x000f280000300800 */
[----:B------:R-:W4:Y:S01]  /*35ba0*/  LDL.LU R58, [R1+0x10b0] ;  /* 0x0010b000013a7983 */ /* 0x000f220000300800 */
[----:B------:R-:W-:-:S02]  /*35bb0*/  F2FP.F16.E5M2.UNPACK_B R34, R34 ;  /* 0x00000022ff22723e */ /* 0x000fc400020004ff */
[----:B------:R-:W-:-:S07]  /*35bc0*/  F2FP.F16.E5M2.UNPACK_B R35, R35 ;  /* 0x00000023ff23723e */ /* 0x000fce00020004ff */
[C---:B------:R-:W-:Y:S08]  /*35bd0*/  HMMA.16816.F32 R44, R32.reuse, R14, R44 ;  /* 0x0000000e202c723c */ /* 0x040ff0000000182c */
[C---:B------:R-:W-:Y:S08]  /*35be0*/  HMMA.16816.F32 R40, R32.reuse, R28, R40 ;  /* 0x0000001c2028723c */ /* 0x040ff00000001828 */
[C---:B---3--:R-:W-:Y:S08]  /*35bf0*/  HMMA.16816.F32 R8, R32.reuse, R22, R8 ;  /* 0x000000162008723c */ /* 0x048ff00000001808 */
[C---:B--2---:R-:W-:Y:S01]  /*35c00*/  HMMA.16816.F32 R52, R32.reuse, R2, R52 ;  /* 0x000000022034723c */ /* 0x044fe20000001834 */
[----:B----4-:R-:W-:Y:S04]  /*35c10*/  STL.64 [R1+0x3500], R58 ;  /* 0x0035003a01007387 */ /* 0x010fe80000100a00 */
[----:B------:R-:W-:Y:S04]  /*35c20*/  STL.64 [R1+0x34f8], R56 ;  /* 0x0034f83801007387 */ /* 0x000fe80000100a00 */
[----:B------:R-:W2:Y:S04]  /*35c30*/  LDL.LU R0, [R1+0x10bc] ;  /* 0x0010bc0001007983 */ /* 0x000ea80000300800 */
[----:B------:R-:W2:Y:S06]  /*35c40*/  LDL.LU R61, [R1+0x10b8] ;  /* 0x0010b800013d7983 */ /* 0x000eac0000300800 */
[----:B------:R-:W-:Y:S01]  /*35c50*/  IMAD.MOV.U32 R19, RZ, RZ, R54 ;  /* 0x000000ffff137224 */ /* 0x000fe200078e0036 */
[----:B------:R-:W-:Y:S04]  /*35c60*/  STL.64 [R1+0xf40], R52 ;  /* 0x000f403401007387 */ /* 0x000fe80000100a00 */
[----:B------:R-:W-:Y:S04]  /*35c70*/  STL [R1+0xf4c], R55 ;  /* 0x000f4c3701007387 */ /* 0x000fe80000100800 */
[----:B------:R-:W-:Y:S04]  /*35c80*/  STL.64 [R1+0x3350], R18 ;  /* 0x0033501201007387 */ /* 0x000fe80000100a00 */
[----:B------:R0:W-:Y:S02]  /*35c90*/  STL.64 [R1+0x3348], R16 ;  /* 0x0033481001007387 */ /* 0x0001e40000100a00 */
[----:B0-----:R-:W-:-:S15]  /*35ca0*/  HMMA.16816.F32 R16, R32, R12, R48 ;  /* 0x0000000c2010723c */ /* 0x001fde0000001830 */
[----:B------:R-:W-:-:S04]  /*35cb0*/  NOP ;  /* 0x0000000000007918 */ /* 0x000fc80000000000 */
[----:B------:R-:W-:Y:S04]  /*35cc0*/  STL.64 [R1+0xf30], R16 ;  /* 0x000f301001007387 */ /* 0x000fe80000100a00 */
[----:B------:R0:W-:Y:S02]  /*35cd0*/  STL.64 [R1+0xf38], R18 ;  /* 0x000f381201007387 */ /* 0x0001e40000100a00 */
[C---:B0-----:R-:W-:Y:S02]  /*35ce0*/  HMMA.16816.F32 R16, R32.reuse, R24, R36 ;  /* 0x000000182010723c */ /* 0x041fe40000001824 */
[----:B------:R0:W-:Y:S04]  /*35cf0*/  STL.64 [R1+0xf20], R44 ;  /* 0x000f202c01007387 */ /* 0x0001e80000100a00 */
[----:B------:R1:W-:Y:S04]  /*35d00*/  STL.64 [R1+0xf28], R46 ;  /* 0x000f282e01007387 */ /* 0x0003e80000100a00 */
[----:B------:R3:W-:Y:S04]  /*35d10*/  STL.64 [R1+0xf10], R40 ;  /* 0x000f102801007387 */ /* 0x0007e80000100a00 */
[----:B------:R4:W-:Y:S05]  /*35d20*/  STL.64 [R1+0xf18], R42 ;  /* 0x000f182a01007387 */ /* 0x0009ea0000100a00 */
[----:B------:R0:W-:Y:S04]  /*35d30*/  STL.64 [R1+0xf00], R16 ;  /* 0x000f001001007387 */ /* 0x0001e80000100a00 */
[----:B------:R0:W-:Y:S04]  /*35d40*/  STL.64 [R1+0xf08], R18 ;  /* 0x000f081201007387 */ /* 0x0001e80000100a00 */
[----:B------:R-:W2:Y:S04]  /*35d50*/  LDL.LU.64 R56, [R1+0x20] ;  /* 0x0000200001387983 */ /* 0x000ea80000300a00 */
[----:B------:R0:W-:Y:S04]  /*35d60*/  STL.64 [R1+0xef0], R8 ;  /* 0x000ef00801007387 */ /* 0x0001e80000100a00 */
[----:B------:R0:W-:Y:S04]  /*35d70*/  STL.64 [R1+0xef8], R10 ;  /* 0x000ef80a01007387 */ /* 0x0001e80000100a00 */
[----:B------:R-:W2:Y:S01]  /*35d80*/  LDL.LU.64 R58, [R1+0x28] ;  /* 0x00002800013a7983 */ /* 0x000ea20000300a00 */
[----:B------:R-:W-:-:S15]  /*35d90*/  HMMA.16816.F32 R4, R32, R26, R4 ;  /* 0x0000001a2004723c */ /* 0x000fde0000001804 */
[----:B------:R-:W-:-:S04]  /*35da0*/  NOP ;  /* 0x0000000000007918 */ /* 0x000fc80000000000 */
[----:B------:R0:W-:Y:S04]  /*35db0*/  STL.64 [R1+0xee0], R4 ;  /* 0x000ee00401007387 */ /* 0x0001e80000100a00 */
[----:B------:R0:W-:Y:S04]  /*35dc0*/  STL.64 [R1+0xee8], R6 ;  /* 0x000ee80601007387 */ /* 0x0001e80000100a00 */
[----:B------:R-:W2:Y:S04]  /*35dd0*/  LDL.LU.64 R52, [R1+0xed0] ;  /* 0x000ed00001347983 */ /* 0x000ea80000300a00 */
[----:B------:R-:W2:Y:S04]  /*35de0*/  LDL.LU.64 R54, [R1+0xed8] ;  /* 0x000ed80001367983 */ /* 0x000ea80000300a00 */
[----:B------:R-:W2:Y:S04]  /*35df0*/  LDL.LU.64 R48, [R1+0xec0] ;  /* 0x000ec00001307983 */ /* 0x000ea80000300a00 */
[----:B------:R-:W2:Y:S04]  /*35e00*/  LDL.LU.64 R50, [R1+0xec8] ;  /* 0x000ec80001327983 */ /* 0x000ea80000300a00 */
[----:B0-----:R-:W2:Y:S04]  /*35e10*/  LDL.LU.64 R44, [R1+0xeb0] ;  /* 0x000eb000012c7983 */ /* 0x001ea80000300a00 */
[----:B-1----:R-:W2:Y:S04]  /*35e20*/  LDL.LU.64 R46, [R1+0xeb8] ;  /* 0x000eb800012e7983 */ /* 0x002ea80000300a00 */
[----:B---3--:R-:W3:Y:S04]  /*35e30*/  LDL.LU.64 R40, [R1+0xea0] ;  /* 0x000ea00001287983 */ /* 0x008ee80000300a00 */
[----:B----4-:R-:W3:Y:S04]  /*35e40*/  LDL.LU.64 R42, [R1+0xea8] ;  /* 0x000ea800012a7983 */ /* 0x010ee80000300a00 */
[----:B------:R-:W4:Y:S04]  /*35e50*/  LDL.LU.64 R36, [R1+0xe90] ;  /* 0x000e900001247983 */ /* 0x000f280000300a00 */
[----:B------:R-:W4:Y:S04]  /*35e60*/  LDL.LU.64 R38, [R1+0xe98] ;  /* 0x000e980001267983 */ /* 0x000f280000300a00 */
[----:B------:R-:W3:Y:S04]  /*35e70*/  LDL.LU.64 R16, [R1+0xe80] ;  /* 0x000e800001107983 */ /* 0x000ee80000300a00 */
[----:B------:R-:W3:Y:S04]  /*35e80*/  LDL.LU.64 R18, [R1+0xe88] ;  /* 0x000e880001127983 */ /* 0x000ee80000300a00 */
[----:B------:R-:W3:Y:S04]  /*35e90*/  LDL.LU.64 R8, [R1+0xe70] ;  /* 0x000e700001087983 */ /* 0x000ee80000300a00 */
[----:B------:R-:W3:Y:S04]  /*35ea0*/  LDL.LU.64 R10, [R1+0xe78] ;  /* 0x000e7800010a7983 */ /* 0x000ee80000300a00 */
[----:B------:R-:W3:Y:S04]  /*35eb0*/  LDL.LU.64 R4, [R1+0x10] ;  /* 0x0000100001047983 */ /* 0x000ee80000300a00 */
[----:B------:R-:W3:Y:S01]  /*35ec0*/  LDL.LU.64 R6, [R1+0x18] ;  /* 0x0000180001067983 */ /* 0x000ee20000300a00 */
[----:B--2---:R-:W-:Y:S03]  /*35ed0*/  HMMA.16816.F32 R32, R32, R20, R56 ;  /* 0x000000142020723c */ /* 0x004fe60000001838 */
[----:B------:R-:W2:Y:S04]  /*35ee0*/  LDL.LU.64 R58, [R1+0x3500] ;  /* 0x00350000013a7983 */ /* 0x000ea80000300a00 */
[----:B------:R-:W2:-:S12]  /*35ef0*/  LDL.LU.64 R56, [R1+0x34f8] ;  /* 0x0034f80001387983 */ /* 0x000e980000300a00 */
[----:B------:R0:W-:Y:S04]  /*35f00*/  STL.64 [R1+0x20], R32 ;  /* 0x0000202001007387 */ /* 0x0001e80000100a00 */
[----:B------:R1:W-:Y:S04]  /*35f10*/  STL.64 [R1+0x28], R34 ;  /* 0x0000282201007387 */ /* 0x0003e80000100a00 */
[----:B0-----:R-:W2:Y:S04]  /*35f20*/  LDL.LU R32, [R1+0x1080] ;  /* 0x0010800001207983 */ /* 0x001ea80000300800 */
[----:B------:R-:W3:Y:S04]  /*35f30*/  LDL.LU R33, [R1+0x108c] ;  /* 0x00108c0001217983 */ /* 0x000ee80000300800 */
[----:B-1----:R-:W3:Y:S04]  /*35f40*/  LDL.LU R34, [R1+0x1088] ;  /* 0x0010880001227983 */ /* 0x002ee80000300800 */
[----:B------:R-:W4:Y:S01]  /*35f50*/  LDL.LU R35, [R1+0x1094] ;  /* 0x0010940001237983 */ /* 0x000f220000300800 */
[----:B--2---:R-:W-:-:S03]  /*35f60*/  IMAD R32, R32, 0x100, R30 ;  /* 0x0000010020207824 */ /* 0x004fc600078e021e */
[----:B------:R-:W4:Y:S01]  /*35f70*/  LDL.LU R30, [R1+0x34f0] ;  /* 0x0034f000011e7983 */ /* 0x000f220000300800 */
[----:B---3--:R-:W-:Y:S01]  /*35f80*/  IMAD R33, R34, 0x100, R33 ;  /* 0x0000010022217824 */ /* 0x008fe200078e0221 */
[----:B------:R-:W-:-:S04]  /*35f90*/  F2FP.F16.E5M2.UNPACK_B R32, R32 ;  /* 0x00000020ff20723e */ /* 0x000fc800020004ff */
[----:B------:R-:W-:Y:S01]  /*35fa0*/  F2FP.F16.E5M2.UNPACK_B R33, R33 ;  /* 0x00000021ff21723e */ /* 0x000fe200020004ff */
[----:B----4-:R-:W-:Y:S02]  /*35fb0*/  IMAD R34, R30, 0x100, R35 ;  /* 0x000001001e227824 */ /* 0x010fe400078e0223 */
[----:B------:R-:W-:-:S03]  /*35fc0*/  IMAD R35, R60, 0x100, R31 ;  /* 0x000001003c237824 */ /* 0x000fc600078e021f */
[----:B------:R-:W-:Y:S02]  /*35fd0*/  F2FP.F16.E5M2.UNPACK_B R34, R34 ;  /* 0x00000022ff22723e */ /* 0x000fe400020004ff */
[----:B------:R-:W-:-:S07]  /*35fe0*/  F2FP.F16.E5M2.UNPACK_B R35, R35 ;  /* 0x00000023ff23723e */ /* 0x000fce00020004ff */
[C---:B------:R-:W-:Y:S08]  /*35ff0*/  HMMA.16816.F32 R52, R32.reuse, R2, R52 ;  /* 0x000000022034723c */ /* 0x040ff00000001834 */
[C---:B------:R-:W-:Y:S08]  /*36000*/  HMMA.16816.F32 R48, R32.reuse, R12, R48 ;  /* 0x0000000c2030723c */ /* 0x040ff00000001830 */
[C---:B------:R-:W-:Y:S08]  /*36010*/  HMMA.16816.F32 R44, R32.reuse, R14, R44 ;  /* 0x0000000e202c723c */ /* 0x040ff0000000182c */
[C---:B------:R-:W-:Y:S08]  /*36020*/  HMMA.16816.F32 R40, R32.reuse, R28, R40 ;  /* 0x0000001c2028723c */ /* 0x040ff00000001828 */
[C---:B------:R-:W-:Y:S08]  /*36030*/  HMMA.16816.F32 R36, R32.reuse, R24, R36 ;  /* 0x000000182024723c */ /* 0x040ff00000001824 */
[C---:B------:R-:W-:Y:S08]  /*36040*/  HMMA.16816.F32 R16, R32.reuse, R22, R16 ;  /* 0x000000162010723c */ /* 0x040ff00000001810 */
[C---:B------:R-:W-:Y:S08]  /*36050*/  HMMA.16816.F32 R8, R32.reuse, R26, R8 ;  /* 0x0000001a2008723c */ /* 0x040ff00000001808 */
[----:B------:R-:W-:Y:S01]  /*36060*/  HMMA.16816.F32 R4, R32, R20, R4 ;  /* 0x000000142004723c */ /* 0x000fe20000001804 */
[----:B------:R-:W-:Y:S04]  /*36070*/  STL.64 [R1+0xed0], R52 ;  /* 0x000ed03401007387 */ /* 0x000fe80000100a00 */
[----:B------:R0:W-:Y:S04]  /*36080*/  STL.64 [R1+0xed8], R54 ;  /* 0x000ed83601007387 */ /* 0x0001e80000100a00 */
[----:B0-----:R-:W2:Y:S04]  /*36090*/  LDL.LU.64 R54, [R1+0x34e8] ;  /* 0x0034e80001367983 */ /* 0x001ea80000300a00 */
[----:B------:R0:W-:Y:S04]  /*360a0*/  STL.64 [R1+0xec0], R48 ;  /* 0x000ec03001007387 */ /* 0x0001e80000100a00 */
        /* <DEDUP_REMOVED lines=24> */
[----:B------:R-:W3:Y:S04]  /*36230*/  LDL.LU.64 R10, [R1+0xe18] ;  /* 0x000e1800010a7983 */ /* 0x000ee80000300a00 */
[----:B------:R-:W3:Y:S04]  /*36240*/  LDL.LU.64 R4, [R1+0xe00] ;  /* 0x000e000001047983 */ /* 0x000ee80000300a00 */
[----:B------:R-:W3:Y:S04]  /*36250*/  LDL.LU.64 R6, [R1+0xe08] ;  /* 0x000e080001067983 */ /* 0x000ee80000300a00 */
[----:B------:R-:W3:Y:S01]  /*36260*/  LDL.LU R30, [R1+0x10d0] ;  /* 0x0010d000011e7983 */ /* 0x000ee20000300800 */
[----:B--2---:R-:W-:-:S02]  /*36270*/  IMAD R32, R59, 0x100, R54 ;  /* 0x000001003b207824 */ /* 0x004fc400078e0236 */
[----:B------:R-:W-:Y:S01]  /*36280*/  IMAD R33, R56, 0x100, R55 ;  /* 0x0000010038217824 */ /* 0x000fe200078e0237 */
[----:B---3--:R0:W-:Y:S04]  /*36290*/  STL [R1+0x34d0], R30 ;  /* 0x0034d01e01007387 */ /* 0x0081e80000100800 */
[----:B0-----:R-:W2:Y:S04]  /*362a0*/  LDL.LU R30, [R1+0x10c4] ;  /* 0x0010c400011e7983 */ /* 0x001ea80000300800 */
[----:B------:R-:W3:Y:S04]  /*362b0*/  LDL.LU R31, [R1+0x10dc] ;  /* 0x0010dc00011f7983 */ /* 0x000ee80000300800 */
[----:B------:R-:W3:Y:S04]  /*362c0*/  LDL.LU R60, [R1+0x10d8] ;  /* 0x0010d800013c7983 */ /* 0x000ee80000300800 */
[----:B------:R-:W2:Y:S04]  /*362d0*/  LDL.LU R54, [R1+0x10e4] ;  /* 0x0010e40001367983 */ /* 0x000ea80000300800 */
[----:B------:R-:W2:Y:S04]  /*362e0*/  LDL.LU R59, [R1+0x10e0] ;  /* 0x0010e000013b7983 */ /* 0x000ea80000300800 */
[----:B------:R-:W2:Y:S01]  /*362f0*/  LDL.LU R55, [R1+0x10ec] ;  /* 0x0010ec0001377983 */ /* 0x000ea20000300800 */
[----:B------:R-:W-:-:S02]  /*36300*/  IMAD R34, R58, 0x100, R57 ;  /* 0x000001003a227824 */ /* 0x000fc400078e0239 */
[----:B------:R-:W-:Y:S01]  /*36310*/  IMAD R35, R61, 0x100, R0 ;  /* 0x000001003d237824 */ /* 0x000fe200078e0200 */
[----:B------:R-:W-:Y:S02]  /*36320*/  F2FP.F16.E5M2.UNPACK_B R32, R32 ;  /* 0x00000020ff20723e */ /* 0x000fe400020004ff */
[----:B------:R-:W-:Y:S02]  /*36330*/  F2FP.F16.E5M2.UNPACK_B R33, R33 ;  /* 0x00000021ff21723e */ /* 0x000fe400020004ff */
[----:B------:R-:W-:Y:S02]  /*36340*/  F2FP.F16.E5M2.UNPACK_B R34, R34 ;  /* 0x00000022ff22723e */ /* 0x000fe400020004ff */
[----:B------:R-:W-:Y:S01]  /*36350*/  F2FP.F16.E5M2.UNPACK_B R35, R35 ;  /* 0x00000023ff23723e */ /* 0x000fe200020004ff */
[----:B--2---:R-:W-:Y:S04]  /*36360*/  STL.64 [R1+0x34c8], R54 ;  /* 0x0034c83601007387 */ /* 0x004fe80000100a00 */
[----:B------:R-:W2:Y:S04]  /*36370*/  LDL.LU R56, [R1+0x10e8] ;  /* 0x0010e80001387983 */ /* 0x000ea80000300800 */
[----:B------:R-:W2:Y:S04]  /*36380*/  LDL.LU R57, [R1+0x10f4] ;  /* 0x0010f40001397983 */ /* 0x000ea80000300800 */
[----:B------:R-:W2:Y:S01]  /*36390*/  LDL.LU R58, [R1+0x10f0] ;  /* 0x0010f000013a7983 */ /* 0x000ea20000300800 */
[C---:B------:R-:W-:Y:S08]  /*363a0*/  HMMA.16816.F32 R48, R32.reuse, R2, R48 ;  /* 0x000000022030723c */ /* 0x040ff00000001830 */
[C---:B------:R-:W-:Y:S08]  /*363b0*/  HMMA.16816.F32 R44, R32.reuse, R12, R44 ;  /* 0x0000000c202c723c */ /* 0x040ff0000000182c */
[C---:B----4-:R-:W-:Y:S08]  /*363c0*/  HMMA.16816.F32 R40, R32.reuse, R14, R40 ;  /* 0x0000000e2028723c */ /* 0x050ff00000001828 */
[C---:B------:R-:W-:Y:S08]  /*363d0*/  HMMA.16816.F32 R36, R32.reuse, R28, R36 ;  /* 0x0000001c2024723c */ /* 0x040ff00000001824 */
[C---:B------:R-:W-:Y:S08]  /*363e0*/  HMMA.16816.F32 R16, R32.reuse, R24, R16 ;  /* 0x000000182010723c */ /* 0x040ff00000001810 */
[C---:B------:R-:W-:Y:S01]  /*363f0*/  HMMA.16816.F32 R8, R32.reuse, R22, R8 ;  /* 0x000000162008723c */ /* 0x040fe20000001808 */
[----:B--2---:R-:W-:Y:S04]  /*36400*/  STL.64 [R1+0x34e0], R58 ;  /* 0x0034e03a01007387 */ /* 0x004fe80000100a00 */
[----:B------:R0:W-:Y:S04]  /*36410*/  STL.64 [R1+0x34d8], R56 ;  /* 0x0034d83801007387 */ /* 0x0001e80000100a00 */
[----:B------:R-:W2:Y:S04]  /*36420*/  LDL.LU R0, [R1+0x10fc] ;  /* 0x0010fc0001007983 */ /* 0x000ea80000300800 */
[----:B------:R-:W2:Y:S04]  /*36430*/  LDL.LU R61, [R1+0x10f8] ;  /* 0x0010f800013d7983 */ /* 0x000ea80000300800 */
        /* <DEDUP_REMOVED lines=10> */
[----:B0-----:R-:W2:Y:S04]  /*364e0*/  LDL.LU.64 R56, [R1] ;  /* 0x0000000001387983 */ /* 0x001ea80000300a00 */
[----:B------:R0:W-:Y:S04]  /*364f0*/  STL.64 [R1+0xe10], R8 ;  /* 0x000e100801007387 */ /* 0x0001e80000100a00 */
[----:B------:R0:W-:Y:S04]  /*36500*/  STL.64 [R1+0xe18], R10 ;  /* 0x000e180a01007387 */ /* 0x0001e80000100a00 */
[----:B------:R-:W2:Y:S01]  /*36510*/  LDL.LU.64 R58, [R1+0x8] ;  /* 0x00000800013a7983 */ /* 0x000ea20000300a00 */
[----:B------:R-:W-:-:S15]  /*36520*/  HMMA.16816.F32 R4, R32, R26, R4 ;  /* 0x0000001a2004723c */ /* 0x000fde0000001804 */
[----:B------:R-:W-:-:S04]  /*36530*/  NOP ;  /* 0x0000000000007918 */ /* 0x000fc80000000000 */
[----:B------:R0:W-:Y:S04]  /*36540*/  STL.64 [R1+0xe00], R4 ;  /* 0x000e000401007387 */ /* 0x0001e80000100a00 */
[----:B------:R0:W-:Y:S04]  /*36550*/  STL.64 [R1+0xe08], R6 ;  /* 0x000e080601007387 */ /* 0x0001e80000100a00 */
[----:B------:R-:W3:Y:S04]  /*36560*/  LDL.LU.64 R52, [R1+0x60] ;  /* 0x0000600001347983 */ /* 0x000ee80000300a00 */
[----:B------:R-:W3:Y:S04]  /*36570*/  LDL.LU.64 R54, [R1+0x68] ;  /* 0x0000680001367983 */ /* 0x000ee80000300a00 */
[----:B-1----:R-:W3:Y:S04]  /*36580*/  LDL.LU.64 R48, [R1+0xdf0] ;  /* 0x000df00001307983 */ /* 0x002ee80000300a00 */
[----:B----4-:R-:W4:Y:S04]  /*36590*/  LDL.LU.64 R50, [R1+0xdf8] ;  /* 0x000df80001327983 */ /* 0x010f280000300a00 */
        /* <DEDUP_REMOVED lines=8> */
[----:B0-----:R-:W3:Y:S04]  /*36620*/  LDL.LU.64 R8, [R1+0xda0] ;  /* 0x000da00001087983 */ /* 0x001ee80000300a00 */
[----:B------:R-:W3:Y:S04]  /*36630*/  LDL.LU.64 R10, [R1+0xda8] ;  /* 0x000da800010a7983 */ /* 0x000ee80000300a00 */
[----:B------:R-:W3:Y:S04]  /*36640*/  LDL.LU.64 R4, [R1+0x2a0] ;  /* 0x0002a00001047983 */ /* 0x000ee80000300a00 */
[----:B------:R-:W3:Y:S01]  /*36650*/  LDL.LU.64 R6, [R1+0x2a8] ;  /* 0x0002a80001067983 */ /* 0x000ee20000300a00 */
[----:B--2---:R-:W-:Y:S03]  /*36660*/  HMMA.16816.F32 R32, R32, R20, R56 ;  /* 0x000000142020723c */ /* 0x004fe60000001838 */
[----:B------:R-:W2:Y:S04]  /*36670*/  LDL.LU.64 R58, [R1+0x34e0] ;  /* 0x0034e000013a7983 */ /* 0x000ea80000300a00 */
[----:B------:R-:W2:-:S12]  /*36680*/  LDL.LU.64 R56, [R1+0x34d8] ;  /* 0x0034d80001387983 */ /* 0x000e980000300a00 */
[----:B------:R0:W-:Y:S04]  /*36690*/  STL.64 [R1], R32 ;  /* 0x0000002001007387 */ /* 0x0001e80000100a00 */
        /* <DEDUP_REMOVED lines=256> */
[----:B------:R-:W-:-:S15]  /*376a0*/  HMMA.16816.F32 R52, R32, R2, R52 ;  /* 0x000000022034723c */ /* 0x000fde0000001834 */
[----:B------:R-:W-:-:S04]  /*376b0*/  NOP ;  /* 0x0000000000007918 */ /* 0x000fc80000000000 */
[----:B------:R-:W-:Y:S04]  /*376c0*/  STL.64 [R1+0xc40], R52 ;  /* 0x000c403401007387 */ /* 0x000fe80000100a00 */
[----:B------:R0:W-:Y:S04]  /*376d0*/  STL.64 [R1+0xc48], R54 ;  /* 0x000c483601007387 */ /* 0x0001e80000100a00 */
[----:B0-----:R-:W2:Y:S01]  /*376e0*/  LDL.LU.64 R54, [R1+0x3488] ;  /* 0x0034880001367983 */ /* 0x001ea20000300a00 */
[C---:B------:R-:W-:Y:S08]  /*376f0*/  HMMA.16816.F32 R48, R32.reuse, R12, R48 ;  /* 0x0000000c2030723c */ /* 0x040ff00000001830 */
[C---:B------:R-:W-:Y:S08]  /*37700*/  HMMA.16816.F32 R44, R32.reuse, R14, R44 ;  /* 0x0000000e202c723c */ /* 0x040ff0000000182c */
[C---:B------:R-:W-:Y:S08]  /*37710*/  HMMA.16816.F32 R40, R32.reuse, R28, R40 ;  /* 0x0000001c2028723c */ /* 0x040ff00000001828 */
[C---:B------:R-:W-:Y:S08]  /*37720*/  HMMA.16816.F32 R36, R32.reuse, R24, R36 ;  /* 0x000000182024723c */ /* 0x040ff00000001824 */
[C---:B------:R-:W-:Y:S08]  /*37730*/  HMMA.16816.F32 R16, R32.reuse, R22, R16 ;  /* 0x000000162010723c */ /* 0x040ff00000001810 */
[C---:B------:R-:W-:Y:S08]  /*37740*/  HMMA.16816.F32 R8, R32.reuse, R26, R8 ;  /* 0x0000001a2008723c */ /* 0x040ff00000001808 */
[----:B------:R-:W-:Y:S01]  /*37750*/  HMMA.16816.F32 R4, R32, R20, R4 ;  /* 0x000000142004723c */ /* 0x000fe20000001804 */
        /* <DEDUP_REMOVED lines=26> */
[----:B------:R-:W3:Y:S01]  /*37900*/  LDL.LU.64 R4, [R1+0xb70] ;  /* 0x000b700001047983 */ /* 0x000ee20000300a00 */
[----:B------:R-:W-:-:S03]  /*37910*/  IMAD R35, R61, 0x100, R0 ;  /* 0x000001003d237824 */ /* 0x000fc600078e0200 */
[----:B------:R-:W3:Y:S04]  /*37920*/  LDL.LU.64 R6, [R1+0xb78] ;  /* 0x000b780001067983 */ /* 0x000ee80000300a00 */
[----:B------:R-:W3:Y:S04]  /*37930*/  LDL.LU R0, [R1+0x1184] ;  /* 0x0011840001007983 */ /* 0x000ee80000300800 */
[----:B------:R-:W3:Y:S04]  /*37940*/  LDL.LU R30, [R1+0x1190] ;  /* 0x00119000011e7983 */ /* 0x000ee80000300800 */
[----:B------:R-:W3:Y:S04]  /*37950*/  LDL.LU R31, [R1+0x119c] ;  /* 0x00119c00011f7983 */ /* 0x000ee80000300800 */
[----:B------:R-:W3:Y:S04]  /*37960*/  LDL.LU R60, [R1+0x1198] ;  /* 0x00119800013c7983 */ /* 0x000ee80000300800 */
[----:B------:R-:W3:Y:S01]  /*37970*/  LDL.LU R53, [R1+0x11a4] ;  /* 0x0011a40001357983 */ /* 0x000ee20000300800 */
[----:B--2---:R-:W-:-:S02]  /*37980*/  IMAD R32, R59, 0x100, R54 ;  /* 0x000001003b207824 */ /* 0x004fc400078e0236 */
[----:B------:R-:W-:Y:S01]  /*37990*/  IMAD R33, R56, 0x100, R55 ;  /* 0x0000010038217824 */ /* 0x000fe200078e0237 */
[----:B------:R-:W2:Y:S04]  /*379a0*/  LDL.LU R54, [R1+0x11a0] ;  /* 0x0011a00001367983 */ /* 0x000ea80000300800 */
[----:B------:R-:W2:Y:S04]  /*379b0*/  LDL.LU R59, [R1+0x11ac] ;  /* 0x0011ac00013b7983 */ /* 0x000ea80000300800 */
[----:B------:R-:W2:Y:S01]  /*379c0*/  LDL.LU R55, [R1+0x11a8] ;  /* 0x0011a80001377983 */ /* 0x000ea20000300800 */
[----:B------:R-:W-:Y:S01]  /*379d0*/  IMAD R34, R58, 0x100, R57 ;  /* 0x000001003a227824 */ /* 0x000fe200078e0239 */
[----:B------:R-:W-:-:S02]  /*379e0*/  F2FP.F16.E5M2.UNPACK_B R32, R32 ;  /* 0x00000020ff20723e */ /* 0x000fc400020004ff */
[----:B------:R-:W-:Y:S02]  /*379f0*/  F2FP.F16.E5M2.UNPACK_B R33, R33 ;  /* 0x00000021ff21723e */ /* 0x000fe400020004ff */
[----:B------:R-:W-:Y:S02]  /*37a00*/  F2FP.F16.E5M2.UNPACK_B R35, R35 ;  /* 0x00000023ff23723e */ /* 0x000fe400020004ff */
[----:B------:R-:W-:Y:S01]  /*37a10*/  F2FP.F16.E5M2.UNPACK_B R34, R34 ;  /* 0x00000022ff22723e */ /* 0x000fe200020004ff */
[----:B--2---:R-:W-:Y:S04]  /*37a20*/  STL.64 [R1+0x3468], R54 ;  /* 0x0034683601007387 */ /* 0x004fe80000100a00 */
[----:B---3--:R-:W-:Y:S04]  /*37a30*/  STL [R1+0x3460], R53 ;  /* 0x0034603501007387 */ /* 0x008fe80000100800 */
[----:B------:R-:W2:Y:S04]  /*37a40*/  LDL.LU R56, [R1+0x11b4] ;  /* 0x0011b40001387983 */ /* 0x000ea80000300800 */
[----:B------:R-:W2:Y:S04]  /*37a50*/  LDL.LU R57, [R1+0x11b0] ;  /* 0x0011b00001397983 */ /* 0x000ea80000300800 */
[----:B------:R-:W3:Y:S01]  /*37a60*/  LDL.LU R58, [R1+0x11bc] ;  /* 0x0011bc00013a7983 */ /* 0x000ee20000300800 */
[C---:B------:R-:W-:Y:S08]  /*37a70*/  HMMA.16816.F32 R48, R32.reuse, R2, R48 ;  /* 0x000000022030723c */ /* 0x040ff00000001830 */
[C---:B------:R-:W-:Y:S08]  /*37a80*/  HMMA.16816.F32 R44, R32.reuse, R12, R44 ;  /* 0x0000000c202c723c */ /* 0x040ff0000000182c */
[C---:B----4-:R-:W-:Y:S08]  /*37a90*/  HMMA.16816.F32 R40, R32.reuse, R14, R40 ;  /* 0x0000000e2028723c */ /* 0x050ff00000001828 */
[C---:B------:R-:W-:Y:S08]  /*37aa0*/  HMMA.16816.F32 R36, R32.reuse, R28, R36 ;  /* 0x0000001c2024723c */ /* 0x040ff00000001824 */
[C---:B------:R-:W-:Y:S08]  /*37ab0*/  HMMA.16816.F32 R16, R32.reuse, R24, R16 ;  /* 0x000000182010723c */ /* 0x040ff00000001810 */
[C---:B------:R-:W-:Y:S01]  /*37ac0*/  HMMA.16816.F32 R8, R32.reuse, R22, R8 ;  /* 0x000000162008723c */ /* 0x040fe20000001808 */
[----:B---3--:R-:W-:Y:S04]  /*37ad0*/  STL.64 [R1+0x3480], R58 ;  /* 0x0034803a01007387 */ /* 0x008fe80000100a00 */
[----:B--2---:R0:W-:Y:S04]  /*37ae0*/  STL.64 [R1+0x3478], R56 ;  /* 0x0034783801007387 */ /* 0x0041e80000100a00 */
        /* <DEDUP_REMOVED lines=21> */
[----:B-1----:R-:W2:Y:S04]  /*37c40*/  LDL.LU.64 R48, [R1+0xb50] ;  /* 0x000b500001307983 */ /* 0x002ea80000300a00 */
[----:B---3--:R-:W3:Y:S04]  /*37c50*/  LDL.LU.64 R50, [R1+0xb58] ;  /* 0x000b580001327983 */ /* 0x008ee80000300a00 */
[----:B----4-:R-:W4:Y:S04]  /*37c60*/  LDL.LU.64 R44, [R1+0xb40] ;  /* 0x000b4000012c7983 */ /* 0x010f280000300a00 */
[----:B------:R-:W4:Y:S04]  /*37c70*/  LDL.LU.64 R46, [R1+0xb48] ;  /* 0x000b4800012e7983 */ /* 0x000f280000300a00 */
        /* <DEDUP_REMOVED lines=19> */
[----:B--2---:R-:W-:-:S02]  /*37db0*/  IMAD R32, R32, 0x100, R0 ;  /* 0x0000010020207824 */ /* 0x004fc400078e0200 */
[----:B---3--:R-:W-:Y:S02]  /*37dc0*/  IMAD R33, R34, 0x100, R33 ;  /* 0x0000010022217824 */ /* 0x008fe400078e0221 */
[----:B----4-:R-:W-:Y:S02]  /*37dd0*/  IMAD R34, R30, 0x100, R35 ;  /* 0x000001001e227824 */ /* 0x010fe400078e0223 */
[----:B------:R-:W-:Y:S01]  /*37de0*/  IMAD R35, R60, 0x100, R31 ;  /* 0x000001003c237824 */ /* 0x000fe200078e021f */
[----:B------:R-:W-:Y:S01]  /*37df0*/  F2FP.F16.E5M2.UNPACK_B R32, R32 ;  /* 0x00000020ff20723e */ /* 0x000fe200020004ff */
[----:B------:R-:W2:Y:S01]  /*37e00*/  LDL.LU R0, [R1+0x3470] ;  /* 0x0034700001007983 */ /* 0x000ea20000300800 */
[----:B------:R-:W-:Y:S02]  /*37e10*/  F2FP.F16.E5M2.UNPACK_B R33, R33 ;  /* 0x00000021ff21723e */ /* 0x000fe400020004ff */
        /* <DEDUP_REMOVED lines=12> */
[----:B0-----:R-:W3:Y:S04]  /*37ee0*/  LDL.LU.64 R54, [R1+0x3468] ;  /* 0x0034680001367983 */ /* 0x001ee80000300a00 */
[----:B------:R-:W4:Y:S04]  /*37ef0*/  LDL.LU R53, [R1+0x3460] ;  /* 0x0034600001357983 */ /* 0x000f280000300800 */
        /* <DEDUP_REMOVED lines=15> */
[----:B-1----:R-:W2:Y:S04]  /*37ff0*/  LDL.LU.64 R50, [R1+0xaf8] ;  /* 0x000af80001327983 */ /* 0x002ea80000300a00 */
[----:B------:R-:W2:Y:S04]  /*38000*/  LDL.LU.64 R44, [R1+0xae0] ;  /* 0x000ae000012c7983 */ /* 0x000ea80000300a00 */
[----:B------:R-:W2:Y:S04]  /*38010*/  LDL.LU.64 R46, [R1+0xae8] ;  /* 0x000ae800012e7983 */ /* 0x000ea80000300a00 */
[----:B------:R-:W2:Y:S04]  /*38020*/  LDL.LU.64 R40, [R1+0xad0] ;  /* 0x000ad00001287983 */ /* 0x000ea80000300a00 */
[----:B------:R-:W2:Y:S01]  /*38030*/  LDL.LU.64 R42, [R1+0xad8] ;  /* 0x000ad800012a7983 */ /* 0x000ea20000300a00 */
[----:B------:R-:W-:-:S02]  /*38040*/  IMAD R34, R57, 0x100, R56 ;  /* 0x0000010039227824 */ /* 0x000fc400078e0238 */
[----:B------:R-:W-:Y:S01]  /*38050*/  IMAD R35, R61, 0x100, R58 ;  /* 0x000001003d237824 */ /* 0x000fe200078e023a */
[----:B------:R-:W2:Y:S04]  /*38060*/  LDL.LU.64 R36, [R1+0xac0] ;  /* 0x000ac00001247983 */ /* 0x000ea80000300a00 */
[----:B------:R-:W2:Y:S04]  /*38070*/  LDL.LU.64 R38, [R1+0xac8] ;  /* 0x000ac80001267983 */ /* 0x000ea80000300a00 */
[----:B------:R-:W2:Y:S01]  /*38080*/  LDL.LU.64 R16, [R1+0xab0] ;  /* 0x000ab00001107983 */ /* 0x000ea20000300a00 */
[----:B------:R-:W-:-:S02]  /*38090*/  F2FP.F16.E5M2.UNPACK_B R34, R34 ;  /* 0x00000022ff22723e */ /* 0x000fc400020004ff */
[----:B------:R-:W-:Y:S01]  /*380a0*/  F2FP.F16.E5M2.UNPACK_B R35, R35 ;  /* 0x00000023ff23723e */ /* 0x000fe200020004ff */
[----:B------:R-:W2:Y:S04]  /*380b0*/  LDL.LU.64 R18, [R1+0xab8] ;  /* 0x000ab80001127983 */ /* 0x000ea80000300a00 */
[----:B------:R-:W2:Y:S04]  /*380c0*/  LDL.LU.64 R8, [R1+0xaa0] ;  /* 0x000aa00001087983 */ /* 0x000ea80000300a00 */
[----:B------:R-:W2:Y:S04]  /*380d0*/  LDL.LU.64 R10, [R1+0xaa8] ;  /* 0x000aa800010a7983 */ /* 0x000ea80000300a00 */
[----:B0-----:R-:W2:Y:S04]  /*380e0*/  LDL.LU.64 R4, [R1+0xa90] ;  /* 0x000a900001047983 */ /* 0x001ea80000300a00 */
[----:B------:R-:W2:Y:S04]  /*380f0*/  LDL.LU.64 R6, [R1+0xa98] ;  /* 0x000a980001067983 */ /* 0x000ea80000300a00 */
[----:B------:R-:W2:Y:S01]  /*38100*/  LDL.LU R52, [R1+0x11e4] ;  /* 0x0011e40001347983 */ /* 0x000ea20000300800 */
[----:B---3--:R-:W-:-:S02]  /*38110*/  IMAD R33, R55, 0x100, R59 ;  /* 0x0000010037217824 */ /* 0x008fc400078e023b */
[----:B----4-:R-:W-:Y:S02]  /*38120*/  IMAD R32, R54, 0x100, R53 ;  /* 0x0000010036207824 */ /* 0x010fe400078e0235 */
[----:B------:R-:W3:Y:S01]  /*38130*/  LDL.LU R53, [R1+0x11e0] ;  /* 0x0011e00001357983 */ /* 0x000ee20000300800 */
[----:B------:R-:W-:Y:S02]  /*38140*/  F2FP.F16.E5M2.UNPACK_B R33, R33 ;  /* 0x00000021ff21723e */ /* 0x000fe400020004ff */
[----:B------:R-:W-:-:S07]  /*38150*/  F2FP.F16.E5M2.UNPACK_B R32, R32 ;  /* 0x00000020ff20723e */ /* 0x000fce00020004ff */
[C---:B--2---:R-:W-:Y:S08]  /*38160*/  HMMA.16816.F32 R48, R32.reuse, R2, R48 ;  /* 0x000000022030723c */ /* 0x044ff00000001830 */
[C---:B------:R-:W-:Y:S08]  /*38170*/  HMMA.16816.F32 R44, R32.reuse, R12, R44 ;  /* 0x0000000c202c723c */ /* 0x040ff0000000182c */
[C---:B------:R-:W-:Y:S03]  /*38180*/  HMMA.16816.F32 R40, R32.reuse, R14, R40 ;  /* 0x0000000e2028723c */ /* 0x040fe60000001828 */
[----:B------:R-:W-:Y:S04]  /*38190*/  STL.64 [R1+0xaf0], R48 ;  /* 0x000af03001007387 */ /* 0x000fe80000100a00 */
[----:B------:R-:W-:Y:S04]  /*381a0*/  STL.64 [R1+0xaf8], R50 ;  /* 0x000af83201007387 */ /* 0x000fe80000100a00 */
[----:B------:R-:W2:Y:S04]  /*381b0*/  LDL.LU R61, [R1+0x11c4] ;  /* 0x0011c400013d7983 */ /* 0x000ea80000300800 */
[----:B------:R-:W-:Y:S04]  /*381c0*/  STL.64 [R1+0xae0], R44 ;  /* 0x000ae02c01007387 */ /* 0x000fe80000100a00 */
[----:B------:R-:W-:Y:S04]  /*381d0*/  STL.64 [R1+0xae8], R46 ;  /* 0x000ae82e01007387 */ /* 0x000fe80000100a00 */
[----:B------:R-:W4:Y:S04]  /*381e0*/  LDL.LU R30, [R1+0x11d0] ;  /* 0x0011d000011e7983 */ /* 0x000f280000300800 */
[----:B------:R-:W-:Y:S04]  /*381f0*/  STL.64 [R1+0xad0], R40 ;  /* 0x000ad02801007387 */ /* 0x000fe80000100a00 */
[----:B------:R-:W-:Y:S04]  /*38200*/  STL.64 [R1+0xad8], R42 ;  /* 0x000ad82a01007387 */ /* 0x000fe80000100a00 */
[----:B------:R-:W2:Y:S04]  /*38210*/  LDL.LU R31, [R1+0x11dc] ;  /* 0x0011dc00011f7983 */ /* 0x000ea80000300800 */
[----:B------:R-:W2:Y:S04]  /*38220*/  LDL.LU R60, [R1+0x11d8] ;  /* 0x0011d800013c7983 */ /* 0x000ea80000300800 */
[----:B------:R-:W-:Y:S04]  /*38230*/  STL.64 [R1+0x3440], R14 ;  /* 0x0034400e01007387 */ /* 0x000fe80000100a00 */
[----:B------:R0:W-:Y:S04]  /*38240*/  STL.64 [R1+0x3438], R12 ;  /* 0x0034380c01007387 */ /* 0x0001e80000100a00 */
[----:B------:R-:W2:Y:S04]  /*38250*/  LDL.LU R54, [R1+0x11ec] ;  /* 0x0011ec0001367983 */ /* 0x000ea80000300800 */
[----:B------:R-:W2:Y:S01]  /*38260*/  LDL.LU R55, [R1+0x11e8] ;  /* 0x0011e80001377983 */ /* 0x000ea20000300800 */
[C---:B------:R-:W-:Y:S08]  /*38270*/  HMMA.16816.F32 R36, R32.reuse, R28, R36 ;  /* 0x0000001c2024723c */ /* 0x040ff00000001824 */
[C---:B------:R-:W-:Y:S08]  /*38280*/  HMMA.16816.F32 R8, R32.reuse, R22, R8 ;  /* 0x000000162008723c */ /* 0x040ff00000001808 */
[C---:B0-----:R-:W-:Y:S08]  /*38290*/  HMMA.16816.F32 R12, R32.reuse, R24, R16 ;  /* 0x00000018200c723c */ /* 0x041ff00000001810 */
[C---:B------:R-:W-:Y:S01]  /*382a0*/  HMMA.16816.F32 R4, R32.reuse, R26, R4 ;  /* 0x0000001a2004723c */ /* 0x040fe20000001804 */
[----:B--2---:R-:W-:Y:S04]  /*382b0*/  STL.64 [R1+0x3458], R54 ;  /* 0x0034583601007387 */ /* 0x004fe80000100a00 */
[----:B---3--:R0:W-:Y:S04]  /*382c0*/  STL.64 [R1+0x3450], R52 ;  /* 0x0034503401007387 */ /* 0x0081e80000100a00 */
[----:B------:R-:W-:Y:S04]  /*382d0*/  STL.64 [R1+0xac0], R36 ;  /* 0x000ac02401007387 */ /* 0x000fe80000100a00 */
[----:B------:R-:W-:Y:S04]  /*382e0*/  STL.64 [R1+0xac8], R38 ;  /* 0x000ac82601007387 */ /* 0x000fe80000100a00 */
[----:B------:R1:W-:Y:S04]  /*382f0*/  STL.64 [R1+0xab0], R12 ;  /* 0x000ab00c01007387 */ /* 0x0003e80000100a00 */
[----:B------:R2:W-:Y:S04]  /*38300*/  STL.64 [R1+0xab8], R14 ;  /* 0x000ab80e01007387 */ /* 0x0005e80000100a00 */
[----:B0-----:R-:W3:Y:S04]  /*38310*/  LDL.LU.64 R52, [R1+0x230] ;  /* 0x0002300001347983 */ /* 0x001ee80000300a00 */
[----:B------:R0:W-:Y:S04]  /*38320*/  STL.64 [R1+0xaa0], R8 ;  /* 0x000aa00801007387 */ /* 0x0001e80000100a00 */
[----:B------:R0:W-:Y:S04]  /*38330*/  STL.64 [R1+0xaa8], R10 ;  /* 0x000aa80a01007387 */ /* 0x0001e80000100a00 */
[----:B------:R-:W3:Y:S04]  /*38340*/  LDL.LU.64 R54, [R1+0x238] ;  /* 0x0002380001367983 */ /* 0x000ee80000300a00 */
[----:B------:R0:W-:Y:S04]  /*38350*/  STL.64 [R1+0xa90], R4 ;  /* 0x000a900401007387 */ /* 0x0001e80000100a00 */
[----:B------:R0:W-:Y:S04]  /*38360*/  STL.64 [R1+0xa98], R6 ;  /* 0x000a980601007387 */ /* 0x0001e80000100a00 */
[----:B-1----:R-:W4:Y:S04]  /*38370*/  LDL.LU.64 R12, [R1+0xa80] ;  /* 0x000a8000010c7983 */ /* 0x002f280000300a00 */
[----:B--2---:R-:W2:Y:S04]  /*38380*/  LDL.LU.64 R14, [R1+0xa88] ;  /* 0x000a8800010e7983 */ /* 0x004ea80000300a00 */
        /* <DEDUP_REMOVED lines=10> */
[----:B0-----:R-:W2:Y:S04]  /*38430*/  LDL.LU.64 R8, [R1+0xa20] ;  /* 0x000a200001087983 */ /* 0x001ea80000300a00 */
[----:B------:R-:W2:Y:S04]  /*38440*/  LDL.LU.64 R10, [R1+0xa28] ;  /* 0x000a2800010a7983 */ /* 0x000ea80000300a00 */
[----:B------:R-:W2:Y:S04]  /*38450*/  LDL.LU.64 R4, [R1+0x220] ;  /* 0x0002200001047983 */ /* 0x000ea80000300a00 */
[----:B------:R-:W2:Y:S04]  /*38460*/  LDL.LU.64 R6, [R1+0x228] ;  /* 0x0002280001067983 */ /* 0x000ea80000300a00 */
[----:B------:R-:W2:Y:S04]  /*38470*/  LDL.LU R59, [R1+0x11f4] ;  /* 0x0011f400013b7983 */ /* 0x000ea80000300800 */
[----:B------:R-:W2:Y:S04]  /*38480*/  LDL.LU R56, [R1+0x11f0] ;  /* 0x0011f00001387983 */ /* 0x000ea80000300800 */
[----:B------:R-:W2:Y:S04]  /*38490*/  LDL.LU R57, [R1+0x11fc] ;  /* 0x0011fc0001397983 */ /* 0x000ea80000300800 */
[----:B------:R-:W2:Y:S01]  /*384a0*/  LDL.LU R58, [R1+0x11f8] ;  /* 0x0011f800013a7983 */ /* 0x000ea20000300800 */
[----:B---3--:R-:W-:Y:S03]  /*384b0*/  HMMA.16816.F32 R32, R32, R20, R52 ;  /* 0x000000142020723c */ /* 0x008fe60000001834 */
[----:B------:R-:W3:Y:S04]  /*384c0*/  LDL.LU.64 R54, [R1+0x3458] ;  /* 0x0034580001367983 */ /* 0x000ee80000300a00 */
        /* <DEDUP_REMOVED lines=16> */
[----:B------:R-:W-:-:S15]  /*385d0*/  HMMA.16816.F32 R12, R32, R2, R12 ;  /* 0x00000002200c723c */ /* 0x000fde000000180c */
[----:B------:R-:W-:-:S04]  /*385e0*/  NOP ;  /* 0x0000000000007918 */ /* 0x000fc80000000000 */
[----:B------:R-:W-:Y:S04]  /*385f0*/  STL.64 [R1+0xa80], R12 ;  /* 0x000a800c01007387 */ /* 0x000fe80000100a00 */
[----:B------:R0:W-:Y:S04]  /*38600*/  STL.64 [R1+0xa88], R14 ;  /* 0x000a880e01007387 */ /* 0x0001e80000100a00 */
[----:B0-----:R-:W3:Y:S04]  /*38610*/  LDL.LU.64 R14, [R1+0x3440] ;  /* 0x00344000010e7983 */ /* 0x001ee80000300a00 */
[----:B------:R-:W4:Y:S01]  /*38620*/  LDL.LU.64 R12, [R1+0x3438] ;  /* 0x00343800010c7983 */ /* 0x000f220000300a00 */
[C---:B------:R-:W-:Y:S08]  /*38630*/  HMMA.16816.F32 R40, R32.reuse, R28, R40 ;  /* 0x0000001c2028723c */ /* 0x040ff00000001828 */
[C---:B------:R-:W-:Y:S08]  /*38640*/  HMMA.16816.F32 R36, R32.reuse, R24, R36 ;  /* 0x000000182024723c */ /* 0x040ff00000001824 */
[C---:B------:R-:W-:Y:S08]  /*38650*/  HMMA.16816.F32 R16, R32.reuse, R22, R16 ;  /* 0x000000162010723c */ /* 0x040ff00000001810 */
[C---:B------:R-:W-:Y:S08]  /*38660*/  HMMA.16816.F32 R8, R32.reuse, R26, R8 ;  /* 0x0000001a2008723c */ /* 0x040ff00000001808 */
[C---:B------:R-:W-:Y:S08]  /*38670*/  HMMA.16816.F32 R4, R32.reuse, R20, R4 ;  /* 0x000000142004723c */ /* 0x040ff00000001804 */
[C---:B----4-:R-:W-:Y:S08]  /*38680*/  HMMA.16816.F32 R48, R32.reuse, R12, R48 ;  /* 0x0000000c2030723c */ /* 0x050ff00000001830 */
[----:B---3--:R-:W-:Y:S01]  /*38690*/  HMMA.16816.F32 R44, R32, R14, R44 ;  /* 0x0000000e202c723c */ /* 0x008fe2000000182c */
[----:B------:R-:W-:-:S10]  /*386a0*/  IMAD R32, R53, 0x100, R52 ;  /* 0x0000010035207824 */ /* 0x000fd400078e0234 */
[----:B------:R-:W-:Y:S04]  /*386b0*/  STL.64 [R1+0xa70], R48 ;  /* 0x000a703001007387 */ /* 0x000fe80000100a00 */
        /* <DEDUP_REMOVED lines=9> */
[----:B------:R0:W-:Y:S04]  /*38750*/  STL.64 [R1+0xa20], R8 ;  /* 0x000a200801007387 */ /* 0x0001e80000100a00 */
[----:B------:R1:W-:Y:S01]  /*38760*/  STL.64 [R1+0xa28], R10 ;  /* 0x000a280a01007387 */ /* 0x0003e20000100a00 */
[----:B------:R-:W-:-:S03]  /*38770*/  IMAD R33, R55, 0x100, R54 ;  /* 0x0000010037217824 */ /* 0x000fc600078e0236 */
[----:B0-----:R-:W3:Y:S04]  /*38780*/  LDL.LU R8, [R1+0x1204] ;  /* 0x0012040001087983 */ /* 0x001ee80000300800 */
[----:B------:R0:W-:Y:S04]  /*38790*/  STL.64 [R1+0x220], R4 ;  /* 0x0002200401007387 */ /* 0x0001e80000100a00 */
[----:B------:R4:W-:Y:S04]  /*387a0*/  STL.64 [R1+0x228], R6 ;  /* 0x0002280601007387 */ /* 0x0009e80000100a00 */
[----:B------:R-:W3:Y:S04]  /*387b0*/  LDL.LU R9, [R1+0x1200] ;  /* 0x0012000001097983 */ /* 0x000ee80000300800 */
[----:B-1----:R-:W2:Y:S04]  /*387c0*/  LDL.LU R10, [R1+0x120c] ;  /* 0x00120c00010a7983 */ /* 0x002ea80000300800 */
[----:B------:R-:W2:Y:S04]  /*387d0*/  LDL.LU R11, [R1+0x1208] ;  /* 0x00120800010b7983 */ /* 0x000ea80000300800 */
[----:B------:R-:W2:Y:S04]  /*387e0*/  LDL.LU.64 R52, [R1+0xa10] ;  /* 0x000a100001347983 */ /* 0x000ea80000300a00 */
[----:B------:R-:W2:Y:S04]  /*387f0*/  LDL.LU.64 R54, [R1+0xa18] ;  /* 0x000a180001367983 */ /* 0x000ea80000300a00 */
[----:B------:R-:W3:Y:S04]  /*38800*/  LDL.LU.64 R16, [R1+0xa00] ;  /* 0x000a000001107983 */ /* 0x000ee80000300a00 */
[----:B------:R-:W3:Y:S04]  /*38810*/  LDL.LU.64 R18, [R1+0xa08] ;  /* 0x000a080001127983 */ /* 0x000ee80000300a00 */
[----:B0-----:R-:W3:Y:S04]  /*38820*/  LDL.LU.64 R4, [R1+0x9f0] ;  /* 0x0009f00001047983 */ /* 0x001ee80000300a00 */
[----:B----4-:R-:W4:Y:S04]  /*38830*/  LDL.LU.64 R6, [R1+0x9f8] ;  /* 0x0009f80001067983 */ /* 0x010f280000300a00 */
[----:B------:R-:W4:Y:S04]  /*38840*/  LDL.LU.64 R48, [R1+0x9e0] ;  /* 0x0009e00001307983 */ /* 0x000f280000300a00 */
[----:B------:R-:W4:Y:S01]  /*38850*/  LDL.LU.64 R50, [R1+0x9e8] ;  /* 0x0009e80001327983 */ /* 0x000f220000300a00 */
[----:B------:R-:W-:-:S02]  /*38860*/  IMAD R34, R56, 0x100, R59 ;  /* 0x0000010038227824 */ /* 0x000fc400078e023b */
[----:B------:R-:W-:Y:S01]  /*38870*/  IMAD R35, R58, 0x100, R57 ;  /* 0x000001003a237824 */ /* 0x000fe200078e0239 */
[----:B------:R-:W-:Y:S02]  /*38880*/  F2FP.F16.E5M2.UNPACK_B R32, R32 ;  /* 0x00000020ff20723e */ /* 0x000fe400020004ff */
[----:B------:R-:W-:Y:S01]  /*38890*/  F2FP.F16.E5M2.UNPACK_B R33, R33 ;  /* 0x00000021ff21723e */ /* 0x000fe200020004ff */
[----:B------:R-:W4:Y:S01]  /*388a0*/  LDL.LU.64 R44, [R1+0x9d0] ;  /* 0x0009d000012c7983 */ /* 0x000f220000300a00 */
[----:B------:R-:W-:Y:S02]  /*388b0*/  F2FP.F16.E5M2.UNPACK_B R34, R34 ;  /* 0x00000022ff22723e */ /* 0x000fe400020004ff */
[----:B------:R-:W-:Y:S01]  /*388c0*/  F2FP.F16.E5M2.UNPACK_B R35, R35 ;  /* 0x00000023ff23723e */ /* 0x000fe200020004ff */
[----:B------:R-:W4:Y:S04]  /*388d0*/  LDL.LU.64 R46, [R1+0x9d8] ;  /* 0x0009d800012e7983 */ /* 0x000f280000300a00 */
[----:B------:R-:W4:Y:S04]  /*388e0*/  LDL.LU.64 R40, [R1+0x9c0] ;  /* 0x0009c00001287983 */ /* 0x000f280000300a00 */
[----:B------:R-:W4:Y:S04]  /*388f0*/  LDL.LU.64 R42, [R1+0x9c8] ;  /* 0x0009c800012a7983 */ /* 0x000f280000300a00 */
[----:B------:R-:W4:Y:S04]  /*38900*/  LDL.LU.64 R36, [R1+0x9b0] ;  /* 0x0009b00001247983 */ /* 0x000f280000300a00 */
[----:B------:R-:W4:Y:S01]  /*38910*/  LDL.LU.64 R38, [R1+0x9b8] ;  /* 0x0009b80001267983 */ /* 0x000f220000300a00 */
[C---:B--2---:R-:W-:Y:S08]  /*38920*/  HMMA.16816.F32 R56, R32.reuse, R2, R52 ;  /* 0x000000022038723c */ /* 0x044ff00000001834 */
[C---:B---3--:R-:W-:Y:S11]  /*38930*/  HMMA.16816.F32 R52, R32.reuse, R12, R16 ;  /* 0x0000000c2034723c */ /* 0x048ff60000001810 */
[----:B------:R-:W-:Y:S04]  /*38940*/  STL.64 [R1+0xa10], R56 ;  /* 0x000a103801007387 */ /* 0x000fe80000100a00 */
[----:B------:R-:W-:Y:S04]  /*38950*/  STL.64 [R1+0xa18], R58 ;  /* 0x000a183a01007387 */ /* 0x000fe80000100a00 */
[----:B------:R-:W2:Y:S04]  /*38960*/  LDL.LU.64 R16, [R1+0x210] ;  /* 0x0002100001107983 */ /* 0x000ea80000300a00 */
[----:B------:R-:W-:Y:S04]  /*38970*/  STL.64 [R1+0xa00], R52 ;  /* 0x000a003401007387 */ /* 0x000fe80000100a00 */
[----:B------:R-:W-:Y:S04]  /*38980*/  STL.64 [R1+0xa08], R54 ;  /* 0x000a083601007387 */ /* 0x000fe80000100a00 */
[----:B------:R-:W2:Y:S01]  /*38990*/  LDL.LU.64 R18, [R1+0x218] ;  /* 0x0002180001127983 */ /* 0x000ea20000300a00 */
[----:B----4-:R-:W-:-:S15]  /*389a0*/  HMMA.16816.F32 R4, R32, R14, R4 ;  /* 0x0000000e2004723c */ /* 0x010fde0000001804 */
[----:B------:R-:W-:-:S04]  /*389b0*/  NOP ;  /* 0x0000000000007918 */ /* 0x000fc80000000000 */
[----:B------:R-:W-:Y:S04]  /*389c0*/  STL.64 [R1+0x9f0], R4 ;  /* 0x0009f00401007387 */ /* 0x000fe80000100a00 */
[----:B------:R0:W-:Y:S04]  /*389d0*/  STL.64 [R1+0x9f8], R6 ;  /* 0x0009f80601007387 */ /* 0x0001e80000100a00 */
[----:B0-----:R-:W3:Y:S04]  /*389e0*/  LDL.LU R7, [R1+0x1214] ;  /* 0x0012140001077983 */ /* 0x001ee80000300800 */
[----:B------:R-:W3:Y:S04]  /*389f0*/  LDL.LU R30, [R1+0x1210] ;  /* 0x00121000011e7983 */ /* 0x000ee80000300800 */
[----:B------:R-:W4:Y:S04]  /*38a00*/  LDL.LU R31, [R1+0x121c] ;  /* 0x00121c00011f7983 */ /* 0x000f280000300800 */
[----:B------:R-:W4:Y:S04]  /*38a10*/  LDL.LU R60, [R1+0x1218] ;  /* 0x00121800013c7983 */ /* 0x000f280000300800 */
[----:B------:R-:W-:Y:S04]  /*38a20*/  STL.64 [R1+0x3430], R14 ;  /* 0x0034300e01007387 */ /* 0x000fe80000100a00 */
[----:B------:R0:W-:Y:S02]  /*38a30*/  STL.64 [R1+0x3428], R12 ;  /* 0x0034280c01007387 */ /* 0x0001e40000100a00 */
[C---:B0-----:R-:W-:Y:S08]  /*38a40*/  HMMA.16816.F32 R12, R32.reuse, R28, R48 ;  /* 0x0000001c200c723c */ /* 0x041ff00000001830 */
[C---:B------:R-:W-:Y:S08]  /*38a50*/  HMMA.16816.F32 R44, R32.reuse, R24, R44 ;  /* 0x00000018202c723c */ /* 0x040ff0000000182c */
[C---:B------:R-:W-:Y:S03]  /*38a60*/  HMMA.16816.F32 R40, R32.reuse, R22, R40 ;  /* 0x000000162028723c */ /* 0x040fe60000001828 */
[----:B------:R-:W-:Y:S04]  /*38a70*/  STL.64 [R1+0x9e0], R12 ;  /* 0x0009e00c01007387 */ /* 0x000fe80000100a00 */
[----:B------:R0:W-:Y:S02]  /*38a80*/  STL.64 [R1+0x9e8], R14 ;  /* 0x0009e80e01007387 */ /* 0x0001e40000100a00 */
[C---:B0-----:R-:W-:Y:S02]  /*38a90*/  HMMA.16816.F32 R12, R32.reuse, R26, R36 ;  /* 0x0000001a200c723c */ /* 0x041fe40000001824 */
[----:B------:R-:W-:Y:S04]  /*38aa0*/  STL.64 [R1+0x9d0], R44 ;  /* 0x0009d02c01007387 */ /* 0x000fe80000100a00 */
[----:B------:R-:W-:Y:S04]  /*38ab0*/  STL.64 [R1+0x9d8], R46 ;  /* 0x0009d82e01007387 */ /* 0x000fe80000100a00 */
[----:B------:R-:W4:Y:S04]  /*38ac0*/  LDL.LU R52, [R1+0x1224] ;  /* 0x0012240001347983 */ /* 0x000f280000300800 */
[----:B------:R-:W-:Y:S04]  /*38ad0*/  STL.64 [R1+0x9c0], R40 ;  /* 0x0009c02801007387 */ /* 0x000fe80000100a00 */
[----:B------:R-:W-:Y:S04]  /*38ae0*/  STL.64 [R1+0x9c8], R42 ;  /* 0x0009c82a01007387 */ /* 0x000fe80000100a00 */
[----:B------:R-:W4:Y:S04]  /*38af0*/  LDL.LU R53, [R1+0x1220] ;  /* 0x0012200001357983 */ /* 0x000f280000300800 */
[----:B------:R-:W-:Y:S04]  /*38b00*/  STL.64 [R1+0x9b0], R12 ;  /* 0x0009b00c01007387 */ /* 0x000fe80000100a00 */
[----:B------:R2:W-:Y:S04]  /*38b10*/  STL.64 [R1+0x9b8], R14 ;  /* 0x0009b80e01007387 */ /* 0x0005e80000100a00 */
[----:B------:R-:W4:Y:S04]  /*38b20*/  LDL.LU R54, [R1+0x122c] ;  /* 0x00122c0001367983 */ /* 0x000f280000300800 */
[----:B------:R-:W4:Y:S04]  /*38b30*/  LDL.LU R59, [R1+0x1228] ;  /* 0x00122800013b7983 */ /* 0x000f280000300800 */
[----:B------:R-:W4:Y:S04]  /*38b40*/  LDL.LU R55, [R1+0x1234] ;  /* 0x0012340001377983 */ /* 0x000f280000300800 */
[----:B------:R-:W4:Y:S04]  /*38b50*/  LDL.LU R56, [R1+0x1230] ;  /* 0x0012300001387983 */ /* 0x000f280000300800 */
[----:B------:R-:W4:Y:S04]  /*38b60*/  LDL.LU R57, [R1+0x123c] ;  /* 0x00123c0001397983 */ /* 0x000f280000300800 */
[----:B------:R-:W4:Y:S01]  /*38b70*/  LDL.LU R58, [R1+0x1238] ;  /* 0x00123800013a7983 */ /* 0x000f220000300800 */
[----:B--2---:R-:W-:-:S15]  /*38b80*/  HMMA.16816.F32 R12, R32, R20, R16 ;  /* 0x00000014200c723c */ /* 0x004fde0000001810 */
[----:B------:R-:W-:-:S04]  /*38b90*/  NOP ;  /* 0x0000000000007918 */ /* 0x000fc80000000000 */
[----:B------:R0:W-:Y:S04]  /*38ba0*/  STL.64 [R1+0x210], R12 ;  /* 0x0002100c01007387 */ /* 0x0001e80000100a00 */
[----:B------:R1:W-:Y:S04]  /*38bb0*/  STL.64 [R1+0x218], R14 ;  /* 0x0002180e01007387 */ /* 0x0003e80000100a00 */
[----:B0-----:R-:W2:Y:S04]  /*38bc0*/  LDL.LU.64 R12, [R1+0x9a0] ;  /* 0x0009a000010c7983 */ /* 0x001ea80000300a00 */
[----:B-1----:R-:W2:Y:S01]  /*38bd0*/  LDL.LU.64 R14, [R1+0x9a8] ;  /* 0x0009a800010e7983 */ /* 0x002ea20000300a00 */
[----:B------:R-:W-:-:S02]  /*38be0*/  IMAD R32, R9, 0x100, R8 ;  /* 0x0000010009207824 */ /* 0x000fc400078e0208 */
[----:B------:R-:W-:Y:S02]  /*38bf0*/  IMAD R33, R11, 0x100, R10 ;  /* 0x000001000b217824 */ /* 0x000fe400078e020a */
[----:B---3--:R-:W-:Y:S02]  /*38c00*/  IMAD R34, R30, 0x100, R7 ;  /* 0x000001001e227824 */ /* 0x008fe400078e0207 */
[----:B----4-:R-:W-:Y:S01]  /*38c10*/  IMAD R35, R60, 0x100, R31 ;  /* 0x000001003c237824 */ /* 0x010fe200078e021f */
[----:B------:R-:W3:Y:S01]  /*38c20*/  LDL.LU.64 R48, [R1+0x990] ;  /* 0x0009900001307983 */ /* 0x000ee20000300a00 */
[----:B------:R-:W-:Y:S02]  /*38c30*/  F2FP.F16.E5M2.UNPACK_B R32, R32 ;  /* 0x00000020ff20723e */ /* 0x000fe400020004ff */
[----:B------:R-:W-:Y:S02]  /*38c40*/  F2FP.F16.E5M2.UNPACK_B R33, R33 ;  /* 0x00000021ff21723e */ /* 0x000fe400020004ff */
[----:B------:R-:W-:-:S02]  /*38c50*/  F2FP.F16.E5M2.UNPACK_B R34, R34 ;  /* 0x00000022ff22723e */ /* 0x000fc400020004ff */
[----:B------:R-:W-:Y:S01]  /*38c60*/  F2FP.F16.E5M2.UNPACK_B R35, R35 ;  /* 0x00000023ff23723e */ /* 0x000fe200020004ff */
[----:B------:R-:W3:Y:S04]  /*38c70*/  LDL.LU.64 R50, [R1+0x998] ;  /* 0x0009980001327983 */ /* 0x000ee80000300a00 */
[----:B------:R-:W4:Y:S04]  /*38c80*/  LDL.LU.64 R44, [R1+0x980] ;  /* 0x00098000012c7983 */ /* 0x000f280000300a00 */
[----:B------:R-:W4:Y:S04]  /*38c90*/  LDL.LU.64 R46, [R1+0x988] ;  /* 0x00098800012e7983 */ /* 0x000f280000300a00 */
[----:B------:R-:W3:Y:S04]  /*38ca0*/  LDL.LU.64 R40, [R1+0x970] ;  /* 0x0009700001287983 */ /* 0x000ee80000300a00 */
[----:B------:R-:W3:Y:S04]  /*38cb0*/  LDL.LU.64 R42, [R1+0x978] ;  /* 0x00097800012a7983 */ /* 0x000ee80000300a00 */
[----:B------:R-:W4:Y:S04]  /*38cc0*/  LDL.LU.64 R36, [R1+0x960] ;  /* 0x0009600001247983 */ /* 0x000f280000300a00 */
[----:B------:R-:W4:Y:S04]  /*38cd0*/  LDL.LU.64 R38, [R1+0x968] ;  /* 0x0009680001267983 */ /* 0x000f280000300a00 */
[----:B------:R-:W4:Y:S04]  /*38ce0*/  LDL.LU.64 R16, [R1+0x950] ;  /* 0x0009500001107983 */ /* 0x000f280000300a00 */
[----:B------:R-:W4:Y:S04]  /*38cf0*/  LDL.LU.64 R18, [R1+0x958] ;  /* 0x0009580001127983 */ /* 0x000f280000300a00 */
[----:B------:R-:W4:Y:S04]  /*38d00*/  LDL.LU.64 R8, [R1+0x940] ;  /* 0x0009400001087983 */ /* 0x000f280000300a00 */
[----:B------:R-:W4:Y:S04]  /*38d10*/  LDL.LU.64 R10, [R1+0x948] ;  /* 0x00094800010a7983 */ /* 0x000f280000300a00 */
[----:B------:R-:W4:Y:S04]  /*38d20*/  LDL.LU.64 R4, [R1+0x200] ;  /* 0x0002000001047983 */ /* 0x000f280000300a00 */
[----:B------:R-:W4:Y:S01]  /*38d30*/  LDL.LU.64 R6, [R1+0x208] ;  /* 0x0002080001067983 */ /* 0x000f220000300a00 */
[----:B--2---:R-:W-:-:S15]  /*38d40*/  HMMA.16816.F32 R12, R32, R2, R12 ;  /* 0x00000002200c723c */ /* 0x004fde000000180c */
[----:B------:R-:W-:-:S04]  /*38d50*/  NOP ;  /* 0x0000000000007918 */ /* 0x000fc80000000000 */
[----:B------:R-:W-:Y:S04]  /*38d60*/  STL.64 [R1+0x9a0], R12 ;  /* 0x0009a00c01007387 */ /* 0x000fe80000100a00 */
[----:B------:R0:W-:Y:S04]  /*38d70*/  STL.64 [R1+0x9a8], R14 ;  /* 0x0009a80e01007387 */ /* 0x0001e80000100a00 */
[----:B0-----:R-:W2:Y:S04]  /*38d80*/  LDL.LU.64 R14, [R1+0x3430] ;  /* 0x00343000010e7983 */ /* 0x001ea80000300a00 */
[----:B------:R-:W2:Y:S01]  /*38d90*/  LDL.LU.64 R12, [R1+0x3428] ;  /* 0x00342800010c7983 */ /* 0x000ea20000300a00 */
[C---:B---3--:R-:W-:Y:S08]  /*38da0*/  HMMA.16816.F32 R40, R32.reuse, R28, R40 ;  /* 0x0000001c2028723c */ /* 0x048ff00000001828 */
[C---:B----4-:R-:W-:Y:S08]  /*38db0*/  HMMA.16816.F32 R36, R32.reuse, R24, R36 ;  /* 0x000000182024723c */ /* 0x050ff00000001824 */
[C---:B------:R-:W-:Y:S08]  /*38dc0*/  HMMA.16816.F32 R8, R32.reuse, R26, R8 ;  /* 0x0000001a2008723c */ /* 0x040ff00000001808 */
[C---:B------:R-:W-:Y:S08]  /*38dd0*/  HMMA.16816.F32 R4, R32.reuse, R20, R4 ;  /* 0x000000142004723c */ /* 0x040ff00000001804 */
[C---:B--2---:R-:W-:Y:S08]  /*38de0*/  HMMA.16816.F32 R48, R32.reuse, R12, R48 ;  /* 0x0000000c2030723c */ /* 0x044ff00000001830 */
[C---:B------:R-:W-:Y:S01]  /*38df0*/  HMMA.16816.F32 R44, R32.reuse, R14, R44 ;  /* 0x0000000e202c723c */ /* 0x040fe2000000182c */
[----:B------:R-:W-:Y:S10]  /*38e00*/  STL.64 [R1+0x3420], R14 ;  /* 0x0034200e01007387 */ /* 0x000ff40000100a00 */
[----:B------:R-:W-:Y:S04]  /*38e10*/  STL.64 [R1+0x990], R48 ;  /* 0x0009903001007387 */ /* 0x000fe80000100a00 */
[----:B------:R-:W-:Y:S04]  /*38e20*/  STL.64 [R1+0x998], R50 ;  /* 0x0009983201007387 */ /* 0x000fe80000100a00 */
[----:B------:R0:W-:Y:S02]  /*38e30*/  STL.64 [R1+0x3418], R12 ;  /* 0x0034180c01007387 */ /* 0x0001e40000100a00 */
[----:B0-----:R-:W-:Y:S02]  /*38e40*/  HMMA.16816.F32 R12, R32, R22, R16 ;  /* 0x00000016200c723c */ /* 0x001fe40000001810 */
        /* <DEDUP_REMOVED lines=11> */
[----:B------:R1:W-:Y:S04]  /*38f00*/  STL.64 [R1+0x948], R10 ;  /* 0x0009480a01007387 */ /* 0x0003e80000100a00 */
[----:B0-----:R-:W2:Y:S04]  /*38f10*/  LDL.LU R8, [R1+0x1244] ;  /* 0x0012440001087983 */ /* 0x001ea80000300800 */
[----:B------:R-:W2:Y:S04]  /*38f20*/  LDL.LU R9, [R1+0x1240] ;  /* 0x0012400001097983 */ /* 0x000ea80000300800 */
[----:B-1----:R-:W3:Y:S04]  /*38f30*/  LDL.LU R10, [R1+0x124c] ;  /* 0x00124c00010a7983 */ /* 0x002ee80000300800 */
[----:B------:R-:W3:Y:S04]  /*38f40*/  LDL.LU R11, [R1+0x1248] ;  /* 0x00124800010b7983 */ /* 0x000ee80000300800 */
[----:B------:R0:W-:Y:S04]  /*38f50*/  STL.64 [R1+0x200], R4 ;  /* 0x0002000401007387 */ /* 0x0001e80000100a00 */
[----:B------:R1:W-:Y:S04]  /*38f60*/  STL.64 [R1+0x208], R6 ;  /* 0x0002080601007387 */ /* 0x0003e80000100a00 */
[----:B------:R-:W4:Y:S04]  /*38f70*/  LDL.LU.64 R12, [R1+0x930] ;  /* 0x00093000010c7983 */ /* 0x000f280000300a00 */
[----:B------:R-:W4:Y:S01]  /*38f80*/  LDL.LU.64 R14, [R1+0x938] ;  /* 0x00093800010e7983 */ /* 0x000f220000300a00 */
[----:B------:R-:W-:-:S02]  /*38f90*/  IMAD R32, R53, 0x100, R52 ;  /* 0x0000010035207824 */ /* 0x000fc400078e0234 */
[----:B------:R-:W-:Y:S02]  /*38fa0*/  IMAD R33, R59, 0x100, R54 ;  /* 0x000001003b217824 */ /* 0x000fe400078e0236 */
[----:B------:R-:W-:Y:S02]  /*38fb0*/  IMAD R34, R56, 0x100, R55 ;  /* 0x0000010038227824 */ /* 0x000fe400078e0237 */
[----:B------:R-:W-:Y:S01]  /*38fc0*/  IMAD R35, R58, 0x100, R57 ;  /* 0x000001003a237824 */ /* 0x000fe200078e0239 */
[----:B------:R-:W2:Y:S01]  /*38fd0*/  LDL.LU.64 R24, [R1+0x920] ;  /* 0x0009200001187983 */ /* 0x000ea20000300a00 */
[----:B------:R-:W-:Y:S02]  /*38fe0*/  F2FP.F16.E5M2.UNPACK_B R32, R32 ;  /* 0x00000020ff20723e */ /* 0x000fe400020004ff */
[----:B------:R-:W-:Y:S02]  /*38ff0*/  F2FP.F16.E5M2.UNPACK_B R33, R33 ;  /* 0x00000021ff21723e */ /* 0x000fe400020004ff */
[----:B------:R-:W-:-:S02]  /*39000*/  F2FP.F16.E5M2.UNPACK_B R34, R34 ;  /* 0x00000022ff22723e */ /* 0x000fc400020004ff */
[----:B------:R-:W-:Y:S01]  /*39010*/  F2FP.F16.E5M2.UNPACK_B R35, R35 ;  /* 0x00000023ff23723e */ /* 0x000fe200020004ff */
        /* <DEDUP_REMOVED lines=12> */
[----:B-1----:R-:W2:Y:S04]  /*390e0*/  LDL.LU.64 R6, [R1+0x1f8] ;  /* 0x0001f80001067983 */ /* 0x002ea80000300a00 */
[----:B------:R-:W2:Y:S04]  /*390f0*/  LDL.LU R51, [R1+0x1254] ;  /* 0x0012540001337983 */ /* 0x000ea80000300800 */
[----:B------:R-:W2:Y:S04]  /*39100*/  LDL.LU R30, [R1+0x1250] ;  /* 0x00125000011e7983 */ /* 0x000ea80000300800 */
[----:B------:R-:W2:Y:S04]  /*39110*/  LDL.LU R57, [R1+0x125c] ;  /* 0x00125c0001397983 */ /* 0x000ea80000300800 */
[----:B------:R-:W2:Y:S01]  /*39120*/  LDL.LU R58, [R1+0x1258] ;  /* 0x00125800013a7983 */ /* 0x000ea20000300800 */
[----:B----4-:R-:W-:-:S15]  /*39130*/  HMMA.16816.F32 R12, R32, R2, R12 ;  /* 0x00000002200c723c */ /* 0x010fde000000180c */
[----:B------:R-:W-:-:S04]  /*39140*/  NOP ;  /* 0x0000000000007918 */ /* 0x000fc80000000000 */
[----:B------:R-:W-:Y:S04]  /*39150*/  STL.64 [R1+0x930], R12 ;  /* 0x0009300c01007387 */ /* 0x000fe80000100a00 */
[----:B------:R0:W-:Y:S04]  /*39160*/  STL.64 [R1+0x938], R14 ;  /* 0x0009380e01007387 */ /* 0x0001e80000100a00 */
[----:B0-----:R-:W4:Y:S04]  /*39170*/  LDL.LU.64 R14, [R1+0x3420] ;  /* 0x00342000010e7983 */ /* 0x001f280000300a00 */
[----:B------:R-:W2:Y:S02]  /*39180*/  LDL.LU.64 R12, [R1+0x3418] ;  /* 0x00341800010c7983 */ /* 0x000ea40000300a00 */
[----:B--2---:R-:W-:-:S15]  /*39190*/  HMMA.16816.F32 R24, R32, R12, R24 ;  /* 0x0000000c2018723c */ /* 0x004fde0000001818 */
[----:B------:R-:W-:-:S04]  /*391a0*/  NOP ;  /* 0x0000000000007918 */ /* 0x000fc80000000000 */
[----:B------:R-:W-:Y:S04]  /*391b0*/  STL.64 [R1+0x920], R24 ;  /* 0x0009201801007387 */ /* 0x000fe80000100a00 */
[----:B------:R0:W-:Y:S04]  /*391c0*/  STL.64 [R1+0x928], R26 ;  /* 0x0009281a01007387 */ /* 0x0001e80000100a00 */
[----:B0-----:R-:W2:Y:S04]  /*391d0*/  LDL.LU.64 R26, [R1+0x3410] ;  /* 0x00341000011a7983 */ /* 0x001ea80000300a00 */
[----:B------:R-:W2:Y:S01]  /*391e0*/  LDL.LU.64 R24, [R1+0x3408] ;  /* 0x0034080001187983 */ /* 0x000ea20000300a00 */
[C---:B----4-:R-:W-:Y:S08]  /*391f0*/  HMMA.16816.F32 R52, R32.reuse, R14, R52 ;  /* 0x0000000e2034723c */ /* 0x050ff00000001834 */
[C---:B------:R-:W-:Y:S08]  /*39200*/  HMMA.16816.F32 R44, R32.reuse, R28, R44 ;  /* 0x0000001c202c723c */ /* 0x040ff0000000182c */
[C---:B------:R-:W-:Y:S08]  /*39210*/  HMMA.16816.F32 R36, R32.reuse, R22, R36 ;  /* 0x000000162024723c */ /* 0x040ff00000001824 */
[C---:B------:R-:W-:Y:S01]  /*39220*/  HMMA.16816.F32 R4, R32.reuse, R20, R4 ;  /* 0x000000142004723c */ /* 0x040fe20000001804 */
[----:B------:R0:W-:Y:S04]  /*39230*/  STL.64 [R1+0x910], R52 ;  /* 0x0009103401007387 */ /* 0x0001e80000100a00 */
[----:B------:R1:W-:Y:S04]  /*39240*/  STL.64 [R1+0x918], R54 ;  /* 0x0009183601007387 */ /* 0x0003e80000100a00 */
[----:B------:R-:W-:Y:S04]  /*39250*/  STL.64 [R1+0x900], R44 ;  /* 0x0009002c01007387 */ /* 0x000fe80000100a00 */
[----:B------:R-:W-:Y:S04]  /*39260*/  STL.64 [R1+0x908], R46 ;  /* 0x0009082e01007387 */ /* 0x000fe80000100a00 */
[----:B------:R-:W4:Y:S01]  /*39270*/  LDL.LU R31, [R1+0x1264] ;  /* 0x00126400011f7983 */ /* 0x000f220000300800 */
[C---:B--2---:R-:W-:Y:S08]  /*39280*/  HMMA.16816.F32 R40, R32.reuse, R24, R40 ;  /* 0x000000182028723c */ /* 0x044ff00000001828 */
[----:B------:R-:W-:Y:S11]  /*39290*/  HMMA.16816.F32 R16, R32, R26, R16 ;  /* 0x0000001a2010723c */ /* 0x000ff60000001810 */
[----:B------:R2:W-:Y:S04]  /*392a0*/  STL.64 [R1+0x8f0], R40 ;  /* 0x0008f02801007387 */ /* 0x0005e80000100a00 */
[----:B------:R0:W-:Y:S04]  /*392b0*/  STL.64 [R1+0x8f8], R42 ;  /* 0x0008f82a01007387 */ /* 0x0001e80000100a00 */
[----:B------:R-:W4:Y:S04]  /*392c0*/  LDL.LU R60, [R1+0x1260] ;  /* 0x00126000013c7983 */ /* 0x000f280000300800 */
[----:B------:R-:W-:Y:S04]  /*392d0*/  STL.64 [R1+0x8e0], R36 ;  /* 0x0008e02401007387 */ /* 0x000fe80000100a00 */
[----:B------:R-:W-:Y:S04]  /*392e0*/  STL.64 [R1+0x8e8], R38 ;  /* 0x0008e82601007387 */ /* 0x000fe80000100a00 */
[----:B0-----:R-:W4:Y:S04]  /*392f0*/  LDL.LU R52, [R1+0x126c] ;  /* 0x00126c0001347983 */ /* 0x001f280000300800 */
[----:B------:R-:W4:Y:S04]  /*39300*/  LDL.LU R53, [R1+0x1268] ;  /* 0x0012680001357983 */ /* 0x000f280000300800 */
[----:B-1----:R-:W4:Y:S04]  /*39310*/  LDL.LU R54, [R1+0x1274] ;  /* 0x0012740001367983 */ /* 0x002f280000300800 */
[----:B------:R-:W4:Y:S04]  /*39320*/  LDL.LU R59, [R1+0x1270] ;  /* 0x00127000013b7983 */ /* 0x000f280000300800 */
[----:B------:R-:W4:Y:S04]  /*39330*/  LDL.LU R55, [R1+0x127c] ;  /* 0x00127c0001377983 */ /* 0x000f280000300800 */
[----:B------:R-:W4:Y:S04]  /*39340*/  LDL.LU R56, [R1+0x1278] ;  /* 0x0012780001387983 */ /* 0x000f280000300800 */
[----:B------:R0:W-:Y:S04]  /*39350*/  STL.64 [R1+0x8d0], R16 ;  /* 0x0008d01001007387 */ /* 0x0001e80000100a00 */
[----:B------:R1:W-:Y:S04]  /*39360*/  STL.64 [R1+0x8d8], R18 ;  /* 0x0008d81201007387 */ /* 0x0003e80000100a00 */
[----:B------:R0:W-:Y:S04]  /*39370*/  STL.64 [R1+0x1f0], R4 ;  /* 0x0001f00401007387 */ /* 0x0001e80000100a00 */
[----:B------:R0:W-:Y:S04]  /*39380*/  STL.64 [R1+0x1f8], R6 ;  /* 0x0001f80601007387 */ /* 0x0001e80000100a00 */
[----:B--2---:R-:W2:Y:S04]  /*39390*/  LDL.LU.64 R40, [R1+0x8c0] ;  /* 0x0008c00001287983 */ /* 0x004ea80000300a00 */
[----:B------:R-:W2:Y:S01]  /*393a0*/  LDL.LU.64 R42, [R1+0x8c8] ;  /* 0x0008c800012a7983 */ /* 0x000ea20000300a00 */
[----:B------:R-:W-:-:S03]  /*393b0*/  IMAD R32, R9, 0x100, R8 ;  /* 0x0000010009207824 */ /* 0x000fc600078e0208 */
[----:B0-----:R-:W4:Y:S04]  /*393c0*/  LDL.LU.64 R16, [R1+0x8b0] ;  /* 0x0008b00001107983 */ /* 0x001f280000300a00 */
[----:B-1----:R-:W4:Y:S01]  /*393d0*/  LDL.LU.64 R18, [R1+0x8b8] ;  /* 0x0008b80001127983 */ /* 0x002f220000300a00 */
[----:B---3--:R-:W-:-:S03]  /*393e0*/  IMAD R33, R11, 0x100, R10 ;  /* 0x000001000b217824 */ /* 0x008fc600078e020a */
[----:B------:R-:W3:Y:S04]  /*393f0*/  LDL.LU.64 R8, [R1+0x8a0] ;  /* 0x0008a00001087983 */ /* 0x000ee80000300a00 */
[----:B------:R-:W3:Y:S04]  /*39400*/  LDL.LU.64 R10, [R1+0x8a8] ;  /* 0x0008a800010a7983 */ /* 0x000ee80000300a00 */
[----:B------:R-:W3:Y:S04]  /*39410*/  LDL.LU.64 R4, [R1+0x890] ;  /* 0x0008900001047983 */ /* 0x000ee80000300a00 */
[----:B------:R-:W3:Y:S01]  /*39420*/  LDL.LU.64 R6, [R1+0x898] ;  /* 0x0008980001067983 */ /* 0x000ee20000300a00 */
[----:B------:R-:W-:-:S02]  /*39430*/  IMAD R34, R30, 0x100, R51 ;  /* 0x000001001e227824 */ /* 0x000fc400078e0233 */
[----:B------:R-:W-:Y:S01]  /*39440*/  IMAD R35, R58, 0x100, R57 ;  /* 0x000001003a237824 */ /* 0x000fe200078e0239 */
[----:B------:R-:W3:Y:S01]  /*39450*/  LDL.LU.64 R48, [R1+0x880] ;  /* 0x0008800001307983 */ /* 0x000ee20000300a00 */
[----:B------:R-:W-:Y:S02]  /*39460*/  F2FP.F16.E5M2.UNPACK_B R32, R32 ;  /* 0x00000020ff20723e */ /* 0x000fe400020004ff */
[----:B------:R-:W-:Y:S02]  /*39470*/  F2FP.F16.E5M2.UNPACK_B R33, R33 ;  /* 0x00000021ff21723e */ /* 0x000fe400020004ff */
[----:B------:R-:W-:Y:S02]  /*39480*/  F2FP.F16.E5M2.UNPACK_B R34, R34 ;  /* 0x00000022ff22723e */ /* 0x000fe400020004ff */
[----:B------:R-:W-:Y:S01]  /*39490*/  F2FP.F16.E5M2.UNPACK_B R35, R35 ;  /* 0x00000023ff23723e */ /* 0x000fe200020004ff */
[----:B------:R-:W3:Y:S04]  /*394a0*/  LDL.LU.64 R50, [R1+0x888] ;  /* 0x0008880001327983 */ /* 0x000ee80000300a00 */
[----:B------:R-:W3:Y:S04]  /*394b0*/  LDL.LU.64 R44, [R1+0x870] ;  /* 0x00087000012c7983 */ /* 0x000ee80000300a00 */
[----:B------:R-:W3:Y:S04]  /*394c0*/  LDL.LU.64 R46, [R1+0x878] ;  /* 0x00087800012e7983 */ /* 0x000ee80000300a00 */
[----:B------:R-:W3:Y:S04]  /*394d0*/  LDL.LU.64 R36, [R1+0x860] ;  /* 0x0008600001247983 */ /* 0x000ee80000300a00 */
[----:B------:R-:W3:Y:S01]  /*394e0*/  LDL.LU.64 R38, [R1+0x868] ;  /* 0x0008680001267983 */ /* 0x000ee20000300a00 */
[C---:B--2---:R-:W-:Y:S08]  /*394f0*/  HMMA.16816.F32 R40, R32.reuse, R2, R40 ;  /* 0x000000022028723c */ /* 0x044ff00000001828 */
[C---:B----4-:R-:W-:Y:S08]  /*39500*/  HMMA.16816.F32 R16, R32.reuse, R12, R16 ;  /* 0x0000000c2010723c */ /* 0x050ff00000001810 */
[C---:B---3--:R-:W-:Y:S08]  /*39510*/  HMMA.16816.F32 R8, R32.reuse, R14, R8 ;  /* 0x0000000e2008723c */ /* 0x048ff00000001808 */
[C---:B------:R-:W-:Y:S01]  /*39520*/  HMMA.16816.F32 R4, R32.reuse, R28, R4 ;  /* 0x0000001c2004723c */ /* 0x040fe20000001804 */
[----:B------:R0:W-:Y:S04]  /*39530*/  STL.64 [R1+0x8c0], R40 ;  /* 0x0008c02801007387 */ /* 0x0001e80000100a00 */
[----:B------:R1:W-:Y:S04]  /*39540*/  STL.64 [R1+0x8c8], R42 ;  /* 0x0008c82a01007387 */ /* 0x0003e80000100a00 */
[----:B0-----:R-:W2:Y:S04]  /*39550*/  LDL.LU.64 R40, [R1+0x1e0] ;  /* 0x0001e00001287983 */ /* 0x001ea80000300a00 */
[----:B------:R0:W-:Y:S04]  /*39560*/  STL.64 [R1+0x8b0], R16 ;  /* 0x0008b01001007387 */ /* 0x0001e80000100a00 */
[----:B------:R3:W-:Y:S04]  /*39570*/  STL.64 [R1+0x8b8], R18 ;  /* 0x0008b81201007387 */ /* 0x0007e80000100a00 */
[----:B-1----:R-:W2:Y:S04]  /*39580*/  LDL.LU.64 R42, [R1+0x1e8] ;  /* 0x0001e800012a7983 */ /* 0x002ea80000300a00 */
[----:B------:R1:W-:Y:S04]  /*39590*/  STL.64 [R1+0x8a0], R8 ;  /* 0x0008a00801007387 */ /* 0x0003e80000100a00 */
[----:B------:R4:W-:Y:S04]  /*395a0*/  STL.64 [R1+0x8a8], R10 ;  /* 0x0008a80a01007387 */ /* 0x0009e80000100a00 */
[----:B0-----:R-:W2:Y:S04]  /*395b0*/  LDL.LU.64 R16, [R1+0x850] ;  /* 0x0008500001107983 */ /* 0x001ea80000300a00 */
[----:B---3--:R-:W3:Y:S04]  /*395c0*/  LDL.LU.64 R18, [R1+0x858] ;  /* 0x0008580001127983 */ /* 0x008ee80000300a00 */
[----:B------:R0:W-:Y:S04]  /*395d0*/  STL.64 [R1+0x890], R4 ;  /* 0x0008900401007387 */ /* 0x0001e80000100a00 */
[----:B------:R0:W-:Y:S04]  /*395e0*/  STL.64 [R1+0x898], R6 ;  /* 0x0008980601007387 */ /* 0x0001e80000100a00 */
[----:B-1----:R-:W3:Y:S04]  /*395f0*/  LDL.LU.64 R8, [R1+0x840] ;  /* 0x0008400001087983 */ /* 0x002ee80000300a00 */
[----:B----4-:R-:W4:Y:S04]  /*39600*/  LDL.LU.64 R10, [R1+0x848] ;  /* 0x00084800010a7983 */ /* 0x010f280000300a00 */
[----:B0-----:R-:W4:Y:S04]  /*39610*/  LDL.LU.64 R4, [R1+0x830] ;  /* 0x0008300001047983 */ /* 0x001f280000300a00 */
[----:B------:R-:W4:Y:S01]  /*39620*/  LDL.LU.64 R6, [R1+0x838] ;  /* 0x0008380001067983 */ /* 0x000f220000300a00 */
[C---:B------:R-:W-:Y:S08]  /*39630*/  HMMA.16816.F32 R48, R32.reuse, R24, R48 ;  /* 0x000000182030723c */ /* 0x040ff00000001830 */
[C---:B------:R-:W-:Y:S08]  /*39640*/  HMMA.16816.F32 R44, R32.reuse, R22, R44 ;  /* 0x00000016202c723c */ /* 0x040ff0000000182c */
[----:B------:R-:W-:Y:S01]  /*39650*/  HMMA.16816.F32 R36, R32, R26, R36 ;  /* 0x0000001a2024723c */ /* 0x000fe20000001824 */
[----:B------:R-:W-:-:S02]  /*39660*/  IMAD R30, R60, 0x100, R31 ;  /* 0x000001003c1e7824 */ /* 0x000fc400078e021f */
[----:B------:R-:W-:Y:S01]  /*39670*/  IMAD R31, R53, 0x100, R52 ;  /* 0x00000100351f7824 */ /* 0x000fe200078e0234 */
[----:B------:R-:W-:Y:S04]  /*39680*/  STL.64 [R1+0x880], R48 ;  /* 0x0008803001007387 */ /* 0x000fe80000100a00 */
[----:B------:R-:W-:Y:S04]  /*39690*/  STL.64 [R1+0x888], R50 ;  /* 0x0008883201007387 */ /* 0x000fe80000100a00 */
[----:B------:R-:W4:Y:S04]  /*396a0*/  LDL.LU R57, [R1+0x1284] ;  /* 0x0012840001397983 */ /* 0x000f280000300800 */
[----:B------:R-:W-:Y:S04]  /*396b0*/  STL.64 [R1+0x870], R44 ;  /* 0x0008702c01007387 */ /* 0x000fe80000100a00 */
[----:B------:R-:W-:Y:S04]  /*396c0*/  STL.64 [R1+0x878], R46 ;  /* 0x0008782e01007387 */ /* 0x000fe80000100a00 */
[----:B------:R-:W4:Y:S04]  /*396d0*/  LDL.LU R58, [R1+0x1280] ;  /* 0x00128000013a7983 */ /* 0x000f280000300800 */
[----:B------:R0:W-:Y:S02]  /*396e0*/  STL.64 [R1+0x860], R36 ;  /* 0x0008602401007387 */ /* 0x0001e40000100a00 */
[----:B0-----:R-:W-:-:S02]  /*396f0*/  IMAD R36, R59, 0x100, R54 ;  /* 0x000001003b247824 */ /* 0x001fc400078e0236 */
[----:B------:R-:W-:Y:S01]  /*39700*/  IMAD R37, R56, 0x100, R55 ;  /* 0x0000010038257824 */ /* 0x000fe200078e0237 */
[----:B------:R-:W-:Y:S01]  /*39710*/  STL.64 [R1+0x868], R38 ;  /* 0x0008682601007387 */ /* 0x000fe20000100a00 */
[----:B--2---:R-:W-:Y:S01]  /*39720*/  HMMA.16816.F32 R40, R32, R20, R40 ;  /* 0x000000142028723c */ /* 0x004fe20000001828 */
[----:B------:R-:W-:Y:S02]  /*39730*/  F2FP.F16.E5M2.UNPACK_B R32, R30 ;  /* 0x0000001eff20723e */ /* 0x000fe400020004ff */
[----:B------:R-:W-:Y:S02]  /*39740*/  F2FP.F16.E5M2.UNPACK_B R33, R31 ;  /* 0x0000001fff21723e */ /* 0x000fe400020004ff */
[----:B------:R-:W-:Y:S02]  /*39750*/  F2FP.F16.E5M2.UNPACK_B R34, R36 ;  /* 0x00000024ff22723e */ /* 0x000fe400020004ff */
[----:B------:R-:W-:-:S07]  /*39760*/  F2FP.F16.E5M2.UNPACK_B R35, R37 ;  /* 0x00000025ff23723e */ /* 0x000fce00020004ff */
[C---:B---3--:R-:W-:Y:S08]  /*39770*/  HMMA.16816.F32 R16, R32.reuse, R2, R16 ;  /* 0x000000022010723c */ /* 0x048ff00000001810 */
[C---:B----4-:R-:W-:Y:S08]  /*39780*/  HMMA.16816.F32 R8, R32.reuse, R12, R8 ;  /* 0x0000000c2008723c */ /* 0x050ff00000001808 */
[C---:B------:R-:W-:Y:S01]  /*39790*/  HMMA.16816.F32 R4, R32.reuse, R14, R4 ;  /* 0x0000000e2004723c */ /* 0x040fe20000001804 */
[----:B------:R0:W-:Y:S04]  /*397a0*/  STL.64 [R1+0x1e0], R40 ;  /* 0x0001e02801007387 */ /* 0x0001e80000100a00 */
[----:B------:R1:W-:Y:S04]  /*397b0*/  STL.64 [R1+0x1e8], R42 ;  /* 0x0001e82a01007387 */ /* 0x0003e80000100a00 */
[----:B------:R2:W-:Y:S04]  /*397c0*/  STL.64 [R1+0x850], R16 ;  /* 0x0008501001007387 */ /* 0x0005e80000100a00 */
[----:B------:R3:W-:Y:S04]  /*397d0*/  STL.64 [R1+0x858], R18 ;  /* 0x0008581201007387 */ /* 0x0007e80000100a00 */
[----:B0-----:R-:W4:Y:S04]  /*397e0*/  LDL.LU.64 R40, [R1+0x820] ;  /* 0x0008200001287983 */ /* 0x001f280000300a00 */
[----:B------:R0:W-:Y:S04]  /*397f0*/  STL.64 [R1+0x840], R8 ;  /* 0x0008400801007387 */ /* 0x0001e80000100a00 */
[----:B------:R0:W-:Y:S04]  /*39800*/  STL.64 [R1+0x848], R10 ;  /* 0x0008480a01007387 */ /* 0x0001e80000100a00 */
[----:B-1----:R-:W4:Y:S04]  /*39810*/  LDL.LU.64 R42, [R1+0x828] ;  /* 0x00082800012a7983 */ /* 0x002f280000300a00 */
[----:B------:R1:W-:Y:S04]  /*39820*/  STL.64 [R1+0x830], R4 ;  /* 0x0008300401007387 */ /* 0x0003e80000100a00 */
[----:B------:R0:W-:Y:S04]  /*39830*/  STL.64 [R1+0x838], R6 ;  /* 0x0008380601007387 */ /* 0x0001e80000100a00 */
[----:B--2---:R-:W2:Y:S04]  /*39840*/  LDL.LU.64 R16, [R1+0x810] ;  /* 0x0008100001107983 */ /* 0x004ea80000300a00 */
[----:B---3--:R-:W2:Y:S04]  /*39850*/  LDL.LU.64 R18, [R1+0x818] ;  /* 0x0008180001127983 */ /* 0x008ea80000300a00 */
[----:B0-----:R-:W3:Y:S04]  /*39860*/  LDL.LU.64 R8, [R1+0x800] ;  /* 0x0008000001087983 */ /* 0x001ee80000300a00 */
[----:B------:R-:W3:Y:S04]  /*39870*/  LDL.LU.64 R10, [R1+0x808] ;  /* 0x00080800010a7983 */ /* 0x000ee80000300a00 */
[----:B-1----:R-:W3:Y:S04]  /*39880*/  LDL.LU.64 R4, [R1+0x7f0] ;  /* 0x0007f00001047983 */ /* 0x002ee80000300a00 */
[----:B------:R-:W3:Y:S04]  /*39890*/  LDL.LU.64 R6, [R1+0x7f8] ;  /* 0x0007f80001067983 */ /* 0x000ee80000300a00 */
        /* <DEDUP_REMOVED lines=8> */
[----:B------:R-:W3:Y:S04]  /*39920*/  LDL.LU R52, [R1+0x12a4] ;  /* 0x0012a40001347983 */ /* 0x000ee80000300800 */
[----:B------:R-:W3:Y:S04]  /*39930*/  LDL.LU R53, [R1+0x12a0] ;  /* 0x0012a00001357983 */ /* 0x000ee80000300800 */
[----:B------:R-:W3:Y:S04]  /*39940*/  LDL.LU R54, [R1+0x12ac] ;  /* 0x0012ac0001367983 */ /* 0x000ee80000300800 */
[----:B------:R-:W3:Y:S04]  /*39950*/  LDL.LU R59, [R1+0x12a8] ;  /* 0x0012a800013b7983 */ /* 0x000ee80000300800 */
[----:B------:R-:W3:Y:S04]  /*39960*/  LDL.LU R55, [R1+0x12b4] ;  /* 0x0012b40001377983 */ /* 0x000ee80000300800 */
[----:B------:R-:W3:Y:S01]  /*39970*/  LDL.LU R56, [R1+0x12b0] ;  /* 0x0012b00001387983 */ /* 0x000ee20000300800 */
[C---:B----4-:R-:W-:Y:S08]  /*39980*/  HMMA.16816.F32 R40, R32.reuse, R28, R40 ;  /* 0x0000001c2028723c */ /* 0x050ff00000001828 */
[C---:B--2---:R-:W-:Y:S08]  /*39990*/  HMMA.16816.F32 R12, R32.reuse, R24, R16 ;  /* 0x00000018200c723c */ /* 0x044ff00000001810 */
[C---:B---3--:R-:W-:Y:S08]  /*399a0*/  HMMA.16816.F32 R8, R32.reuse, R22, R8 ;  /* 0x000000162008723c */ /* 0x048ff00000001808 */
[----:B------:R-:W-:Y:S01]  /*399b0*/  HMMA.16816.F32 R4, R32, R26, R4 ;  /* 0x0000001a2004723c */ /* 0x000fe20000001804 */
[----:B------:R-:W-:Y:S04]  /*399c0*/  STL.64 [R1+0x820], R40 ;  /* 0x0008202801007387 */ /* 0x000fe80000100a00 */
[----:B------:R-:W-:Y:S04]  /*399d0*/  STL.64 [R1+0x828], R42 ;  /* 0x0008282a01007387 */ /* 0x000fe80000100a00 */
        /* <DEDUP_REMOVED lines=8> */
[----:B------:R-:W4:Y:S04]  /*39a60*/  LDL.LU.64 R48, [R1+0x7d0] ;  /* 0x0007d00001307983 */ /* 0x000f280000300a00 */
[----:B------:R-:W4:Y:S04]  /*39a70*/  LDL.LU.64 R50, [R1+0x7d8] ;  /* 0x0007d80001327983 */ /* 0x000f280000300a00 */
[----:B------:R-:W4:Y:S04]  /*39a80*/  LDL.LU.64 R44, [R1+0x7c0] ;  /* 0x0007c000012c7983 */ /* 0x000f280000300a00 */
[----:B------:R-:W4:Y:S04]  /*39a90*/  LDL.LU.64 R46, [R1+0x7c8] ;  /* 0x0007c800012e7983 */ /* 0x000f280000300a00 */
[----:B------:R-:W4:Y:S04]  /*39aa0*/  LDL.LU.64 R40, [R1+0x7b0] ;  /* 0x0007b00001287983 */ /* 0x000f280000300a00 */
[----:B------:R-:W4:Y:S04]  /*39ab0*/  LDL.LU.64 R42, [R1+0x7b8] ;  /* 0x0007b800012a7983 */ /* 0x000f280000300a00 */
[----:B------:R-:W4:Y:S04]  /*39ac0*/  LDL.LU.64 R16, [R1+0x7a0] ;  /* 0x0007a00001107983 */ /* 0x000f280000300a00 */
[----:B------:R-:W4:Y:S04]  /*39ad0*/  LDL.LU.64 R18, [R1+0x7a8] ;  /* 0x0007a80001127983 */ /* 0x000f280000300a00 */
[----:B--2---:R-:W2:Y:S04]  /*39ae0*/  LDL.LU.64 R8, [R1+0x790] ;  /* 0x0007900001087983 */ /* 0x004ea80000300a00 */
[----:B---3--:R-:W2:Y:S04]  /*39af0*/  LDL.LU.64 R10, [R1+0x798] ;  /* 0x00079800010a7983 */ /* 0x008ea80000300a00 */
[----:B0-----:R-:W3:Y:S01]  /*39b00*/  LDL.LU.64 R4, [R1+0x780] ;  /* 0x0007800001047983 */ /* 0x001ee20000300a00 */
[----:B------:R-:W-:-:S03]  /*39b10*/  IMAD R30, R58, 0x100, R57 ;  /* 0x000001003a1e7824 */ /* 0x000fc600078e0239 */
[----:B------:R-:W3:Y:S04]  /*39b20*/  LDL.LU.64 R6, [R1+0x788] ;  /* 0x0007880001067983 */ /* 0x000ee80000300a00 */
[----:B------:R-:W2:Y:S01]  /*39b30*/  LDL.LU R57, [R1+0x12bc] ;  /* 0x0012bc0001397983 */ /* 0x000ea20000300800 */
[----:B------:R-:W-:-:S03]  /*39b40*/  IMAD R31, R31, 0x100, R37 ;  /* 0x000001001f1f7824 */ /* 0x000fc600078e0225 */
[----:B------:R-:W2:Y:S01]  /*39b50*/  LDL.LU R58, [R1+0x12b8] ;  /* 0x0012b800013a7983 */ /* 0x000ea20000300800 */
[----:B------:R-:W-:Y:S02]  /*39b60*/  IMAD R36, R38, 0x100, R36 ;  /* 0x0000010026247824 */ /* 0x000fe400078e0224 */
[----:B------:R-:W-:Y:S01]  /*39b70*/  IMAD R37, R60, 0x100, R39 ;  /* 0x000001003c257824 */ /* 0x000fe200078e0227 */
[----:B----4-:R-:W-:Y:S01]  /*39b80*/  HMMA.16816.F32 R32, R32, R20, R12 ;  /* 0x000000142020723c */ /* 0x010fe2000000180c */
[----:B------:R-:W4:Y:S04]  /*39b90*/  LDL.LU.64 R14, [R1+0x3400] ;  /* 0x00340000010e7983 */ /* 0x000f280000300a00 */
[----:B------:R-:W4:-:S14]  /*39ba0*/  LDL.LU.64 R12, [R1+0x33f8] ;  /* 0x0033f800010c7983 */ /* 0x000f1c0000300a00 */
[----:B------:R-:W-:Y:S04]  /*39bb0*/  STL.64 [R1+0x1d0], R32 ;  /* 0x0001d02001007387 */ /* 0x000fe80000100a00 */
[----:B------:R0:W-:Y:S02]  /*39bc0*/  STL.64 [R1+0x1d8], R34 ;  /* 0x0001d82201007387 */ /* 0x0001e40000100a00 */
[----:B0-----:R-:W-:Y:S02]  /*39bd0*/  F2FP.F16.E5M2.UNPACK_B R34, R36 ;  /* 0x00000024ff22723e */ /* 0x001fe400020004ff */
[----:B------:R-:W-:Y:S02]  /*39be0*/  F2FP.F16.E5M2.UNPACK_B R35, R37 ;  /* 0x00000025ff23723e */ /* 0x000fe400020004ff */
[----:B------:R-:W4:Y:S04]  /*39bf0*/  LDL.LU.64 R36, [R1+0x7e0] ;  /* 0x0007e00001247983 */ /* 0x000f280000300a00 */
[----:B------:R-:W4:Y:S01]  /*39c00*/  LDL.LU.64 R38, [R1+0x7e8] ;  /* 0x0007e80001267983 */ /* 0x000f220000300a00 */
[----:B------:R-:W-:-:S02]  /*39c10*/  F2FP.F16.E5M2.UNPACK_B R32, R30 ;  /* 0x0000001eff20723e */ /* 0x000fc400020004ff */
[----:B------:R-:W-:-:S07]  /*39c20*/  F2FP.F16.E5M2.UNPACK_B R33, R31 ;  /* 0x0000001fff21723e */ /* 0x000fce00020004ff */
[C---:B------:R-:W-:Y:S08]  /*39c30*/  HMMA.16816.F32 R16, R32.reuse, R24, R16 ;  /* 0x000000182010723c */ /* 0x040ff00000001810 */
[C---:B--2---:R-:W-:Y:S08]  /*39c40*/  HMMA.16816.F32 R8, R32.reuse, R22, R8 ;  /* 0x000000162008723c */ /* 0x044ff00000001808 */
[C---:B---3--:R-:W-:Y:S08]  /*39c50*/  HMMA.16816.F32 R4, R32.reuse, R26, R4 ;  /* 0x0000001a2004723c */ /* 0x048ff00000001804 */
[C---:B----4-:R-:W-:Y:S08]  /*39c60*/  HMMA.16816.F32 R48, R32.reuse, R12, R48 ;  /* 0x0000000c2030723c */ /* 0x050ff00000001830 */
[C---:B------:R-:W-:Y:S08]  /*39c70*/  HMMA.16816.F32 R44, R32.reuse, R14, R44 ;  /* 0x0000000e202c723c */ /* 0x040ff0000000182c */
[----:B------:R-:W-:-:S15]  /*39c80*/  HMMA.16816.F32 R36, R32, R2, R36 ;  /* 0x000000022024723c */ /* 0x000fde0000001824 */
[----:B------:R-:W-:-:S04]  /*39c90*/  NOP ;  /* 0x0000000000007918 */ /* 0x000fc80000000000 */
[----:B------:R-:W-:Y:S04]  /*39ca0*/  STL.64 [R1+0x7e0], R36 ;  /* 0x0007e02401007387 */ /* 0x000fe80000100a00 */
[----:B------:R0:W-:Y:S02]  /*39cb0*/  STL.64 [R1+0x7e8], R38 ;  /* 0x0007e82601007387 */ /* 0x0001e40000100a00 */
[----:B0-----:R-:W-:Y:S02]  /*39cc0*/  HMMA.16816.F32 R36, R32, R28, R40 ;  /* 0x0000001c2024723c */ /* 0x001fe40000001828 */
[----:B------:R-:W-:Y:S04]  /*39cd0*/  STL.64 [R1+0x7d0], R48 ;  /* 0x0007d03001007387 */ /* 0x000fe80000100a00 */
[----:B------:R-:W-:Y:S04]  /*39ce0*/  STL.64 [R1+0x7d8], R50 ;  /* 0x0007d83201007387 */ /* 0x000fe80000100a00 */
[----:B------:R-:W-:Y:S04]  /*39cf0*/  STL.64 [R1+0x7c0], R44 ;  /* 0x0007c02c01007387 */ /* 0x000fe80000100a00 */
[----:B------:R-:W-:Y:S04]  /*39d00*/  STL.64 [R1+0x7c8], R46 ;  /* 0x0007c82e01007387 */ /* 0x000fe80000100a00 */
[----:B------:R-:W2:Y:S04]  /*39d10*/  LDL.LU.64 R40, [R1+0x1c0] ;  /* 0x0001c00001287983 */ /* 0x000ea80000300a00 */
[----:B------:R-:W-:Y:S04]  /*39d20*/  STL.64 [R1+0x7b0], R36 ;  /* 0x0007b02401007387 */ /* 0x000fe80000100a00 */
[----:B------:R-:W-:Y:S04]  /*39d30*/  STL.64 [R1+0x7b8], R38 ;  /* 0x0007b82601007387 */ /* 0x000fe80000100a00 */
[----:B------:R-:W2:Y:S04]  /*39d40*/  LDL.LU.64 R42, [R1+0x1c8] ;  /* 0x0001c800012a7983 */ /* 0x000ea80000300a00 */
[----:B------:R0:W-:Y:S04]  /*39d50*/  STL.64 [R1+0x7a0], R16 ;  /* 0x0007a01001007387 */ /* 0x0001e80000100a00 */
[----:B------:R1:W-:Y:S04]  /*39d60*/  STL.64 [R1+0x7a8], R18 ;  /* 0x0007a81201007387 */ /* 0x0003e80000100a00 */
[----:B0-----:R-:W3:Y:S04]  /*39d70*/  LDL.LU.64 R16, [R1+0x770] ;  /* 0x0007700001107983 */ /* 0x001ee80000300a00 */
[----:B------:R-:W-:Y:S04]  /*39d80*/  STL.64 [R1+0x790], R8 ;  /* 0x0007900801007387 */ /* 0x000fe80000100a00 */
[----:B------:R-:W-:Y:S04]  /*39d90*/  STL.64 [R1+0x798], R10 ;  /* 0x0007980a01007387 */ /* 0x000fe80000100a00 */
[----:B-1----:R-:W3:Y:S04]  /*39da0*/  LDL.LU.64 R18, [R1+0x778] ;  /* 0x0007780001127983 */ /* 0x002ee80000300a00 */
[----:B------:R0:W-:Y:S04]  /*39db0*/  STL.64 [R1+0x780], R4 ;  /* 0x0007800401007387 */ /* 0x0001e80000100a00 */
[----:B------:R1:W-:Y:S04]  /*39dc0*/  STL.64 [R1+0x788], R6 ;  /* 0x0007880601007387 */ /* 0x0003e80000100a00 */
[----:B0-----:R-:W4:Y:S04]  /*39dd0*/  LDL.LU.64 R4, [R1+0x760] ;  /* 0x0007600001047983 */ /* 0x001f280000300a00 */
[----:B-1----:R-:W4:Y:S01]  /*39de0*/  LDL.LU.64 R6, [R1+0x768] ;  /* 0x0007680001067983 */ /* 0x002f220000300a00 */
[----:B------:R-:W-:-:S02]  /*39df0*/  IMAD R30, R53, 0x100, R52 ;  /* 0x00000100351e7824 */ /* 0x000fc400078e0234 */
[----:B------:R-:W-:Y:S02]  /*39e00*/  IMAD R31, R59, 0x100, R54 ;  /* 0x000001003b1f7824 */ /* 0x000fe400078e0236 */
[----:B------:R-:W-:Y:S02]  /*39e10*/  IMAD R36, R56, 0x100, R55 ;  /* 0x0000010038247824 */ /* 0x000fe400078e0237 */
[----:B------:R-:W-:Y:S01]  /*39e20*/  IMAD R37, R58, 0x100, R57 ;  /* 0x000001003a257824 */ /* 0x000fe200078e0239 */
[----:B------:R-:W4:Y:S04]  /*39e30*/  LDL.LU R49, [R1+0x12c4] ;  /* 0x0012c40001317983 */ /* 0x000f280000300800 */
[----:B------:R-:W4:Y:S04]  /*39e40*/  LDL.LU R50, [R1+0x12c0] ;  /* 0x0012c00001327983 */ /* 0x000f280000300800 */
[----:B------:R-:W4:Y:S04]  /*39e50*/  LDL.LU R51, [R1+0x12cc] ;  /* 0x0012cc0001337983 */ /* 0x000f280000300800 */
[----:B------:R-:W4:Y:S04]  /*39e60*/  LDL.LU R8, [R1+0x12c8] ;  /* 0x0012c80001087983 */ /* 0x000f280000300800 */
[----:B------:R-:W4:Y:S04]  /*39e70*/  LDL.LU R9, [R1+0x12d4] ;  /* 0x0012d40001097983 */ /* 0x000f280000300800 */
[----:B------:R-:W4:Y:S01]  /*39e80*/  LDL.LU R10, [R1+0x12d0] ;  /* 0x0012d000010a7983 */ /* 0x000f220000300800 */
[----:B--2---:R-:W-:Y:S01]  /*39e90*/  HMMA.16816.F32 R40, R32, R20, R40 ;  /* 0x000000142028723c */ /* 0x004fe20000001828 */
[----:B------:R-:W-:-:S02]  /*39ea0*/  F2FP.F16.E5M2.UNPACK_B R32, R30 ;  /* 0x0000001eff20723e */ /* 0x000fc400020004ff */
[----:B------:R-:W-:Y:S02]  /*39eb0*/  F2FP.F16.E5M2.UNPACK_B R33, R31 ;  /* 0x0000001fff21723e */ /* 0x000fe400020004ff */
[----:B------:R-:W-:Y:S02]  /*39ec0*/  F2FP.F16.E5M2.UNPACK_B R34, R36 ;  /* 0x00000024ff22723e */ /* 0x000fe400020004ff */
[----:B------:R-:W-:-:S07]  /*39ed0*/  F2FP.F16.E5M2.UNPACK_B R35, R37 ;  /* 0x00000025ff23723e */ /* 0x000fce00020004ff */
[C---:B---3--:R-:W-:Y:S08]  /*39ee0*/  HMMA.16816.F32 R16, R32.reuse, R2, R16 ;  /* 0x000000022010723c */ /* 0x048ff00000001810 */
[C---:B----4-:R-:W-:Y:S01]  /*39ef0*/  HMMA.16816.F32 R4, R32.reuse, R12, R4 ;  /* 0x0000000c2004723c */ /* 0x050fe20000001804 */
[----:B------:R0:W-:Y:S04]  /*39f00*/  STL.64 [R1+0x1c0], R40 ;  /* 0x0001c02801007387 */ /* 0x0001e80000100a00 */
[----:B------:R1:W-:Y:S04]  /*39f10*/  STL.64 [R1+0x1c8], R42 ;  /* 0x0001c82a01007387 */ /* 0x0003e80000100a00 */
[----:B------:R-:W2:Y:S04]  /*39f20*/  LDL.LU.64 R44, [R1+0x740] ;  /* 0x00074000012c7983 */ /* 0x000ea80000300a00 */
[----:B------:R3:W-:Y:S04]  /*39f30*/  STL.64 [R1+0x770], R16 ;  /* 0x0007701001007387 */ /* 0x0007e80000100a00 */
[----:B------:R4:W-:Y:S04]  /*39f40*/  STL.64 [R1+0x778], R18 ;  /* 0x0007781201007387 */ /* 0x0009e80000100a00 */
[----:B------:R-:W2:Y:S04]  /*39f50*/  LDL.LU.64 R46, [R1+0x748] ;  /* 0x00074800012e7983 */ /* 0x000ea80000300a00 */
        /* <DEDUP_REMOVED lines=8> */
[----:B------:R-:W2:Y:S04]  /*39fe0*/  LDL.LU R39, [R1+0x12dc] ;  /* 0x0012dc0001277983 */ /* 0x000ea80000300800 */
[----:B------:R-:W2:Y:S04]  /*39ff0*/  LDL.LU R56, [R1+0x12d8] ;  /* 0x0012d80001387983 */ /* 0x000ea80000300800 */
[----:B------:R-:W2:Y:S04]  /*3a000*/  LDL.LU R11, [R1+0x12e4] ;  /* 0x0012e400010b7983 */ /* 0x000ea80000300800 */
[----:B--2---:R-:W-:Y:S04]  /*3a010*/  STL [R1+0x33e0], R11 ;  /* 0x0033e00b01007387 */ /* 0x004fe80000100800 */
[----:B------:R-:W2:Y:S04]  /*3a020*/  LDL.LU R60, [R1+0x12e0] ;  /* 0x0012e000013c7983 */ /* 0x000ea80000300800 */
[----:B------:R-:W2:Y:S04]  /*3a030*/  LDL.LU R52, [R1+0x12ec] ;  /* 0x0012ec0001347983 */ /* 0x000ea80000300800 */
[----:B------:R-:W2:Y:S04]  /*3a040*/  LDL.LU R53, [R1+0x12e8] ;  /* 0x0012e80001357983 */ /* 0x000ea80000300800 */
[----:B------:R-:W2:Y:S04]  /*3a050*/  LDL.LU R54, [R1+0x12f4] ;  /* 0x0012f40001367983 */ /* 0x000ea80000300800 */
[----:B--2---:R-:W-:Y:S04]  /*3a060*/  STL [R1+0x33f0], R54 ;  /* 0x0033f03601007387 */ /* 0x004fe80000100800 */
[----:B------:R0:W-:Y:S04]  /*3a070*/  STL.64 [R1+0x33e8], R52 ;  /* 0x0033e83401007387 */ /* 0x0001e80000100a00 */
[----:B0-----:R-:W2:Y:S04]  /*3a080*/  LDL.LU.64 R52, [R1+0x750] ;  /* 0x0007500001347983 */ /* 0x001ea80000300a00 */
[----:B------:R-:W2:Y:S01]  /*3a090*/  LDL.LU.64 R54, [R1+0x758] ;  /* 0x0007580001367983 */ /* 0x000ea20000300a00 */
[C---:B------:R-:W-:Y:S08]  /*3a0a0*/  HMMA.16816.F32 R44, R32.reuse, R28, R44 ;  /* 0x0000001c202c723c */ /* 0x040ff0000000182c */
[C---:B------:R-:W-:Y:S08]  /*3a0b0*/  HMMA.16816.F32 R40, R32.reuse, R24, R40 ;  /* 0x000000182028723c */ /* 0x040ff00000001828 */
[C---:B---3--:R-:W-:Y:S01]  /*3a0c0*/  HMMA.16816.F32 R16, R32.reuse, R22, R16 ;  /* 0x000000162010723c */ /* 0x048fe20000001810 */
[----:B------:R-:W3:Y:S04]  /*3a0d0*/  LDL.LU R59, [R1+0x12f0] ;  /* 0x0012f000013b7983 */ /* 0x000ee80000300800 */
[----:B------:R-:W3:Y:S04]  /*3a0e0*/  LDL.LU R57, [R1+0x12fc] ;  /* 0x0012fc0001397983 */ /* 0x000ee80000300800 */
[----:B------:R-:W3:Y:S01]  /*3a0f0*/  LDL.LU R58, [R1+0x12f8] ;  /* 0x0012f800013a7983 */ /* 0x000ee20000300800 */
[----:B--2---:R-:W-:-:S15]  /*3a100*/  HMMA.16816.F32 R52, R32, R14, R52 ;  /* 0x0000000e2034723c */ /* 0x004fde0000001834 */
[----:B------:R-:W-:-:S04]  /*3a110*/  NOP ;  /* 0x0000000000007918 */ /* 0x000fc80000000000 */
[----:B------:R0:W-:Y:S04]  /*3a120*/  STL.64 [R1+0x750], R52 ;  /* 0x0007503401007387 */ /* 0x0001e80000100a00 */
[----:B------:R1:W-:Y:S04]  /*3a130*/  STL.64 [R1+0x758], R54 ;  /* 0x0007583601007387 */ /* 0x0003e80000100a00 */
[----:B------:R2:W-:Y:S04]  /*3a140*/  STL.64 [R1+0x740], R44 ;  /* 0x0007402c01007387 */ /* 0x0005e80000100a00 */
[----:B------:R0:W-:Y:S04]  /*3a150*/  STL.64 [R1+0x748], R46 ;  /* 0x0007482e01007387 */ /* 0x0001e80000100a00 */
[----:B------:R1:W-:Y:S04]  /*3a160*/  STL.64 [R1+0x730], R40 ;  /* 0x0007302801007387 */ /* 0x0003e80000100a00 */
[----:B------:R1:W-:Y:S04]  /*3a170*/  STL.64 [R1+0x738], R42 ;  /* 0x0007382a01007387 */ /* 0x0003e80000100a00 */
[----:B0-----:R-:W3:Y:S04]  /*3a180*/  LDL.LU.64 R52, [R1+0x1b0] ;  /* 0x0001b00001347983 */ /* 0x001ee80000300a00 */
[----:B------:R0:W-:Y:S04]  /*3a190*/  STL.64 [R1+0x720], R16 ;  /* 0x0007201001007387 */ /* 0x0001e80000100a00 */
[----:B------:R0:W-:Y:S04]  /*3a1a0*/  STL.64 [R1+0x728], R18 ;  /* 0x0007281201007387 */ /* 0x0001e80000100a00 */
[----:B-1----:R-:W3:Y:S01]  /*3a1b0*/  LDL.LU.64 R54, [R1+0x1b8] ;  /* 0x0001b80001367983 */ /* 0x002ee20000300a00 */
[----:B----4-:R-:W-:Y:S01]  /*3a1c0*/  HMMA.16816.F32 R4, R32, R26, R4 ;  /* 0x0000001a2004723c */ /* 0x010fe20000001804 */
[----:B------:R-:W-:-:S02]  /*3a1d0*/  IMAD R31, R8, 0x100, R51 ;  /* 0x00000100081f7824 */ /* 0x000fc400078e0233 */
[----:B------:R-:W-:Y:S02]  /*3a1e0*/  IMAD R36, R10, 0x100, R9 ;  /* 0x000001000a247824 */ /* 0x000fe400078e0209 */
[----:B------:R-:W-:Y:S02]  /*3a1f0*/  IMAD R30, R50, 0x100, R49 ;  /* 0x00000100321e7824 */ /* 0x000fe400078e0231 */
[----:B------:R-:W-:-:S12]  /*3a200*/  IMAD R37, R56, 0x100, R39 ;  /* 0x0000010038257824 */ /* 0x000fd800078e0227 */
[----:B------:R1:W-:Y:S04]  /*3a210*/  STL.64 [R1+0x710], R4 ;  /* 0x0007100401007387 */ /* 0x0003e80000100a00 */
[----:B------:R4:W-:Y:S04]  /*3a220*/  STL.64 [R1+0x718], R6 ;  /* 0x0007180601007387 */ /* 0x0009e80000100a00 */
[----:B------:R-:W3:Y:S04]  /*3a230*/  LDL.LU.64 R8, [R1+0x700] ;  /* 0x0007000001087983 */ /* 0x000ee80000300a00 */
[----:B------:R-:W3:Y:S04]  /*3a240*/  LDL.LU.64 R10, [R1+0x708] ;  /* 0x00070800010a7983 */ /* 0x000ee80000300a00 */
[----:B------:R-:W3:Y:S04]  /*3a250*/  LDL.LU.64 R48, [R1+0x6e0] ;  /* 0x0006e00001307983 */ /* 0x000ee80000300a00 */
[----:B------:R-:W3:Y:S04]  /*3a260*/  LDL.LU.64 R50, [R1+0x6e8] ;  /* 0x0006e80001327983 */ /* 0x000ee80000300a00 */
[----:B--2---:R-:W2:Y:S04]  /*3a270*/  LDL.LU.64 R44, [R1+0x6d0] ;  /* 0x0006d000012c7983 */ /* 0x004ea80000300a00 */
[----:B------:R-:W2:Y:S04]  /*3a280*/  LDL.LU.64 R46, [R1+0x6d8] ;  /* 0x0006d800012e7983 */ /* 0x000ea80000300a00 */
[----:B------:R-:W2:Y:S04]  /*3a290*/  LDL.LU.64 R40, [R1+0x6c0] ;  /* 0x0006c00001287983 */ /* 0x000ea80000300a00 */
[----:B------:R-:W2:Y:S04]  /*3a2a0*/  LDL.LU.64 R42, [R1+0x6c8] ;  /* 0x0006c800012a7983 */ /* 0x000ea80000300a00 */
[----:B0-----:R-:W2:Y:S04]  /*3a2b0*/  LDL.LU.64 R16, [R1+0x6b0] ;  /* 0x0006b00001107983 */ /* 0x001ea80000300a00 */
[----:B------:R-:W2:Y:S04]  /*3a2c0*/  LDL.LU.64 R18, [R1+0x6b8] ;  /* 0x0006b80001127983 */ /* 0x000ea80000300a00 */
[----:B-1----:R-:W2:Y:S04]  /*3a2d0*/  LDL.LU.64 R4, [R1+0x6a0] ;  /* 0x0006a00001047983 */ /* 0x002ea80000300a00 */
[----:B----4-:R-:W4:Y:S01]  /*3a2e0*/  LDL.LU.64 R6, [R1+0x6a8] ;  /* 0x0006a80001067983 */ /* 0x010f220000300a00 */
[----:B---3--:R-:W-:Y:S03]  /*3a2f0*/  HMMA.16816.F32 R32, R32, R20, R52 ;  /* 0x000000142020723c */ /* 0x008fe60000001834 */
[----:B------:R-:W3:Y:S04]  /*3a300*/  LDL.LU R54, [R1+0x33f0] ;  /* 0x0033f00001367983 */ /* 0x000ee80000300800 */
[----:B------:R-:W3:-:S12]  /*3a310*/  LDL.LU.64 R52, [R1+0x33e8] ;  /* 0x0033e80001347983 */ /* 0x000ed80000300a00 */
[----:B------:R-:W-:Y:S04]  /*3a320*/  STL.64 [R1+0x1b0], R32 ;  /* 0x0001b02001007387 */ /* 0x000fe80000100a00 */
[----:B------:R0:W-:Y:S02]  /*3a330*/  STL.64 [R1+0x1b8], R34 ;  /* 0x0001b82201007387 */ /* 0x0001e40000100a00 */
[----:B0-----:R-:W-:Y:S02]  /*3a340*/  F2FP.F16.E5M2.UNPACK_B R34, R36 ;  /* 0x00000024ff22723e */ /* 0x001fe400020004ff */
[----:B------:R-:W-:Y:S02]  /*3a350*/  F2FP.F16.E5M2.UNPACK_B R35, R37 ;  /* 0x00000025ff23723e */ /* 0x000fe400020004ff */
[----:B------:R-:W3:Y:S04]  /*3a360*/  LDL.LU.64 R36, [R1+0x6f0] ;  /* 0x0006f00001247983 */ /* 0x000ee80000300a00 */
[----:B------:R-:W3:Y:S01]  /*3a370*/  LDL.LU.64 R38, [R1+0x6f8] ;  /* 0x0006f80001267983 */ /* 0x000ee20000300a00 */
[----:B------:R-:W-:-:S02]  /*3a380*/  F2FP.F16.E5M2.UNPACK_B R32, R30 ;  /* 0x0000001eff20723e */ /* 0x000fc400020004ff */
[----:B------:R-:W-:-:S07]  /*3a390*/  F2FP.F16.E5M2.UNPACK_B R33, R31 ;  /* 0x0000001fff21723e */ /* 0x000fce00020004ff */
[----:B------:R-:W-:-:S15]  /*3a3a0*/  HMMA.16816.F32 R8, R32, R2, R8 ;  /* 0x000000022008723c */ /* 0x000fde0000001808 */
[----:B------:R-:W-:-:S04]  /*3a3b0*/  NOP ;  /* 0x0000000000007918 */ /* 0x000fc80000000000 */
[----:B------:R-:W-:Y:S04]  /*3a3c0*/  STL.64 [R1+0x700], R8 ;  /* 0x0007000801007387 */ /* 0x000fe80000100a00 */
[----:B------:R0:W-:Y:S04]  /*3a3d0*/  STL.64 [R1+0x708], R10 ;  /* 0x0007080a01007387 */ /* 0x0001e80000100a00 */
[----:B0-----:R-:W3:Y:S04]  /*3a3e0*/  LDL.LU R11, [R1+0x33e0] ;  /* 0x0033e000010b7983 */ /* 0x001ee80000300800 */
[----:B------:R-:W3:Y:S04]  /*3a3f0*/  LDL.LU R55, [R1+0x1304] ;  /* 0x0013040001377983 */ /* 0x000ee80000300800 */
[----:B------:R-:W3:Y:S01]  /*3a400*/  LDL.LU R56, [R1+0x1300] ;  /* 0x0013000001387983 */ /* 0x000ee20000300800 */
[C---:B--2---:R-:W-:Y:S08]  /*3a410*/  HMMA.16816.F32 R44, R32.reuse, R28, R44 ;  /* 0x0000001c202c723c */ /* 0x044ff0000000182c */
[C---:B----4-:R-:W-:Y:S08]  /*3a420*/  HMMA.16816.F32 R4, R32.reuse, R26, R4 ;  /* 0x0000001a2004723c */ /* 0x050ff00000001804 */
[----:B---3--:R-:W-:-:S15]  /*3a430*/  HMMA.16816.F32 R36, R32, R12, R36 ;  /* 0x0000000c2024723c */ /* 0x008fde0000001824 */
[----:B------:R-:W-:-:S04]  /*3a440*/  NOP ;  /* 0x0000000000007918 */ /* 0x000fc80000000000 */
[----:B------:R-:W-:Y:S04]  /*3a450*/  STL.64 [R1+0x6f0], R36 ;  /* 0x0006f02401007387 */ /* 0x000fe80000100a00 */
[----:B------:R0:W-:Y:S02]  /*3a460*/  STL.64 [R1+0x6f8], R38 ;  /* 0x0006f82601007387 */ /* 0x0001e40000100a00 */
[C---:B0-----:R-:W-:Y:S02]  /*3a470*/  HMMA.16816.F32 R36, R32.reuse, R14, R48 ;  /* 0x0000000e2024723c */ /* 0x041fe40000001830 */
[----:B------:R-:W-:Y:S04]  /*3a480*/  STL.64 [R1+0x33d8], R14 ;  /* 0x0033d80e01007387 */ /* 0x000fe80000100a00 */
[----:B------:R0:W-:Y:S02]  /*3a490*/  STL.64 [R1+0x33d0], R12 ;  /* 0x0033d00c01007387 */ /* 0x0001e40000100a00 */
[C---:B0-----:R-:W-:Y:S11]  /*3a4a0*/  HMMA.16816.F32 R12, R32.reuse, R22, R16 ;  /* 0x00000016200c723c */ /* 0x041ff60000001810 */
[----:B------:R-:W-:Y:S04]  /*3a4b0*/  STL.64 [R1+0x6e0], R36 ;  /* 0x0006e02401007387 */ /* 0x000fe80000100a00 */
[----:B------:R0:W-:Y:S02]  /*3a4c0*/  STL.64 [R1+0x6e8], R38 ;  /* 0x0006e82601007387 */ /* 0x0001e40000100a00 */
[----:B0-----:R-:W-:Y:S02]  /*3a4d0*/  HMMA.16816.F32 R36, R32, R24, R40 ;  /* 0x000000182024723c */ /* 0x001fe40000001828 */
[----:B------:R-:W-:Y:S04]  /*3a4e0*/  STL.64 [R1+0x6d0], R44 ;  /* 0x0006d02c01007387 */ /* 0x000fe80000100a00 */
[----:B------:R-:W-:-:S13]  /*3a4f0*/  STL.64 [R1+0x6d8], R46 ;  /* 0x0006d82e01007387 */ /* 0x000fda0000100a00 */
[----:B------:R-:W-:Y:S04]  /*3a500*/  STL.64 [R1+0x6c0], R36 ;  /* 0x0006c02401007387 */ /* 0x000fe80000100a00 */
[----:B------:R-:W-:Y:S04]  /*3a510*/  STL.64 [R1+0x6c8], R38 ;  /* 0x0006c82601007387 */ /* 0x000fe80000100a00 */
[----:B------:R0:W-:Y:S04]  /*3a520*/  STL.64 [R1+0x6b0], R12 ;  /* 0x0006b00c01007387 */ /* 0x0001e80000100a00 */
[----:B------:R1:W-:Y:S04]  /*3a530*/  STL.64 [R1+0x6b8], R14 ;  /* 0x0006b80e01007387 */ /* 0x0003e80000100a00 */
[----:B------:R2:W-:Y:S04]  /*3a540*/  STL.64 [R1+0x6a0], R4 ;  /* 0x0006a00401007387 */ /* 0x0005e80000100a00 */
[----:B------:R3:W-:Y:S04]  /*3a550*/  STL.64 [R1+0x6a8], R6 ;  /* 0x0006a80601007387 */ /* 0x0007e80000100a00 */
[----:B0-----:R-:W4:Y:S04]  /*3a560*/  LDL.LU.64 R12, [R1+0x1a0] ;  /* 0x0001a000010c7983 */ /* 0x001f280000300a00 */
        /* <DEDUP_REMOVED lines=9> */
[----:B------:R-:W-:-:S03]  /*3a600*/  IMAD R30, R60, 0x100, R11 ;  /* 0x000001003c1e7824 */ /* 0x000fc600078e020b */
[----:B------:R-:W4:Y:S04]  /*3a610*/  LDL.LU.64 R8, [R1+0x640] ;  /* 0x0006400001087983 */ /* 0x000f280000300a00 */
[----:B------:R-:W4:Y:S04]  /*3a620*/  LDL.LU.64 R10, [R1+0x648] ;  /* 0x00064800010a7983 */ /* 0x000f280000300a00 */
[----:B--2---:R-:W2:Y:S01]  /*3a630*/  LDL.LU.64 R4, [R1+0x630] ;  /* 0x0006300001047983 */ /* 0x004ea20000300a00 */
[----:B------:R-:W-:-:S03]  /*3a640*/  IMAD R31, R53, 0x100, R52 ;  /* 0x00000100351f7824 */ /* 0x000fc600078e0234 */
[----:B---3--:R-:W2:Y:S04]  /*3a650*/  LDL.LU.64 R6, [R1+0x638] ;  /* 0x0006380001067983 */ /* 0x008ea80000300a00 */
[----:B------:R-:W3:Y:S01]  /*3a660*/  LDL.LU R52, [R1+0x130c] ;  /* 0x00130c0001347983 */ /* 0x000ee20000300800 */
[----:B------:R-:W-:-:S03]  /*3a670*/  IMAD R36, R59, 0x100, R54 ;  /* 0x000001003b247824 */ /* 0x000fc600078e0236 */
[----:B------:R-:W3:Y:S04]  /*3a680*/  LDL.LU R53, [R1+0x1308] ;  /* 0x0013080001357983 */ /* 0x000ee80000300800 */
[----:B------:R-:W2:Y:S04]  /*3a690*/  LDL.LU R54, [R1+0x1314] ;  /* 0x0013140001367983 */ /* 0x000ea80000300800 */
[----:B------:R-:W3:Y:S01]  /*3a6a0*/  LDL.LU R59, [R1+0x1310] ;  /* 0x00131000013b7983 */ /* 0x000ee20000300800 */
[----:B------:R-:W-:Y:S01]  /*3a6b0*/  IMAD R37, R58, 0x100, R57 ;  /* 0x000001003a257824 */ /* 0x000fe200078e0239 */
[----:B----4-:R-:W-:Y:S02]  /*3a6c0*/  HMMA.16816.F32 R32, R32, R20, R12 ;  /* 0x000000142020723c */ /* 0x010fe4000000180c */
[----:B------:R-:W4:Y:S04]  /*3a6d0*/  LDL.LU.64 R14, [R1+0x33d8] ;  /* 0x0033d800010e7983 */ /* 0x000f280000300a00 */
[----:B------:R-:W3:Y:S04]  /*3a6e0*/  LDL.LU.64 R12, [R1+0x33d0] ;  /* 0x0033d000010c7983 */ /* 0x000ee80000300a00 */
[----:B------:R-:W4:Y:S04]  /*3a6f0*/  LDL.LU R57, [R1+0x131c] ;  /* 0x00131c0001397983 */ /* 0x000f280000300800 */
[----:B------:R-:W4:Y:S05]  /*3a700*/  LDL.LU R58, [R1+0x1318] ;  /* 0x00131800013a7983 */ /* 0x000f2a0000300800 */
[----:B------:R-:W-:Y:S04]  /*3a710*/  STL.64 [R1+0x1a0], R32 ;  /* 0x0001a02001007387 */ /* 0x000fe80000100a00 */
[----:B------:R0:W-:Y:S02]  /*3a720*/  STL.64 [R1+0x1a8], R34 ;  /* 0x0001a82201007387 */ /* 0x0001e40000100a00 */
[----:B0-----:R-:W-:-:S02]  /*3a730*/  F2FP.F16.E5M2.UNPACK_B R34, R36 ;  /* 0x00000024ff22723e */ /* 0x001fc400020004ff */
[----:B------:R-:W-:Y:S02]  /*3a740*/  F2FP.F16.E5M2.UNPACK_B R35, R37 ;  /* 0x00000025ff23723e */ /* 0x000fe400020004ff */
[----:B------:R-:W4:Y:S04]  /*3a750*/  LDL.LU.64 R36, [R1+0x690] ;  /* 0x0006900001247983 */ /* 0x000f280000300a00 */
[----:B------:R-:W4:Y:S01]  /*3a760*/  LDL.LU.64 R38, [R1+0x698] ;  /* 0x0006980001267983 */ /* 0x000f220000300a00 */
[----:B------:R-:W-:Y:S02]  /*3a770*/  F2FP.F16.E5M2.UNPACK_B R32, R30 ;  /* 0x0000001eff20723e */ /* 0x000fe400020004ff */
[----:B------:R-:W-:-:S07]  /*3a780*/  F2FP.F16.E5M2.UNPACK_B R33, R31 ;  /* 0x0000001fff21723e */ /* 0x000fce00020004ff */
[C---:B------:R-:W-:Y:S08]  /*3a790*/  HMMA.16816.F32 R8, R32.reuse, R22, R8 ;  /* 0x000000162008723c */ /* 0x040ff00000001808 */
[C---:B--2---:R-:W-:Y:S08]  /*3a7a0*/  HMMA.16816.F32 R4, R32.reuse, R26, R4 ;  /* 0x0000001a2004723c */ /* 0x044ff00000001804 */
[C---:B---3--:R-:W-:Y:S08]  /*3a7b0*/  HMMA.16816.F32 R48, R32.reuse, R12, R48 ;  /* 0x0000000c2030723c */ /* 0x048ff00000001830 */
[----:B----4-:R-:W-:-:S15]  /*3a7c0*/  HMMA.16816.F32 R36, R32, R2, R36 ;  /* 0x000000022024723c */ /* 0x010fde0000001824 */
[----:B------:R-:W-:-:S04]  /*3a7d0*/  NOP ;  /* 0x0000000000007918 */ /* 0x000fc80000000000 */
[----:B------:R-:W-:Y:S04]  /*3a7e0*/  STL.64 [R1+0x690], R36 ;  /* 0x0006902401007387 */ /* 0x000fe80000100a00 */
[----:B------:R0:W-:Y:S02]  /*3a7f0*/  STL.64 [R1+0x698], R38 ;  /* 0x0006982601007387 */ /* 0x0001e40000100a00 */
[C---:B0-----:R-:W-:Y:S02]  /*3a800*/  HMMA.16816.F32 R36, R32.reuse, R14, R44 ;  /* 0x0000000e2024723c */ /* 0x041fe4000000182c */
[----:B------:R-:W-:Y:S04]  /*3a810*/  STL.64 [R1+0x33c8], R14 ;  /* 0x0033c80e01007387 */ /* 0x000fe80000100a00 */
[----:B------:R-:W-:Y:S04]  /*3a820*/  STL.64 [R1+0x680], R48 ;  /* 0x0006803001007387 */ /* 0x000fe80000100a00 */
[----:B------:R-:W-:Y:S04]  /*3a830*/  STL.64 [R1+0x688], R50 ;  /* 0x0006883201007387 */ /* 0x000fe80000100a00 */
[----:B------:R0:W-:Y:S05]  /*3a840*/  STL.64 [R1+0x33c0], R12 ;  /* 0x0033c00c01007387 */ /* 0x0001ea0000100a00 */
[----:B------:R-:W-:Y:S04]  /*3a850*/  STL.64 [R1+0x670], R36 ;  /* 0x0006702401007387 */ /* 0x000fe80000100a00 */
[----:B------:R1:W-:Y:S01]  /*3a860*/  STL.64 [R1+0x678], R38 ;  /* 0x0006782601007387 */ /* 0x0003e20000100a00 */
[C---:B0-----:R-:W-:Y:S08]  /*3a870*/  HMMA.16816.F32 R12, R32.reuse, R24, R16 ;  /* 0x00000018200c723c */ /* 0x041ff00000001810 */
[----:B-1----:R-:W-:-:S15]  /*3a880*/  HMMA.16816.F32 R36, R32, R28, R40 ;  /* 0x0000001c2024723c */ /* 0x002fde0000001828 */
[----:B------:R-:W-:-:S04]  /*3a890*/  NOP ;  /* 0x0000000000007918 */ /* 0x000fc80000000000 */
[----:B------:R-:W-:Y:S04]  /*3a8a0*/  STL.64 [R1+0x660], R36 ;  /* 0x0006602401007387 */ /* 0x000fe80000100a00 */
[----:B------:R-:W-:Y:S04]  /*3a8b0*/  STL.64 [R1+0x668], R38 ;  /* 0x0006682601007387 */ /* 0x000fe80000100a00 */
[----:B------:R0:W-:Y:S04]  /*3a8c0*/  STL.64 [R1+0x650], R12 ;  /* 0x0006500c01007387 */ /* 0x0001e80000100a00 */
[----:B------:R1:W-:Y:S04]  /*3a8d0*/  STL.64 [R1+0x658], R14 ;  /* 0x0006580e01007387 */ /* 0x0003e80000100a00 */
[----:B------:R-:W-:Y:S04]  /*3a8e0*/  STL.64 [R1+0x640], R8 ;  /* 0x0006400801007387 */ /* 0x000fe80000100a00 */
[----:B------:R-:W-:Y:S04]  /*3a8f0*/  STL.64 [R1+0x648], R10 ;  /* 0x0006480a01007387 */ /* 0x000fe80000100a00 */
[----:B0-----:R-:W2:Y:S04]  /*3a900*/  LDL.LU.64 R12, [R1+0x190] ;  /* 0x00019000010c7983 */ /* 0x001ea80000300a00 */
[----:B------:R0:W-:Y:S04]  /*3a910*/  STL.64 [R1+0x630], R4 ;  /* 0x0006300401007387 */ /* 0x0001e80000100a00 */
[----:B------:R3:W-:Y:S04]  /*3a920*/  STL.64 [R1+0x638], R6 ;  /* 0x0006380601007387 */ /* 0x0007e80000100a00 */
[----:B-1----:R-:W2:Y:S01]  /*3a930*/  LDL.LU.64 R14, [R1+0x198] ;  /* 0x00019800010e7983 */ /* 0x002ea20000300a00 */
[----:B------:R-:W-:-:S03]  /*3a940*/  IMAD R30, R56, 0x100, R55 ;  /* 0x00000100381e7824 */ /* 0x000fc600078e0237 */
[----:B0-----:R-:W4:Y:S04]  /*3a950*/  LDL.LU.64 R4, [R1+0x610] ;  /* 0x0006100001047983 */ /* 0x001f280000300a00 */
[----:B---3--:R-:W4:Y:S04]  /*3a960*/  LDL.LU.64 R6, [R1+0x618] ;  /* 0x0006180001067983 */ /* 0x008f280000300a00 */
        /* <DEDUP_REMOVED lines=8> */
[----:B------:R-:W3:Y:S04]  /*3a9f0*/  LDL.LU.64 R44, [R1+0x600] ;  /* 0x00060000012c7983 */ /* 0x000ee80000300a00 */
[----:B------:R-:W3:Y:S04]  /*3aa00*/  LDL.LU.64 R46, [R1+0x608] ;  /* 0x00060800012e7983 */ /* 0x000ee80000300a00 */
[----:B------:R-:W3:Y:S04]  /*3aa10*/  LDL.LU.64 R40, [R1+0x5f0] ;  /* 0x0005f00001287983 */ /* 0x000ee80000300a00 */
[----:B------:R-:W3:Y:S04]  /*3aa20*/  LDL.LU.64 R42, [R1+0x5f8] ;  /* 0x0005f800012a7983 */ /* 0x000ee80000300a00 */
[----:B------:R-:W3:Y:S01]  /*3aa30*/  LDL.LU.64 R16, [R1+0x5e0] ;  /* 0x0005e00001107983 */ /* 0x000ee20000300a00 */
[----:B------:R-:W-:-:S03]  /*3aa40*/  IMAD R36, R59, 0x100, R54 ;  /* 0x000001003b247824 */ /* 0x000fc600078e0236 */
[----:B------:R-:W3:Y:S01]  /*3aa50*/  LDL.LU.64 R18, [R1+0x5e8] ;  /* 0x0005e80001127983 */ /* 0x000ee20000300a00 */
[----:B------:R-:W-:Y:S01]  /*3aa60*/  IMAD R37, R58, 0x100, R57 ;  /* 0x000001003a257824 */ /* 0x000fe200078e0239 */
[----:B--2---:R-:W-:Y:S02]  /*3aa70*/  HMMA.16816.F32 R32, R32, R20, R12 ;  /* 0x000000142020723c */ /* 0x004fe4000000180c */
[----:B------:R-:W3:Y:S04]  /*3aa80*/  LDL.LU.64 R14, [R1+0x33c8] ;  /* 0x0033c800010e7983 */ /* 0x000ee80000300a00 */
[----:B------:R-:W4:-:S13]  /*3aa90*/  LDL.LU.64 R12, [R1+0x33c0] ;  /* 0x0033c000010c7983 */ /* 0x000f1a0000300a00 */
[----:B------:R-:W-:Y:S04]  /*3aaa0*/  STL.64 [R1+0x190], R32 ;  /* 0x0001902001007387 */ /* 0x000fe80000100a00 */
[----:B------:R0:W-:Y:S02]  /*3aab0*/  STL.64 [R1+0x198], R34 ;  /* 0x0001982201007387 */ /* 0x0001e40000100a00 */
[----:B0-----:R-:W-:Y:S02]  /*3aac0*/  F2FP.F16.E5M2.UNPACK_B R34, R36 ;  /* 0x00000024ff22723e */ /* 0x001fe400020004ff */
[----:B------:R-:W-:Y:S02]  /*3aad0*/  F2FP.F16.E5M2.UNPACK_B R35, R37 ;  /* 0x00000025ff23723e */ /* 0x000fe400020004ff */
[----:B------:R-:W2:Y:S04]  /*3aae0*/  LDL.LU.64 R36, [R1+0x620] ;  /* 0x0006200001247983 */ /* 0x000ea80000300a00 */
[----:B------:R-:W2:Y:S01]  /*3aaf0*/  LDL.LU.64 R38, [R1+0x628] ;  /* 0x0006280001267983 */ /* 0x000ea20000300a00 */
[----:B------:R-:W-:Y:S01]  /*3ab00*/  IMAD R31, R53, 0x100, R52 ;  /* 0x00000100351f7824 */ /* 0x000fe200078e0234 */
[----:B------:R-:W-:-:S04]  /*3ab10*/  F2FP.F16.E5M2.UNPACK_B R32, R30 ;  /* 0x0000001eff20723e */ /* 0x000fc800020004ff */
[----:B------:R-:W-:-:S07]  /*3ab20*/  F2FP.F16.E5M2.UNPACK_B R33, R31 ;  /* 0x0000001fff21723e */ /* 0x000fce00020004ff */
[C---:B----4-:R-:W-:Y:S08]  /*3ab30*/  HMMA.16816.F32 R4, R32.reuse, R12, R4 ;  /* 0x0000000c2004723c */ /* 0x050ff00000001804 */
[----:B--2---:R-:W-:-:S15]  /*3ab40*/  HMMA.16816.F32 R36, R32, R2, R36 ;  /* 0x000000022024723c */ /* 0x004fde0000001824 */
[----:B------:R-:W-:-:S04]  /*3ab50*/  NOP ;  /* 0x0000000000007918 */ /* 0x000fc80000000000 */
[----:B------:R0:W-:Y:S04]  /*3ab60*/  STL.64 [R1+0x620], R36 ;  /* 0x0006202401007387 */ /* 0x0001e80000100a00 */
[----:B------:R1:W-:Y:S04]  /*3ab70*/  STL.64 [R1+0x628], R38 ;  /* 0x0006282601007387 */ /* 0x0003e80000100a00 */
[----:B0-----:R-:W2:Y:S04]  /*3ab80*/  LDL.LU.64 R36, [R1+0x5d0] ;  /* 0x0005d00001247983 */ /* 0x001ea80000300a00 */
[----:B-1----:R-:W2:Y:S04]  /*3ab90*/  LDL.LU.64 R38, [R1+0x5d8] ;  /* 0x0005d80001267983 */ /* 0x002ea80000300a00 */
[----:B------:R0:W-:Y:S04]  /*3aba0*/  STL.64 [R1+0x610], R4 ;  /* 0x0006100401007387 */ /* 0x0001e80000100a00 */
[----:B------:R1:W-:Y:S04]  /*3abb0*/  STL.64 [R1+0x618], R6 ;  /* 0x0006180601007387 */ /* 0x0003e80000100a00 */
[----:B0-----:R-:W4:Y:S04]  /*3abc0*/  LDL.LU.64 R4, [R1+0x5c0] ;  /* 0x0005c00001047983 */ /* 0x001f280000300a00 */
[----:B-1----:R-:W4:Y:S01]  /*3abd0*/  LDL.LU.64 R6, [R1+0x5c8] ;  /* 0x0005c80001067983 */ /* 0x002f220000300a00 */
[C---:B---3--:R-:W-:Y:S08]  /*3abe0*/  HMMA.16816.F32 R44, R32.reuse, R14, R44 ;  /* 0x0000000e202c723c */ /* 0x048ff0000000182c */
[C---:B------:R-:W-:Y:S01]  /*3abf0*/  HMMA.16816.F32 R40, R32.reuse, R28, R40 ;  /* 0x0000001c2028723c */ /* 0x040fe20000001828 */
[----:B------:R-:W-:Y:S04]  /*3ac00*/  STL.64 [R1+0x33b8], R14 ;  /* 0x0033b80e01007387 */ /* 0x000fe80000100a00 */
[----:B------:R0:W-:Y:S03]  /*3ac10*/  STL.64 [R1+0x33b0], R12 ;  /* 0x0033b00c01007387 */ /* 0x0001e60000100a00 */
[C---:B0-----:R-:W-:Y:S03]  /*3ac20*/  HMMA.16816.F32 R12, R32.reuse, R24, R16 ;  /* 0x00000018200c723c */ /* 0x041fe60000001810 */
[----:B------:R-:W-:Y:S04]  /*3ac30*/  STL.64 [R1+0x600], R44 ;  /* 0x0006002c01007387 */ /* 0x000fe80000100a00 */
[----:B------:R-:W-:Y:S04]  /*3ac40*/  STL.64 [R1+0x608], R46 ;  /* 0x0006082e01007387 */ /* 0x000fe80000100a00 */
[----:B------:R-:W3:Y:S04]  /*3ac50*/  LDL.LU.64 R16, [R1+0x180] ;  /* 0x0001800001107983 */ /* 0x000ee80000300a00 */
[----:B------:R-:W-:Y:S04]  /*3ac60*/  STL.64 [R1+0x5f0], R40 ;  /* 0x0005f02801007387 */ /* 0x000fe80000100a00 */
[----:B------:R-:W-:Y:S04]  /*3ac70*/  STL.64 [R1+0x5f8], R42 ;  /* 0x0005f82a01007387 */ /* 0x000fe80000100a00 */
[----:B------:R-:W3:Y:S04]  /*3ac80*/  LDL.LU.64 R18, [R1+0x188] ;  /* 0x0001880001127983 */ /* 0x000ee80000300a00 */
[----:B------:R-:W-:Y:S04]  /*3ac90*/  STL.64 [R1+0x5e0], R12 ;  /* 0x0005e00c01007387 */ /* 0x000fe80000100a00 */
[----:B------:R2:W-:Y:S04]  /*3aca0*/  STL.64 [R1+0x5e8], R14 ;  /* 0x0005e80e01007387 */ /* 0x0005e80000100a00 */
[----:B------:R-:W3:Y:S04]  /*3acb0*/  LDL.LU R9, [R1+0x1344] ;  /* 0x0013440001097983 */ /* 0x000ee80000300800 */
[----:B------:R-:W3:Y:S04]  /*3acc0*/  LDL.LU R60, [R1+0x1340] ;  /* 0x00134000013c7983 */ /* 0x000ee80000300800 */
[----:B------:R-:W3:Y:S04]  /*3acd0*/  LDL.LU R52, [R1+0x134c] ;  /* 0x00134c0001347983 */ /* 0x000ee80000300800 */
[----:B------:R-:W3:Y:S04]  /*3ace0*/  LDL.LU R53, [R1+0x1348] ;  /* 0x0013480001357983 */ /* 0x000ee80000300800 */
[----:B------:R-:W3:Y:S04]  /*3acf0*/  LDL.LU R54, [R1+0x1354] ;  /* 0x0013540001367983 */ /* 0x000ee80000300800 */
[----:B------:R-:W3:Y:S04]  /*3ad00*/  LDL.LU R59, [R1+0x1350] ;  /* 0x00135000013b7983 */ /* 0x000ee80000300800 */
[----:B------:R-:W3:Y:S04]  /*3ad10*/  LDL.LU R57, [R1+0x135c] ;  /* 0x00135c0001397983 */ /* 0x000ee80000300800 */
[----:B------:R-:W3:Y:S01]  /*3ad20*/  LDL.LU R58, [R1+0x1358] ;  /* 0x00135800013a7983 */ /* 0x000ee20000300800 */
[C---:B--2---:R-:W-:Y:S08]  /*3ad30*/  HMMA.16816.F32 R12, R32.reuse, R22, R36 ;  /* 0x00000016200c723c */ /* 0x044ff00000001824 */
[----:B----4-:R-:W-:Y:S11]  /*3ad40*/  HMMA.16816.F32 R4, R32, R26, R4 ;  /* 0x0000001a2004723c */ /* 0x010ff60000001804 */
[----:B------:R0:W-:Y:S04]  /*3ad50*/  STL.64 [R1+0x5d0], R12 ;  /* 0x0005d00c01007387 */ /* 0x0001e80000100a00 */
[----:B------:R1:W-:Y:S04]  /*3ad60*/  STL.64 [R1+0x5d8], R14 ;  /* 0x0005d80e01007387 */ /* 0x0003e80000100a00 */
[----:B------:R2:W-:Y:S04]  /*3ad70*/  STL.64 [R1+0x5c0], R4 ;  /* 0x0005c00401007387 */ /* 0x0005e80000100a00 */
[----:B------:R4:W-:Y:S04]  /*3ad80*/  STL.64 [R1+0x5c8], R6 ;  /* 0x0005c80601007387 */ /* 0x0009e80000100a00 */
[----:B0-----:R-:W3:Y:S04]  /*3ad90*/  LDL.LU.64 R12, [R1+0x5b0] ;  /* 0x0005b000010c7983 */ /* 0x001ee80000300a00 */
[----:B-1----:R-:W3:Y:S01]  /*3ada0*/  LDL.LU.64 R14, [R1+0x5b8] ;  /* 0x0005b800010e7983 */ /* 0x002ee20000300a00 */
[----:B------:R-:W-:-:S02]  /*3adb0*/  IMAD R30, R50, 0x100, R49 ;  /* 0x00000100321e7824 */ /* 0x000fc400078e0231 */
[----:B------:R-:W-:Y:S02]  /*3adc0*/  IMAD R31, R8, 0x100, R51 ;  /* 0x00000100081f7824 */ /* 0x000fe400078e0233 */
[----:B------:R-:W-:Y:S02]  /*3add0*/  IMAD R36, R11, 0x100, R10 ;  /* 0x000001000b247824 */ /* 0x000fe400078e020a */
[----:B------:R-:W-:Y:S01]  /*3ade0*/  IMAD R37, R56, 0x100, R55 ;  /* 0x0000010038257824 */ /* 0x000fe200078e0237 */
[----:B---3--:R-:W-:Y:S01]  /*3adf0*/  HMMA.16816.F32 R16, R32, R20, R16 ;  /* 0x000000142010723c */ /* 0x008fe20000001810 */
[----:B------:R-:W-:Y:S02]  /*3ae00*/  F2FP.F16.E5M2.UNPACK_B R32, R30 ;  /* 0x0000001eff20723e */ /* 0x000fe400020004ff */
[----:B------:R-:W-:Y:S02]  /*3ae10*/  F2FP.F16.E5M2.UNPACK_B R33, R31 ;  /* 0x0000001fff21723e */ /* 0x000fe400020004ff */
[----:B------:R-:W-:-:S02]  /*3ae20*/  F2FP.F16.E5M2.UNPACK_B R34, R36 ;  /* 0x00000024ff22723e */ /* 0x000fc400020004ff */
[----:B------:R-:W-:Y:S01]  /*3ae30*/  F2FP.F16.E5M2.UNPACK_B R35, R37 ;  /* 0x00000025ff23723e */ /* 0x000fe200020004ff */
[----:B--2---:R-:W2:Y:S04]  /*3ae40*/  LDL.LU.64 R4, [R1+0x5a0] ;  /* 0x0005a00001047983 */ /* 0x004ea80000300a00 */
[----:B----4-:R-:W2:Y:S04]  /*3ae50*/  LDL.LU.64 R6, [R1+0x5a8] ;  /* 0x0005a80001067983 */ /* 0x010ea80000300a00 */
[----:B------:R-:W3:Y:S04]  /*3ae60*/  LDL.LU.64 R48, [R1+0x580] ;  /* 0x0005800001307983 */ /* 0x000ee80000300a00 */
[----:B------:R-:W3:Y:S04]  /*3ae70*/  LDL.LU.64 R50, [R1+0x588] ;  /* 0x0005880001327983 */ /* 0x000ee80000300a00 */
[----:B------:R0:W-:Y:S04]  /*3ae80*/  STL.64 [R1+0x180], R16 ;  /* 0x0001801001007387 */ /* 0x0001e80000100a00 */
[----:B------:R1:W-:Y:S04]  /*3ae90*/  STL.64 [R1+0x188], R18 ;  /* 0x0001881201007387 */ /* 0x0003e80000100a00 */
[----:B------:R-:W4:Y:S04]  /*3aea0*/  LDL.LU.64 R44, [R1+0x570] ;  /* 0x00057000012c7983 */ /* 0x000f280000300a00 */
[----:B------:R-:W4:Y:S04]  /*3aeb0*/  LDL.LU.64 R46, [R1+0x578] ;  /* 0x00057800012e7983 */ /* 0x000f280000300a00 */
[----:B------:R-:W2:Y:S04]  /*3aec0*/  LDL.LU.64 R40, [R1+0x560] ;  /* 0x0005600001287983 */ /* 0x000ea80000300a00 */
[----:B------:R-:W2:Y:S04]  /*3aed0*/  LDL.LU.64 R42, [R1+0x568] ;  /* 0x00056800012a7983 */ /* 0x000ea80000300a00 */
[----:B0-----:R-:W2:Y:S04]  /*3aee0*/  LDL.LU.64 R16, [R1+0x550] ;  /* 0x0005500001107983 */ /* 0x001ea80000300a00 */
[----:B-1----:R-:W2:Y:S04]  /*3aef0*/  LDL.LU.64 R18, [R1+0x558] ;  /* 0x0005580001127983 */ /* 0x002ea80000300a00 */
[----:B------:R-:W2:Y:S04]  /*3af00*/  LDL.LU.64 R36, [R1+0x590] ;  /* 0x0005900001247983 */ /* 0x000ea80000300a00 */
[----:B------:R-:W2:Y:S01]  /*3af10*/  LDL.LU.64 R38, [R1+0x598] ;  /* 0x0005980001267983 */ /* 0x000ea20000300a00 */
[----:B------:R-:W-:-:S15]  /*3af20*/  HMMA.16816.F32 R12, R32, R2, R12 ;  /* 0x00000002200c723c */ /* 0x000fde000000180c */
[----:B------:R-:W-:-:S04]  /*3af30*/  NOP ;  /* 0x0000000000007918 */ /* 0x000fc80000000000 */
[----:B------:R-:W-:Y:S04]  /*3af40*/  STL.64 [R1+0x5b0], R12 ;  /* 0x0005b00c01007387 */ /* 0x000fe80000100a00 */
[----:B------:R0:W-:Y:S04]  /*3af50*/  STL.64 [R1+0x5b8], R14 ;  /* 0x0005b80e01007387 */ /* 0x0001e80000100a00 */
[----:B0-----:R-:W2:Y:S04]  /*3af60*/  LDL.LU.64 R14, [R1+0x33b8] ;  /* 0x0033b800010e7983 */ /* 0x001ea80000300a00 */
[----:B------:R-:W2:Y:S02]  /*3af70*/  LDL.LU.64 R12, [R1+0x33b0] ;  /* 0x0033b000010c7983 */ /* 0x000ea40000300a00 */
[C---:B--2---:R-:W-:Y:S08]  /*3af80*/  HMMA.16816.F32 R4, R32.reuse, R12, R4 ;  /* 0x0000000c2004723c */ /* 0x044ff00000001804 */
[C---:B------:R-:W-:Y:S11]  /*3af90*/  HMMA.16816.F32 R36, R32.reuse, R14, R36 ;  /* 0x0000000e2024723c */ /* 0x040ff60000001824 */
[----:B------:R0:W-:Y:S04]  /*3afa0*/  STL.64 [R1+0x5a0], R4 ;  /* 0x0005a00401007387 */ /* 0x0001e80000100a00 */
[----:B------:R1:W-:Y:S04]  /*3afb0*/  STL.64 [R1+0x5a8], R6 ;  /* 0x0005a80601007387 */ /* 0x0003e80000100a00 */
[----:B0-----:R-:W2:Y:S04]  /*3afc0*/  LDL.LU.64 R4, [R1+0x170] ;  /* 0x0001700001047983 */ /* 0x001ea80000300a00 */
[----:B-1----:R-:W2:Y:S04]  /*3afd0*/  LDL.LU.64 R6, [R1+0x178] ;  /* 0x0001780001067983 */ /* 0x002ea80000300a00 */
[----:B------:R-:W-:Y:S04]  /*3afe0*/  STL.64 [R1+0x33a8], R14 ;  /* 0x0033a80e01007387 */ /* 0x000fe80000100a00 */
[----:B------:R3:W-:Y:S04]  /*3aff0*/  STL.64 [R1+0x33a0], R12 ;  /* 0x0033a00c01007387 */ /* 0x0007e80000100a00 */
[----:B------:R-:W-:Y:S04]  /*3b000*/  STL.64 [R1+0x590], R36 ;  /* 0x0005902401007387 */ /* 0x000fe80000100a00 */
[----:B------:R0:W-:Y:S04]  /*3b010*/  STL.64 [R1+0x598], R38 ;  /* 0x0005982601007387 */ /* 0x0001e80000100a00 */
[----:B------:R-:W2:Y:S04]  /*3b020*/  LDL.LU R10, [R1+0x1364] ;  /* 0x00136400010a7983 */ /* 0x000ea80000300800 */
[----:B------:R-:W2:Y:S01]  /*3b030*/  LDL.LU R11, [R1+0x1360] ;  /* 0x00136000010b7983 */ /* 0x000ea20000300800 */
[C---:B---3--:R-:W-:Y:S08]  /*3b040*/  HMMA.16816.F32 R12, R32.reuse, R28, R48 ;  /* 0x0000001c200c723c */ /* 0x048ff00000001830 */
[C---:B----4-:R-:W-:Y:S08]  /*3b050*/  HMMA.16816.F32 R44, R32.reuse, R24, R44 ;  /* 0x00000018202c723c */ /* 0x050ff0000000182c */
[C---:B0-----:R-:W-:Y:S03]  /*3b060*/  HMMA.16816.F32 R36, R32.reuse, R22, R40 ;  /* 0x000000162024723c */ /* 0x041fe60000001828 */
[----:B------:R-:W-:Y:S04]  /*3b070*/  STL.64 [R1+0x580], R12 ;  /* 0x0005800c01007387 */ /* 0x000fe80000100a00 */
[----:B------:R0:W-:Y:S02]  /*3b080*/  STL.64 [R1+0x588], R14 ;  /* 0x0005880e01007387 */ /* 0x0001e40000100a00 */
[C---:B0-----:R-:W-:Y:S02]  /*3b090*/  HMMA.16816.F32 R12, R32.reuse, R26, R16 ;  /* 0x0000001a200c723c */ /* 0x041fe40000001810 */
[----:B--2---:R-:W-:Y:S04]  /*3b0a0*/  STL.64 [R1+0x3398], R10 ;  /* 0x0033980a01007387 */ /* 0x004fe80000100a00 */
[----:B------:R-:W2:Y:S04]  /*3b0b0*/  LDL.LU R55, [R1+0x136c] ;  /* 0x00136c0001377983 */ /* 0x000ea80000300800 */
[----:B------:R-:W2:Y:S04]  /*3b0c0*/  LDL.LU R56, [R1+0x1368] ;  /* 0x0013680001387983 */ /* 0x000ea80000300800 */
[----:B------:R-:W-:Y:S04]  /*3b0d0*/  STL.64 [R1+0x570], R44 ;  /* 0x0005702c01007387 */ /* 0x000fe80000100a00 */
[----:B------:R-:W-:Y:S04]  /*3b0e0*/  STL.64 [R1+0x578], R46 ;  /* 0x0005782e01007387 */ /* 0x000fe80000100a00 */
[----:B------:R-:W-:Y:S04]  /*3b0f0*/  STL.64 [R1+0x560], R36 ;  /* 0x0005602401007387 */ /* 0x000fe80000100a00 */
[----:B------:R-:W-:Y:S04]  /*3b100*/  STL.64 [R1+0x568], R38 ;  /* 0x0005682601007387 */ /* 0x000fe80000100a00 */
[----:B------:R0:W-:Y:S04]  /*3b110*/  STL.64 [R1+0x550], R12 ;  /* 0x0005500c01007387 */ /* 0x0001e80000100a00 */
[----:B------:R1:W-:Y:S04]  /*3b120*/  STL.64 [R1+0x558], R14 ;  /* 0x0005580e01007387 */ /* 0x0003e80000100a00 */
[----:B0-----:R-:W3:Y:S04]  /*3b130*/  LDL.LU.64 R12, [R1+0x540] ;  /* 0x00054000010c7983 */ /* 0x001ee80000300a00 */
[----:B-1----:R-:W3:Y:S01]  /*3b140*/  LDL.LU.64 R14, [R1+0x548] ;  /* 0x00054800010e7983 */ /* 0x002ee20000300a00 */
[----:B------:R-:W-:Y:S01]  /*3b150*/  HMMA.16816.F32 R4, R32, R20, R4 ;  /* 0x000000142004723c */ /* 0x000fe20000001804 */
[----:B------:R-:W-:-:S02]  /*3b160*/  IMAD R30, R60, 0x100, R9 ;  /* 0x000001003c1e7824 */ /* 0x000fc400078e0209 */
[----:B------:R-:W-:Y:S02]  /*3b170*/  IMAD R31, R53, 0x100, R52 ;  /* 0x00000100351f7824 */ /* 0x000fe400078e0234 */
[----:B------:R-:W-:Y:S02]  /*3b180*/  IMAD R36, R59, 0x100, R54 ;  /* 0x000001003b247824 */ /* 0x000fe400078e0236 */
[----:B------:R-:W-:Y:S01]  /*3b190*/  IMAD R37, R58, 0x100, R57 ;  /* 0x000001003a257824 */ /* 0x000fe200078e0239 */
[----:B------:R-:W-:Y:S02]  /*3b1a0*/  F2FP.F16.E5M2.UNPACK_B R32, R30 ;  /* 0x0000001eff20723e */ /* 0x000fe400020004ff */
[----:B------:R-:W-:Y:S02]  /*3b1b0*/  F2FP.F16.E5M2.UNPACK_B R33, R31 ;  /* 0x0000001fff21723e */ /* 0x000fe400020004ff */
[----:B------:R-:W-:Y:S02]  /*3b1c0*/  F2FP.F16.E5M2.UNPACK_B R34, R36 ;  /* 0x00000024ff22723e */ /* 0x000fe400020004ff */
[----:B------:R-:W-:-:S05]  /*3b1d0*/  F2FP.F16.E5M2.UNPACK_B R35, R37 ;  /* 0x00000025ff23723e */ /* 0x000fca00020004ff */
[----:B------:R0:W-:Y:S04]  /*3b1e0*/  STL.64 [R1+0x170], R4 ;  /* 0x0001700401007387 */ /* 0x0001e80000100a00 */
[----:B------:R1:W-:Y:S04]  /*3b1f0*/  STL.64 [R1+0x178], R6 ;  /* 0x0001780601007387 */ /* 0x0003e80000100a00 */
[----:B------:R-:W4:Y:S04]  /*3b200*/  LDL.LU.64 R8, [R1+0x530] ;  /* 0x0005300001087983 */ /* 0x000f280000300a00 */
[----:B------:R-:W4:Y:S04]  /*3b210*/  LDL.LU.64 R10, [R1+0x538] ;  /* 0x00053800010a7983 */ /* 0x000f280000300a00 */
[----:B------:R-:W2:Y:S04]  /*3b220*/  LDL.LU.64 R48, [R1+0x520] ;  /* 0x0005200001307983 */ /* 0x000ea80000300a00 */
[----:B------:R-:W2:Y:S04]  /*3b230*/  LDL.LU.64 R50, [R1+0x528] ;  /* 0x0005280001327983 */ /* 0x000ea80000300a00 */
[----:B------:R-:W2:Y:S04]  /*3b240*/  LDL.LU.64 R44, [R1+0x510] ;  /* 0x00051000012c7983 */ /* 0x000ea80000300a00 */
[----:B------:R-:W2:Y:S04]  /*3b250*/  LDL.LU.64 R46, [R1+0x518] ;  /* 0x00051800012e7983 */ /* 0x000ea80000300a00 */
[----:B------:R-:W4:Y:S04]  /*3b260*/  LDL.LU.64 R40, [R1+0x500] ;  /* 0x0005000001287983 */ /* 0x000f280000300a00 */
[----:B------:R-:W4:Y:S04]  /*3b270*/  LDL.LU.64 R42, [R1+0x508] ;  /* 0x00050800012a7983 */ /* 0x000f280000300a00 */
[----:B------:R-:W4:Y:S04]  /*3b280*/  LDL.LU.64 R16, [R1+0x4f0] ;  /* 0x0004f00001107983 */ /* 0x000f280000300a00 */
[----:B------:R-:W4:Y:S04]  /*3b290*/  LDL.LU.64 R18, [R1+0x4f8] ;  /* 0x0004f80001127983 */ /* 0x000f280000300a00 */
[----:B0-----:R-:W4:Y:S04]  /*3b2a0*/  LDL.LU.64 R4, [R1+0x4e0] ;  /* 0x0004e00001047983 */ /* 0x001f280000300a00 */
[----:B-1----:R-:W4:Y:S04]  /*3b2b0*/  LDL.LU.64 R6, [R1+0x4e8] ;  /* 0x0004e80001067983 */ /* 0x002f280000300a00 */
        /* <DEDUP_REMOVED lines=8> */
[----:B---3--:R-:W-:-:S15]  /*3b340*/  HMMA.16816.F32 R12, R32, R2, R12 ;  /* 0x00000002200c723c */ /* 0x008fde000000180c */
[----:B------:R-:W-:-:S04]  /*3b350*/  NOP ;  /* 0x0000000000007918 */ /* 0x000fc80000000000 */
[----:B------:R-:W-:Y:S04]  /*3b360*/  STL.64 [R1+0x540], R12 ;  /* 0x0005400c01007387 */ /* 0x000fe80000100a00 */
[----:B------:R0:W-:Y:S04]  /*3b370*/  STL.64 [R1+0x548], R14 ;  /* 0x0005480e01007387 */ /* 0x0001e80000100a00 */
[----:B0-----:R-:W3:Y:S04]  /*3b380*/  LDL.LU.64 R14, [R1+0x33a8] ;  /* 0x0033a800010e7983 */ /* 0x001ee80000300a00 */
[----:B------:R-:W3:Y:S01]  /*3b390*/  LDL.LU.64 R12, [R1+0x33a0] ;  /* 0x0033a000010c7983 */ /* 0x000ee20000300a00 */
[C---:B--2---:R-:W-:Y:S08]  /*3b3a0*/  HMMA.16816.F32 R44, R32.reuse, R28, R44 ;  /* 0x0000001c202c723c */ /* 0x044ff0000000182c */
[C---:B----4-:R-:W-:Y:S08]  /*3b3b0*/  HMMA.16816.F32 R40, R32.reuse, R24, R40 ;  /* 0x000000182028723c */ /* 0x050ff00000001828 */
[C---:B------:R-:W-:Y:S08]  /*3b3c0*/  HMMA.16816.F32 R4, R32.reuse, R26, R4 ;  /* 0x0000001a2004723c */ /* 0x040ff00000001804 */
[C---:B---3--:R-:W-:Y:S08]  /*3b3d0*/  HMMA.16816.F32 R8, R32.reuse, R12, R8 ;  /* 0x0000000c2008723c */ /* 0x048ff00000001808 */
[C---:B------:R-:W-:Y:S11]  /*3b3e0*/  HMMA.16816.F32 R48, R32.reuse, R14, R48 ;  /* 0x0000000e2030723c */ /* 0x040ff60000001830 */
[----:B------:R-:W-:Y:S04]  /*3b3f0*/  STL.64 [R1+0x530], R8 ;  /* 0x0005300801007387 */ /* 0x000fe80000100a00 */
[----:B------:R0:W-:Y:S04]  /*3b400*/  STL.64 [R1+0x538], R10 ;  /* 0x0005380a01007387 */ /* 0x0001e80000100a00 */
[----:B0-----:R-:W2:Y:S04]  /*3b410*/  LDL.LU.64 R10, [R1+0x3398] ;  /* 0x00339800010a7983 */ /* 0x001ea80000300a00 */
        /* <DEDUP_REMOVED lines=24> */
[----:B------:R-:W-:-:S02]  /*3b5a0*/  IMAD R31, R56, 0x100, R55 ;  /* 0x00000100381f7824 */ /* 0x000fc400078e0237 */
[----:B------:R-:W-:Y:S02]  /*3b5b0*/  IMAD R36, R58, 0x100, R57 ;  /* 0x000001003a247824 */ /* 0x000fe400078e0239 */
[----:B------:R-:W-:Y:S02]  /*3b5c0*/  IMAD R37, R60, 0x100, R39 ;  /* 0x000001003c257824 */ /* 0x000fe400078e0227 */
[----:B--2---:R-:W-:Y:S02]  /*3b5d0*/  IMAD R30, R11, 0x100, R10 ;  /* 0x000001000b1e7824 */ /* 0x004fe400078e020a */
[----:B------:R-:W2:Y:S04]  /*3b5e0*/  LDL.LU.64 R10, [R1+0x488] ;  /* 0x00048800010a7983 */ /* 0x000ea80000300a00 */
[----:B---3--:R-:W3:Y:S04]  /*3b5f0*/  LDL.LU.64 R4, [R1+0x470] ;  /* 0x0004700001047983 */ /* 0x008ee80000300a00 */
[----:B----4-:R-:W3:Y:S04]  /*3b600*/  LDL.LU.64 R6, [R1+0x478] ;  /* 0x0004780001067983 */ /* 0x010ee80000300a00 */
[----:B------:R-:W4:Y:S04]  /*3b610*/  LDL.LU R55, [R1+0x1394] ;  /* 0x0013940001377983 */ /* 0x000f280000300800 */
[----:B------:R-:W4:Y:S04]  /*3b620*/  LDL.LU R56, [R1+0x1390] ;  /* 0x0013900001387983 */ /* 0x000f280000300800 */
[----:B------:R-:W4:Y:S04]  /*3b630*/  LDL.LU R57, [R1+0x139c] ;  /* 0x00139c0001397983 */ /* 0x000f280000300800 */
[----:B------:R-:W4:Y:S01]  /*3b640*/  LDL.LU R58, [R1+0x1398] ;  /* 0x00139800013a7983 */ /* 0x000f220000300800 */
[----:B------:R-:W-:Y:S03]  /*3b650*/  HMMA.16816.F32 R32, R32, R20, R12 ;  /* 0x000000142020723c */ /* 0x000fe6000000180c */
[----:B------:R-:W4:Y:S04]  /*3b660*/  LDL.LU.64 R14, [R1+0x3390] ;  /* 0x00339000010e7983 */ /* 0x000f280000300a00 */
[----:B------:R-:W4:-:S12]  /*3b670*/  LDL.LU.64 R12, [R1+0x3388] ;  /* 0x00338800010c7983 */ /* 0x000f180000300a00 */
        /* <DEDUP_REMOVED lines=21> */
[----:B------:R-:W-:Y:S05]  /*3b7d0*/  STL.64 [R1+0x4b8], R46 ;  /* 0x0004b82e01007387 */ /* 0x000fea0000100a00 */
[----:B------:R-:W-:Y:S04]  /*3b7e0*/  STL.64 [R1+0x4a0], R36 ;  /* 0x0004a02401007387 */ /* 0x000fe80000100a00 */
[----:B------:R-:W-:Y:S04]  /*3b7f0*/  STL.64 [R1+0x4a8], R38 ;  /* 0x0004a82601007387 */ /* 0x000fe80000100a00 */
[----:B------:R0:W-:Y:S04]  /*3b800*/  STL.64 [R1+0x490], R16 ;  /* 0x0004901001007387 */ /* 0x0001e80000100a00 */
[----:B------:R1:W-:Y:S04]  /*3b810*/  STL.64 [R1+0x498], R18 ;  /* 0x0004981201007387 */ /* 0x0003e80000100a00 */
[----:B------:R-:W2:Y:S04]  /*3b820*/  LDL.LU.64 R40, [R1+0x150] ;  /* 0x0001500001287983 */ /* 0x000ea80000300a00 */
[----:B------:R-:W-:Y:S04]  /*3b830*/  STL.64 [R1+0x480], R8 ;  /* 0x0004800801007387 */ /* 0x000fe80000100a00 */
[----:B------:R-:W-:Y:S04]  /*3b840*/  STL.64 [R1+0x488], R10 ;  /* 0x0004880a01007387 */ /* 0x000fe80000100a00 */
[----:B------:R-:W2:Y:S04]  /*3b850*/  LDL.LU.64 R42, [R1+0x158] ;  /* 0x00015800012a7983 */ /* 0x000ea80000300a00 */
[----:B------:R3:W-:Y:S04]  /*3b860*/  STL.64 [R1+0x470], R4 ;  /* 0x0004700401007387 */ /* 0x0007e80000100a00 */
[----:B------:R4:W-:Y:S04]  /*3b870*/  STL.64 [R1+0x478], R6 ;  /* 0x0004780601007387 */ /* 0x0009e80000100a00 */
[----:B0-----:R-:W2:Y:S04]  /*3b880*/  LDL.LU.64 R16, [R1+0x460] ;  /* 0x0004600001107983 */ /* 0x001ea80000300a00 */
[----:B-1----:R-:W2:Y:S04]  /*3b890*/  LDL.LU.64 R18, [R1+0x468] ;  /* 0x0004680001127983 */ /* 0x002ea80000300a00 */
[----:B---3--:R-:W3:Y:S04]  /*3b8a0*/  LDL.LU.64 R4, [R1+0x450] ;  /* 0x0004500001047983 */ /* 0x008ee80000300a00 */
[----:B----4-:R-:W3:Y:S04]  /*3b8b0*/  LDL.LU.64 R6, [R1+0x458] ;  /* 0x0004580001067983 */ /* 0x010ee80000300a00 */
[----:B------:R-:W4:Y:S04]  /*3b8c0*/  LDL.LU R50, [R1+0x13a4] ;  /* 0x0013a40001327983 */ /* 0x000f280000300800 */
[----:B------:R-:W4:Y:S04]  /*3b8d0*/  LDL.LU R51, [R1+0x13a0] ;  /* 0x0013a00001337983 */ /* 0x000f280000300800 */
[----:B------:R-:W3:Y:S04]  /*3b8e0*/  LDL.LU R8, [R1+0x13ac] ;  /* 0x0013ac0001087983 */ /* 0x000ee80000300800 */
[----:B------:R-:W3:Y:S04]  /*3b8f0*/  LDL.LU R9, [R1+0x13a8] ;  /* 0x0013a80001097983 */ /* 0x000ee80000300800 */
[----:B------:R-:W3:Y:S01]  /*3b900*/  LDL.LU R10, [R1+0x13b4] ;  /* 0x0013b400010a7983 */ /* 0x000ee20000300800 */
[----:B------:R-:W-:-:S03]  /*3b910*/  IMAD R30, R53, 0x100, R52 ;  /* 0x00000100351e7824 */ /* 0x000fc600078e0234 */
[----:B------:R-:W3:Y:S01]  /*3b920*/  LDL.LU R11, [R1+0x13b0] ;  /* 0x0013b000010b7983 */ /* 0x000ee20000300800 */
[----:B------:R-:W-:Y:S02]  /*3b930*/  IMAD R31, R59, 0x100, R54 ;  /* 0x000001003b1f7824 */ /* 0x000fe400078e0236 */
[----:B------:R-:W-:Y:S01]  /*3b940*/  IMAD R36, R56, 0x100, R55 ;  /* 0x0000010038247824 */ /* 0x000fe200078e0237 */
[----:B------:R-:W3:Y:S04]  /*3b950*/  LDL.LU.64 R52, [R1+0x440] ;  /* 0x0004400001347983 */ /* 0x000ee80000300a00 */
[----:B------:R-:W4:Y:S01]  /*3b960*/  LDL.LU.64 R54, [R1+0x448] ;  /* 0x0004480001367983 */ /* 0x000f220000300a00 */
[----:B------:R-:W-:-:S03]  /*3b970*/  IMAD R37, R58, 0x100, R57 ;  /* 0x000001003a257824 */ /* 0x000fc600078e0239 */
[----:B------:R-:W4:Y:S04]  /*3b980*/  LDL.LU.64 R44, [R1+0x430] ;  /* 0x00043000012c7983 */ /* 0x000f280000300a00 */
[----:B------:R-:W4:Y:S01]  /*3b990*/  LDL.LU.64 R46, [R1+0x438] ;  /* 0x00043800012e7983 */ /* 0x000f220000300a00 */
[----:B--2---:R-:W-:-:S15]  /*3b9a0*/  HMMA.16816.F32 R32, R32, R20, R40 ;  /* 0x000000142020723c */ /* 0x004fde0000001828 */
[----:B------:R-:W-:-:S04]  /*3b9b0*/  NOP ;  /* 0x0000000000007918 */ /* 0x000fc80000000000 */
[----:B------:R0:W-:Y:S04]  /*3b9c0*/  STL.64 [R1+0x150], R32 ;  /* 0x0001502001007387 */ /* 0x0001e80000100a00 */
[----:B------:R1:W-:Y:S04]  /*3b9d0*/  STL.64 [R1+0x158], R34 ;  /* 0x0001582201007387 */ /* 0x0003e80000100a00 */
[----:B------:R-:W2:Y:S01]  /*3b9e0*/  LDL.LU.64 R40, [R1+0x420] ;  /* 0x0004200001287983 */ /* 0x000ea20000300a00 */
[----:B0-----:R-:W-:Y:S02]  /*3b9f0*/  F2FP.F16.E5M2.UNPACK_B R32, R30 ;  /* 0x0000001eff20723e */ /* 0x001fe400020004ff */
[----:B------:R-:W-:-:S02]  /*3ba00*/  F2FP.F16.E5M2.UNPACK_B R33, R31 ;  /* 0x0000001fff21723e */ /* 0x000fc400020004ff */
[----:B-1----:R-:W-:Y:S02]  /*3ba10*/  F2FP.F16.E5M2.UNPACK_B R34, R36 ;  /* 0x00000024ff22723e */ /* 0x002fe400020004ff */
[----:B------:R-:W-:-:S07]  /*3ba20*/  F2FP.F16.E5M2.UNPACK_B R35, R37 ;  /* 0x00000025ff23723e */ /* 0x000fce00020004ff */
[C---:B------:R-:W-:Y:S08]  /*3ba30*/  HMMA.16816.F32 R16, R32.reuse, R2, R16 ;  /* 0x000000022010723c */ /* 0x040ff00000001810 */
[C---:B---3--:R-:W-:Y:S11]  /*3ba40*/  HMMA.16816.F32 R4, R32.reuse, R12, R4 ;  /* 0x0000000c2004723c */ /* 0x048ff60000001804 */
[----:B------:R0:W-:Y:S04]  /*3ba50*/  STL.64 [R1+0x460], R16 ;  /* 0x0004601001007387 */ /* 0x0001e80000100a00 */
[----:B------:R1:W-:Y:S04]  /*3ba60*/  STL.64 [R1+0x468], R18 ;  /* 0x0004681201007387 */ /* 0x0003e80000100a00 */
[----:B------:R-:W2:Y:S04]  /*3ba70*/  LDL.LU.64 R42, [R1+0x428] ;  /* 0x00042800012a7983 */ /* 0x000ea80000300a00 */
[----:B------:R3:W-:Y:S04]  /*3ba80*/  STL.64 [R1+0x450], R4 ;  /* 0x0004500401007387 */ /* 0x0007e80000100a00 */
[----:B------:R3:W-:Y:S04]  /*3ba90*/  STL.64 [R1+0x458], R6 ;  /* 0x0004580601007387 */ /* 0x0007e80000100a00 */
[----:B0-----:R-:W2:Y:S04]  /*3baa0*/  LDL.LU.64 R16, [R1+0x410] ;  /* 0x0004100001107983 */ /* 0x001ea80000300a00 */
[----:B-1----:R-:W2:Y:S01]  /*3bab0*/  LDL.LU.64 R18, [R1+0x418] ;  /* 0x0004180001127983 */ /* 0x002ea20000300a00 */
[C---:B----4-:R-:W-:Y:S03]  /*3bac0*/  HMMA.16816.F32 R52, R32.reuse, R14, R52 ;  /* 0x0000000e2034723c */ /* 0x050fe60000001834 */
[----:B---3--:R-:W3:Y:S04]  /*3bad0*/  LDL.LU.64 R4, [R1+0x400] ;  /* 0x0004000001047983 */ /* 0x008ee80000300a00 */
[----:B------:R-:W3:Y:S04]  /*3bae0*/  LDL.LU.64 R6, [R1+0x408] ;  /* 0x0004080001067983 */ /* 0x000ee80000300a00 */
[----:B------:R-:W4:Y:S04]  /*3baf0*/  LDL.LU R39, [R1+0x13bc] ;  /* 0x0013bc0001277983 */ /* 0x000f280000300800 */
[----:B------:R-:W4:Y:S04]  /*3bb00*/  LDL.LU R60, [R1+0x13b8] ;  /* 0x0013b800013c7983 */ /* 0x000f280000300800 */
[----:B------:R0:W-:Y:S04]  /*3bb10*/  STL.64 [R1+0x440], R52 ;  /* 0x0004403401007387 */ /* 0x0001e80000100a00 */
[----:B------:R-:W-:Y:S04]  /*3bb20*/  STL.64 [R1+0x448], R54 ;  /* 0x0004483601007387 */ /* 0x000fe80000100a00 */
[----:B------:R-:W-:Y:S04]  /*3bb30*/  STL.64 [R1+0x3380], R14 ;  /* 0x0033800e01007387 */ /* 0x000fe80000100a00 */
[----:B------:R1:W-:Y:S04]  /*3bb40*/  STL.64 [R1+0x3378], R12 ;  /* 0x0033780c01007387 */ /* 0x0003e80000100a00 */
[----:B0-----:R-:W4:Y:S04]  /*3bb50*/  LDL.LU R52, [R1+0x13c4] ;  /* 0x0013c40001347983 */ /* 0x001f280000300800 */
[----:B------:R-:W4:Y:S01]  /*3bb60*/  LDL.LU R53, [R1+0x13c0] ;  /* 0x0013c00001357983 */ /* 0x000f220000300800 */
[----:B-1----:R-:W-:-:S15]  /*3bb70*/  HMMA.16816.F32 R12, R32, R28, R44 ;  /* 0x0000001c200c723c */ /* 0x002fde000000182c */
[----:B------:R-:W-:-:S04]  /*3bb80*/  NOP ;  /* 0x0000000000007918 */ /* 0x000fc80000000000 */
        /* <DEDUP_REMOVED lines=8> */
[C---:B--2---:R-:W-:Y:S08]  /*3bc10*/  HMMA.16816.F32 R12, R32.reuse, R24, R40 ;  /* 0x00000018200c723c */ /* 0x044ff00000001828 */
[C---:B------:R-:W-:Y:S11]  /*3bc20*/  HMMA.16816.F32 R16, R32.reuse, R22, R16 ;  /* 0x000000162010723c */ /* 0x040ff60000001810 */
[----:B------:R0:W-:Y:S04]  /*3bc30*/  STL.64 [R1+0x420], R12 ;  /* 0x0004200c01007387 */ /* 0x0001e80000100a00 */
[----:B------:R1:W-:Y:S04]  /*3bc40*/  STL.64 [R1+0x428], R14 ;  /* 0x0004280e01007387 */ /* 0x0003e80000100a00 */
[----:B0-----:R-:W2:Y:S04]  /*3bc50*/  LDL.LU.64 R12, [R1+0x140] ;  /* 0x00014000010c7983 */ /* 0x001ea80000300a00 */
[----:B------:R-:W-:Y:S04]  /*3bc60*/  STL.64 [R1+0x410], R16 ;  /* 0x0004101001007387 */ /* 0x000fe80000100a00 */
[----:B------:R-:W-:Y:S04]  /*3bc70*/  STL.64 [R1+0x418], R18 ;  /* 0x0004181201007387 */ /* 0x000fe80000100a00 */
[----:B-1----:R-:W2:Y:S01]  /*3bc80*/  LDL.LU.64 R14, [R1+0x148] ;  /* 0x00014800010e7983 */ /* 0x002ea20000300a00 */
[----:B---3--:R-:W-:Y:S01]  /*3bc90*/  HMMA.16816.F32 R4, R32, R26, R4 ;  /* 0x0000001a2004723c */ /* 0x008fe20000001804 */
[----:B------:R-:W-:-:S02]  /*3bca0*/  IMAD R30, R51, 0x100, R50 ;  /* 0x00000100331e7824 */ /* 0x000fc400078e0232 */
[----:B------:R-:W-:Y:S02]  /*3bcb0*/  IMAD R31, R9, 0x100, R8 ;  /* 0x00000100091f7824 */ /* 0x000fe400078e0208 */
[----:B------:R-:W-:Y:S02]  /*3bcc0*/  IMAD R36, R11, 0x100, R10 ;  /* 0x000001000b247824 */ /* 0x000fe400078e020a */
[----:B----4-:R-:W-:-:S12]  /*3bcd0*/  IMAD R37, R60, 0x100, R39 ;  /* 0x000001003c257824 */ /* 0x010fd800078e0227 */
[----:B------:R0:W-:Y:S04]  /*3bce0*/  STL.64 [R1+0x400], R4 ;  /* 0x0004000401007387 */ /* 0x0001e80000100a00 */
[----:B------:R1:W-:Y:S04]  /*3bcf0*/  STL.64 [R1+0x408], R6 ;  /* 0x0004080601007387 */ /* 0x0003e80000100a00 */
[----:B0-----:R-:W3:Y:S04]  /*3bd00*/  LDL.LU.64 R4, [R1+0x3f0] ;  /* 0x0003f00001047983 */ /* 0x001ee80000300a00 */
[----:B-1----:R-:W3:Y:S04]  /*3bd10*/  LDL.LU.64 R6, [R1+0x3f8] ;  /* 0x0003f80001067983 */ /* 0x002ee80000300a00 */
        /* <DEDUP_REMOVED lines=9> */
[----:B------:R-:W4:Y:S01]  /*3bdb0*/  LDL.LU.64 R10, [R1+0x398] ;  /* 0x00039800010a7983 */ /* 0x000f220000300a00 */
[----:B--2---:R-:W-:Y:S03]  /*3bdc0*/  HMMA.16816.F32 R32, R32, R20, R12 ;  /* 0x000000142020723c */ /* 0x004fe6000000180c */
[----:B------:R-:W2:Y:S04]  /*3bdd0*/  LDL.LU.64 R14, [R1+0x3380] ;  /* 0x00338000010e7983 */ /* 0x000ea80000300a00 */
[----:B------:R-:W2:-:S12]  /*3bde0*/  LDL.LU.64 R12, [R1+0x3378] ;  /* 0x00337800010c7983 */ /* 0x000e980000300a00 */
[----:B------:R-:W-:Y:S04]  /*3bdf0*/  STL.64 [R1+0x140], R32 ;  /* 0x0001402001007387 */ /* 0x000fe80000100a00 */
[----:B------:R0:W-:Y:S02]  /*3be00*/  STL.64 [R1+0x148], R34 ;  /* 0x0001482201007387 */ /* 0x0001e40000100a00 */
[----:B0-----:R-:W-:Y:S02]  /*3be10*/  F2FP.F16.E5M2.UNPACK_B R34, R36 ;  /* 0x00000024ff22723e */ /* 0x001fe400020004ff */
[----:B------:R-:W-:Y:S02]  /*3be20*/  F2FP.F16.E5M2.UNPACK_B R35, R37 ;  /* 0x00000025ff23723e */ /* 0x000fe400020004ff */
[----:B------:R-:W2:Y:S04]  /*3be30*/  LDL.LU.64 R36, [R1+0x3e0] ;  /* 0x0003e00001247983 */ /* 0x000ea80000300a00 */
[----:B------:R-:W2:Y:S01]  /*3be40*/  LDL.LU.64 R38, [R1+0x3e8] ;  /* 0x0003e80001267983 */ /* 0x000ea20000300a00 */
[----:B------:R-:W-:-:S02]  /*3be50*/  F2FP.F16.E5M2.UNPACK_B R32, R30 ;  /* 0x0000001eff20723e */ /* 0x000fc400020004ff */
[----:B------:R-:W-:-:S07]  /*3be60*/  F2FP.F16.E5M2.UNPACK_B R33, R31 ;  /* 0x0000001fff21723e */ /* 0x000fce00020004ff */
[----:B---3--:R-:W-:-:S15]  /*3be70*/  HMMA.16816.F32 R4, R32, R2, R4 ;  /* 0x000000022004723c */ /* 0x008fde0000001804 */
[----:B------:R-:W-:-:S04]  /*3be80*/  NOP ;  /* 0x0000000000007918 */ /* 0x000fc80000000000 */
[----:B------:R0:W-:Y:S04]  /*3be90*/  STL.64 [R1+0x3f0], R4 ;  /* 0x0003f00401007387 */ /* 0x0001e80000100a00 */
[----:B------:R1:W-:Y:S04]  /*3bea0*/  STL.64 [R1+0x3f8], R6 ;  /* 0x0003f80601007387 */ /* 0x0003e80000100a00 */
[----:B0-----:R-:W3:Y:S04]  /*3beb0*/  LDL.LU.64 R4, [R1+0x130] ;  /* 0x0001300001047983 */ /* 0x001ee80000300a00 */
[----:B-1----:R-:W3:Y:S01]  /*3bec0*/  LDL.LU.64 R6, [R1+0x138] ;  /* 0x0001380001067983 */ /* 0x002ee20000300a00 */
[C---:B------:R-:W-:Y:S08]  /*3bed0*/  HMMA.16816.F32 R44, R32.reuse, R28, R44 ;  /* 0x0000001c202c723c */ /* 0x040ff0000000182c */
[C---:B----4-:R-:W-:Y:S08]  /*3bee0*/  HMMA.16816.F32 R8, R32.reuse, R26, R8 ;  /* 0x0000001a2008723c */ /* 0x050ff00000001808 */
[----:B--2---:R-:W-:-:S15]  /*3bef0*/  HMMA.16816.F32 R36, R32, R12, R36 ;  /* 0x0000000c2024723c */ /* 0x004fde0000001824 */
        /* <DEDUP_REMOVED lines=20> */
[----:B0-----:R-:W2:Y:S04]  /*3c040*/  LDL.LU R10, [R1+0x13e4] ;  /* 0x0013e400010a7983 */ /* 0x001ea80000300800 */
[----:B------:R-:W2:Y:S04]  /*3c050*/  LDL.LU R11, [R1+0x13e0] ;  /* 0x0013e000010b7983 */ /* 0x000ea80000300800 */
[----:B------:R-:W4:Y:S04]  /*3c060*/  LDL.LU.64 R12, [R1+0x380] ;  /* 0x00038000010c7983 */ /* 0x000f280000300a00 */
[----:B------:R-:W4:Y:S01]  /*3c070*/  LDL.LU.64 R14, [R1+0x388] ;  /* 0x00038800010e7983 */ /* 0x000f220000300a00 */
[----:B---3--:R-:W-:Y:S01]  /*3c080*/  HMMA.16816.F32 R4, R32, R20, R4 ;  /* 0x000000142004723c */ /* 0x008fe20000001804 */
        /* <DEDUP_REMOVED lines=10> */
[----:B------:R-:W3:Y:S04]  /*3c130*/  LDL.LU.64 R24, [R1+0x370] ;  /* 0x0003700001187983 */ /* 0x000ee80000300a00 */
[----:B------:R-:W3:Y:S04]  /*3c140*/  LDL.LU.64 R26, [R1+0x378] ;  /* 0x00037800011a7983 */ /* 0x000ee80000300a00 */
        /* <DEDUP_REMOVED lines=20> */
[----:B0-----:R-:W2:Y:S04]  /*3c290*/  LDL.LU.64 R14, [R1+0x3370] ;  /* 0x00337000010e7983 */ /* 0x001ea80000300a00 */
[----:B------:R-:W3:Y:S02]  /*3c2a0*/  LDL.LU.64 R12, [R1+0x3368] ;  /* 0x00336800010c7983 */ /* 0x000ee40000300a00 */
[----:B---3--:R-:W-:-:S15]  /*3c2b0*/  HMMA.16816.F32 R24, R32, R12, R24 ;  /* 0x0000000c2018723c */ /* 0x008fde0000001818 */
[----:B------:R-:W-:-:S04]  /*3c2c0*/  NOP ;  /* 0x0000000000007918 */ /* 0x000fc80000000000 */
[----:B------:R-:W-:Y:S04]  /*3c2d0*/  STL.64 [R1+0x370], R24 ;  /* 0x0003701801007387 */ /* 0x000fe80000100a00 */
[----:B------:R0:W-:Y:S04]  /*3c2e0*/  STL.64 [R1+0x378], R26 ;  /* 0x0003781a01007387 */ /* 0x0001e80000100a00 */
[----:B0-----:R-:W3:Y:S04]  /*3c2f0*/  LDL.LU.64 R26, [R1+0x3360] ;  /* 0x00336000011a7983 */ /* 0x001ee80000300a00 */
[----:B------:R-:W4:Y:S01]  /*3c300*/  LDL.LU.64 R24, [R1+0x3358] ;  /* 0x0033580001187983 */ /* 0x000f220000300a00 */
[C---:B--2---:R-:W-:Y:S08]  /*3c310*/  HMMA.16816.F32 R56, R32.reuse, R14, R56 ;  /* 0x0000000e2038723c */ /* 0x044ff00000001838 */
[C---:B------:R-:W-:Y:S01]  /*3c320*/  HMMA.16816.F32 R48, R32.reuse, R28, R48 ;  /* 0x0000001c2030723c */ /* 0x040fe20000001830 */
[----:B------:R-:W2:Y:S10]  /*3c330*/  LDL.LU R54, [R1+0x1404] ;  /* 0x0014040001367983 */ /* 0x000eb40000300800 */
[----:B------:R-:W-:Y:S04]  /*3c340*/  STL.64 [R1+0x360], R56 ;  /* 0x0003603801007387 */ /* 0x000fe80000100a00 */
[----:B------:R0:W-:Y:S04]  /*3c350*/  STL.64 [R1+0x368], R58 ;  /* 0x0003683a01007387 */ /* 0x0001e80000100a00 */
[----:B0-----:R-:W2:Y:S04]  /*3c360*/  LDL.LU R59, [R1+0x1400] ;  /* 0x00140000013b7983 */ /* 0x001ea80000300800 */
[----:B------:R-:W2:Y:S04]  /*3c370*/  LDL.LU R55, [R1+0x140c] ;  /* 0x00140c0001377983 */ /* 0x000ea80000300800 */
[----:B------:R-:W2:Y:S04]  /*3c380*/  LDL.LU R56, [R1+0x1408] ;  /* 0x0014080001387983 */ /* 0x000ea80000300800 */
[----:B------:R-:W2:Y:S04]  /*3c390*/  LDL.LU R57, [R1+0x1414] ;  /* 0x0014140001397983 */ /* 0x000ea80000300800 */
[----:B------:R-:W2:Y:S04]  /*3c3a0*/  LDL.LU R58, [R1+0x1410] ;  /* 0x00141000013a7983 */ /* 0x000ea80000300800 */
[----:B------:R-:W-:Y:S04]  /*3c3b0*/  STL.64 [R1+0x350], R48 ;  /* 0x0003503001007387 */ /* 0x000fe80000100a00 */
[----:B------:R4:W-:Y:S02]  /*3c3c0*/  STL.64 [R1+0x358], R50 ;  /* 0x0003583201007387 */ /* 0x0009e40000100a00 */
[C---:B----4-:R-:W-:Y:S02]  /*3c3d0*/  HMMA.16816.F32 R48, R32.reuse, R24, R40 ;  /* 0x000000182030723c */ /* 0x050fe40000001828 */
[----:B------:R-:W4:Y:S04]  /*3c3e0*/  LDL.LU.64 R40, [R1+0x120] ;  /* 0x0001200001287983 */ /* 0x000f280000300a00 */
[----:B------:R-:W4:Y:S02]  /*3c3f0*/  LDL.LU.64 R42, [R1+0x128] ;  /* 0x00012800012a7983 */ /* 0x000f240000300a00 */
[C---:B------:R-:W-:Y:S08]  /*3c400*/  HMMA.16816.F32 R16, R32.reuse, R22, R16 ;  /* 0x000000162010723c */ /* 0x040ff00000001810 */
[----:B---3--:R-:W-:Y:S01]  /*3c410*/  HMMA.16816.F32 R4, R32, R26, R4 ;  /* 0x0000001a2004723c */ /* 0x008fe20000001804 */
[----:B------:R-:W-:-:S02]  /*3c420*/  IMAD R30, R11, 0x100, R10 ;  /* 0x000001000b1e7824 */ /* 0x000fc400078e020a */
[----:B------:R-:W-:Y:S04]  /*3c430*/  STL.64 [R1+0x340], R48 ;  /* 0x0003403001007387 */ /* 0x000fe80000100a00 */
[----:B------:R-:W-:Y:S04]  /*3c440*/  STL.64 [R1+0x348], R50 ;  /* 0x0003483201007387 */ /* 0x000fe80000100a00 */
[----:B------:R0:W-:Y:S04]  /*3c450*/  STL.64 [R1+0x330], R16 ;  /* 0x0003301001007387 */ /* 0x0001e80000100a00 */
[----:B------:R1:W-:Y:S01]  /*3c460*/  STL.64 [R1+0x338], R18 ;  /* 0x0003381201007387 */ /* 0x0003e20000100a00 */
[----:B------:R-:W-:-:S03]  /*3c470*/  IMAD R31, R47, 0x100, R46 ;  /* 0x000001002f1f7824 */ /* 0x000fc600078e022e */
[----:B0-----:R-:W3:Y:S04]  /*3c480*/  LDL.LU.64 R16, [R1+0x310] ;  /* 0x0003100001107983 */ /* 0x001ee80000300a00 */
[----:B------:R0:W-:Y:S04]  /*3c490*/  STL.64 [R1+0x320], R4 ;  /* 0x0003200401007387 */ /* 0x0001e80000100a00 */
[----:B------:R2:W-:Y:S04]  /*3c4a0*/  STL.64 [R1+0x328], R6 ;  /* 0x0003280601007387 */ /* 0x0005e80000100a00 */
[----:B-1----:R-:W3:Y:S01]  /*3c4b0*/  LDL.LU.64 R18, [R1+0x318] ;  /* 0x0003180001127983 */ /* 0x002ee20000300a00 */
[----:B------:R-:W-:-:S02]  /*3c4c0*/  IMAD R36, R60, 0x100, R39 ;  /* 0x000001003c247824 */ /* 0x000fc400078e0227 */
[----:B------:R-:W-:Y:S01]  /*3c4d0*/  IMAD R37, R53, 0x100, R52 ;  /* 0x0000010035257824 */ /* 0x000fe200078e0234 */
[----:B0-----:R-:W3:Y:S04]  /*3c4e0*/  LDL.LU.64 R4, [R1+0x300] ;  /* 0x0003000001047983 */ /* 0x001ee80000300a00 */
[----:B--2---:R-:W2:Y:S04]  /*3c4f0*/  LDL.LU.64 R6, [R1+0x308] ;  /* 0x0003080001067983 */ /* 0x004ea80000300a00 */
[----:B------:R-:W2:Y:S04]  /*3c500*/  LDL.LU.64 R48, [R1+0x2e0] ;  /* 0x0002e00001307983 */ /* 0x000ea80000300a00 */
[----:B------:R-:W2:Y:S04]  /*3c510*/  LDL.LU.64 R50, [R1+0x2e8] ;  /* 0x0002e80001327983 */ /* 0x000ea80000300a00 */
[----:B------:R-:W2:Y:S04]  /*3c520*/  LDL.LU.64 R8, [R1+0x2d0] ;  /* 0x0002d00001087983 */ /* 0x000ea80000300a00 */
[----:B------:R-:W2:Y:S04]  /*3c530*/  LDL.LU.64 R10, [R1+0x2d8] ;  /* 0x0002d800010a7983 */ /* 0x000ea80000300a00 */
[----:B------:R-:W2:Y:S04]  /*3c540*/  LDL.LU.64 R44, [R1+0x2c0] ;  /* 0x0002c000012c7983 */ /* 0x000ea80000300a00 */
[----:B------:R-:W2:Y:S01]  /*3c550*/  LDL.LU.64 R46, [R1+0x2c8] ;  /* 0x0002c800012e7983 */ /* 0x000ea20000300a00 */
[----:B----4-:R-:W-:Y:S03]  /*3c560*/  HMMA.16816.F32 R32, R32, R20, R40 ;  /* 0x000000142020723c */ /* 0x010fe60000001828 */
        /* <DEDUP_REMOVED lines=10> */
[C---:B---3--:R-:W-:Y:S08]  /*3c610*/  HMMA.16816.F32 R16, R32.reuse, R2, R16 ;  /* 0x000000022010723c */ /* 0x048ff00000001810 */
[C---:B--2---:R-:W-:Y:S08]  /*3c620*/  HMMA.16816.F32 R4, R32.reuse, R12, R4 ;  /* 0x0000000c2004723c */ /* 0x044ff00000001804 */
[C---:B------:R-:W-:Y:S03]  /*3c630*/  HMMA.16816.F32 R48, R32.reuse, R28, R48 ;  /* 0x0000001c2030723c */ /* 0x040fe60000001830 */
[----:B------:R-:W-:Y:S04]  /*3c640*/  STL.64 [R1+0x310], R16 ;  /* 0x0003101001007387 */ /* 0x000fe80000100a00 */
[----:B------:R0:W-:Y:S04]  /*3c650*/  STL.64 [R1+0x318], R18 ;  /* 0x0003181201007387 */ /* 0x0001e80000100a00 */
[----:B0-----:R-:W2:Y:S04]  /*3c660*/  LDL.LU.64 R18, [R1+0x3350] ;  /* 0x0033500001127983 */ /* 0x001ea80000300a00 */
[----:B------:R-:W3:Y:S04]  /*3c670*/  LDL.LU.64 R16, [R1+0x3348] ;  /* 0x0033480001107983 */ /* 0x000ee80000300a00 */
[----:B------:R-:W-:Y:S04]  /*3c680*/  STL.64 [R1+0x300], R4 ;  /* 0x0003000401007387 */ /* 0x000fe80000100a00 */
[----:B------:R0:W-:Y:S04]  /*3c690*/  STL.64 [R1+0x308], R6 ;  /* 0x0003080601007387 */ /* 0x0001e80000100a00 */
[----:B0-----:R-:W2:Y:S04]  /*3c6a0*/  LDL.LU.64 R6, [R1+0x3340] ;  /* 0x0033400001067983 */ /* 0x001ea80000300a00 */
[----:B------:R-:W2:Y:S01]  /*3c6b0*/  LDL.LU.64 R4, [R1+0x3338] ;  /* 0x0033380001047983 */ /* 0x000ea20000300a00 */
[----:B----4-:R-:W-:-:S15]  /*3c6c0*/  HMMA.16816.F32 R36, R32, R14, R36 ;  /* 0x0000000e2024723c */ /* 0x010fde0000001824 */
[----:B------:R-:W-:-:S04]  /*3c6d0*/  NOP ;  /* 0x0000000000007918 */ /* 0x000fc80000000000 */
[----:B------:R-:W-:Y:S04]  /*3c6e0*/  STL.64 [R1+0x2f0], R36 ;  /* 0x0002f02401007387 */ /* 0x000fe80000100a00 */
[----:B------:R0:W-:Y:S02]  /*3c6f0*/  STL.64 [R1+0x2f8], R38 ;  /* 0x0002f82601007387 */ /* 0x0001e40000100a00 */
[C---:B0-----:R-:W-:Y:S02]  /*3c700*/  HMMA.16816.F32 R36, R32.reuse, R24, R8 ;  /* 0x000000182024723c */ /* 0x041fe40000001808 */
[----:B------:R-:W4:Y:S04]  /*3c710*/  LDL.LU.64 R8, [R1+0x110] ;  /* 0x0001100001087983 */ /* 0x000f280000300a00 */
[----:B------:R-:W-:Y:S04]  /*3c720*/  STL.64 [R1+0x2e0], R48 ;  /* 0x0002e03001007387 */ /* 0x000fe80000100a00 */
[----:B------:R-:W-:Y:S04]  /*3c730*/  STL.64 [R1+0x2e8], R50 ;  /* 0x0002e83201007387 */ /* 0x000fe80000100a00 */
[----:B------:R-:W4:Y:S01]  /*3c740*/  LDL.LU.64 R10, [R1+0x118] ;  /* 0x00011800010a7983 */ /* 0x000f220000300a00 */
[C---:B------:R-:W-:Y:S08]  /*3c750*/  HMMA.16816.F32 R44, R32.reuse, R22, R44 ;  /* 0x00000016202c723c */ /* 0x040ff0000000182c */
[C---:B------:R-:W-:Y:S01]  /*3c760*/  HMMA.16816.F32 R40, R32.reuse, R26, R40 ;  /* 0x0000001a2028723c */ /* 0x040fe20000001828 */
[----:B------:R0:W-:Y:S04]  /*3c770*/  STL.64 [R1+0x2d0], R36 ;  /* 0x0002d02401007387 */ /* 0x0001e80000100a00 */
[----:B------:R1:W-:Y:S04]  /*3c780*/  STL.64 [R1+0x2d8], R38 ;  /* 0x0002d82601007387 */ /* 0x0003e80000100a00 */
[----:B0-----:R-:W2:Y:S04]  /*3c790*/  LDL.LU R36, [R1+0x1420] ;  /* 0x0014200001247983 */ /* 0x001ea80000300800 */
[----:B------:R-:W2:Y:S04]  /*3c7a0*/  LDL.LU R37, [R1+0x1428] ;  /* 0x0014280001257983 */ /* 0x000ea80000300800 */
[----:B------:R-:W-:Y:S04]  /*3c7b0*/  STL.64 [R1+0x2c0], R44 ;  /* 0x0002c02c01007387 */ /* 0x000fe80000100a00 */
[----:B------:R-:W-:Y:S04]  /*3c7c0*/  STL.64 [R1+0x2c8], R46 ;  /* 0x0002c82e01007387 */ /* 0x000fe80000100a00 */
[----:B------:R-:W2:Y:S04]  /*3c7d0*/  LDL.LU R31, [R1+0x1434] ;  /* 0x00143400011f7983 */ /* 0x000ea80000300800 */
[----:B-1----:R-:W2:Y:S04]  /*3c7e0*/  LDL.LU R38, [R1+0x1430] ;  /* 0x0014300001267983 */ /* 0x002ea80000300800 */
[----:B------:R-:W2:Y:S04]  /*3c7f0*/  LDL.LU R30, [R1+0x143c] ;  /* 0x00143c00011e7983 */ /* 0x000ea80000300800 */
[----:B------:R-:W2:Y:S04]  /*3c800*/  LDL.LU R39, [R1+0x1438] ;  /* 0x0014380001277983 */ /* 0x000ea80000300800 */
[----:B------:R0:W-:Y:S04]  /*3c810*/  STL.64 [R1+0x2b0], R40 ;  /* 0x0002b02801007387 */ /* 0x0001e80000100a00 */
[----:B------:R1:W-:Y:S04]  /*3c820*/  STL.64 [R1+0x2b8], R42 ;  /* 0x0002b82a01007387 */ /* 0x0003e80000100a00 */
[----:B0-----:R-:W2:Y:S04]  /*3c830*/  LDL.LU.64 R40, [R1+0x100] ;  /* 0x0001000001287983 */ /* 0x001ea80000300a00 */
[----:B-1----:R-:W2:Y:S04]  /*3c840*/  LDL.LU.64 R42, [R1+0x108] ;  /* 0x00010800012a7983 */ /* 0x002ea80000300a00 */
[----:B------:R-:W3:Y:S04]  /*3c850*/  LDL.LU.64 R44, [R1+0xe0] ;  /* 0x0000e000012c7983 */ /* 0x000ee80000300a00 */
[----:B------:R-:W3:Y:S01]  /*3c860*/  LDL.LU.64 R46, [R1+0xe8] ;  /* 0x0000e800012e7983 */ /* 0x000ee20000300a00 */
[----:B----4-:R-:W-:Y:S03]  /*3c870*/  HMMA.16816.F32 R8, R32, R20, R8 ;  /* 0x000000142008723c */ /* 0x010fe60000001808 */
[----:B------:R-:W4:Y:S04]  /*3c880*/  LDL.LU.64 R32, [R1+0xc0] ;  /* 0x0000c00001207983 */ /* 0x000f280000300a00 */
[----:B------:R-:W4:-:S12]  /*3c890*/  LDL.LU.64 R34, [R1+0xc8] ;  /* 0x0000c80001227983 */ /* 0x000f180000300a00 */
[----:B------:R0:W-:Y:S04]  /*3c8a0*/  STL.64 [R1+0x110], R8 ;  /* 0x0001100801007387 */ /* 0x0001e80000100a00 */
[----:B------:R1:W-:Y:S04]  /*3c8b0*/  STL.64 [R1+0x118], R10 ;  /* 0x0001180a01007387 */ /* 0x0003e80000100a00 */
[----:B0-----:R-:W4:Y:S04]  /*3c8c0*/  LDL.LU.64 R8, [R1+0xa0] ;  /* 0x0000a00001087983 */ /* 0x001f280000300a00 */
[----:B-1----:R-:W4:Y:S04]  /*3c8d0*/  LDL.LU.64 R10, [R1+0xa8] ;  /* 0x0000a800010a7983 */ /* 0x002f280000300a00 */
[----:B------:R-:W4:Y:S04]  /*3c8e0*/  LDL.LU.64 R48, [R1+0x80] ;  /* 0x0000800001307983 */ /* 0x000f280000300a00 */
[----:B------:R-:W4:Y:S01]  /*3c8f0*/  LDL.LU.64 R50, [R1+0x88] ;  /* 0x0000880001327983 */ /* 0x000f220000300a00 */
[----:B------:R-:W-:-:S02]  /*3c900*/  IMAD R52, R59, 0x100, R54 ;  /* 0x000001003b347824 */ /* 0x000fc400078e0236 */
[----:B------:R-:W-:Y:S02]  /*3c910*/  IMAD R53, R56, 0x100, R55 ;  /* 0x0000010038357824 */ /* 0x000fe400078e0237 */
[----:B------:R-:W-:Y:S02]  /*3c920*/  IMAD R54, R58, 0x100, R57 ;  /* 0x000001003a367824 */ /* 0x000fe400078e0239 */
[----:B------:R-:W-:Y:S01]  /*3c930*/  IMAD R55, R0, 0x100, R61 ;  /* 0x0000010000377824 */ /* 0x000fe200078e023d */
[----:B------:R-:W4:Y:S01]  /*3c940*/  LDL.LU.64 R56, [R1+0xfd0] ;  /* 0x000fd00001387983 */ /* 0x000f220000300a00 */
[----:B------:R-:W-:Y:S02]  /*3c950*/  F2FP.F16.E5M2.UNPACK_B R52, R52 ;  /* 0x00000034ff34723e */ /* 0x000fe400020004ff */
[----:B------:R-:W-:Y:S02]  /*3c960*/  F2FP.F16.E5M2.UNPACK_B R53, R53 ;  /* 0x00000035ff35723e */ /* 0x000fe400020004ff */
[----:B------:R-:W-:-:S02]  /*3c970*/  F2FP.F16.E5M2.UNPACK_B R54, R54 ;  /* 0x00000036ff36723e */ /* 0x000fc400020004ff */
[----:B------:R-:W-:Y:S01]  /*3c980*/  F2FP.F16.E5M2.UNPACK_B R55, R55 ;  /* 0x00000037ff37723e */ /* 0x000fe200020004ff */
[----:B------:R-:W4:Y:S06]  /*3c990*/  LDL.LU.64 R58, [R1+0xfd8] ;  /* 0x000fd800013a7983 */ /* 0x000f2c0000300a00 */
[C---:B--2---:R-:W-:Y:S08]  /*3c9a0*/  HMMA.16816.F32 R40, R52.reuse, R2, R40 ;  /* 0x000000023428723c */ /* 0x044ff00000001828 */
[C---:B---3--:R-:W-:Y:S11]  /*3c9b0*/  HMMA.16816.F32 R44, R52.reuse, R12, R44 ;  /* 0x0000000c342c723c */ /* 0x048ff6000000182c */
[----:B------:R-:W-:Y:S04]  /*3c9c0*/  STL.64 [R1+0x100], R40 ;  /* 0x0001002801007387 */ /* 0x000fe80000100a00 */
[----:B------:R0:W-:Y:S04]  /*3c9d0*/  STL.64 [R1+0x108], R42 ;  /* 0x0001082a01007387 */ /* 0x0001e80000100a00 */
[----:B0-----:R-:W2:Y:S04]  /*3c9e0*/  LDL.LU.64 R42, [R1+0x3330] ;  /* 0x00333000012a7983 */ /* 0x001ea80000300a00 */
[----:B------:R-:W3:Y:S04]  /*3c9f0*/  LDL.LU.64 R40, [R1+0x3328] ;  /* 0x0033280001287983 */ /* 0x000ee80000300a00 */
[----:B------:R-:W2:Y:S04]  /*3ca00*/  LDL.LU R2, [R1+0x1424] ;  /* 0x0014240001027983 */ /* 0x000ea80000300800 */
[----:B------:R-:W2:Y:S04]  /*3ca10*/  LDL.LU R3, [R1+0x142c] ;  /* 0x00142c0001037983 */ /* 0x000ea80000300800 */
[----:B------:R-:W-:Y:S04]  /*3ca20*/  STL.64 [R1+0xe0], R44 ;  /* 0x0000e02c01007387 */ /* 0x000fe80000100a00 */
[----:B------:R0:W-:Y:S04]  /*3ca30*/  STL.64 [R1+0xe8], R46 ;  /* 0x0000e82e01007387 */ /* 0x0001e80000100a00 */
[----:B0-----:R-:W2:Y:S04]  /*3ca40*/  LDL.LU.64 R46, [R1+0x3320] ;  /* 0x00332000012e7983 */ /* 0x001ea80000300a00 */
[----:B------:R-:W2:Y:S04]  /*3ca50*/  LDL.LU.64 R44, [R1+0x3318] ;  /* 0x00331800012c7983 */ /* 0x000ea80000300a00 */
[----:B------:R-:W2:Y:S01]  /*3ca60*/  LDL.LU.64 R12, [R1+0x70] ;  /* 0x00007000010c7983 */ /* 0x000ea20000300a00 */
[C---:B----4-:R-:W-:Y:S03]  /*3ca70*/  HMMA.16816.F32 R32, R52.reuse, R14, R32 ;  /* 0x0000000e3420723c */ /* 0x050fe60000001820 */
[----:B------:R-:W2:Y:S05]  /*3ca80*/  LDL.LU.64 R14, [R1+0x78] ;  /* 0x00007800010e7983 */ /* 0x000eaa0000300a00 */
[C---:B------:R-:W-:Y:S08]  /*3ca90*/  HMMA.16816.F32 R8, R52.reuse, R28, R8 ;  /* 0x0000001c3408723c */ /* 0x040ff00000001808 */
[C---:B------:R-:W-:Y:S03]  /*3caa0*/  HMMA.16816.F32 R48, R52.reuse, R24, R48 ;  /* 0x000000183430723c */ /* 0x040fe60000001830 */
[----:B------:R0:W-:Y:S04]  /*3cab0*/  STL.64 [R1+0xc0], R32 ;  /* 0x0000c02001007387 */ /* 0x0001e80000100a00 */
[----:B------:R1:W-:Y:S04]  /*3cac0*/  STL.64 [R1+0xc8], R34 ;  /* 0x0000c82201007387 */ /* 0x0003e80000100a00 */
[----:B0-----:R-:W4:Y:S04]  /*3cad0*/  LDL.LU.64 R32, [R1+0xfc0] ;  /* 0x000fc00001207983 */ /* 0x001f280000300a00 */
[----:B-1----:R-:W4:Y:S04]  /*3cae0*/  LDL.LU.64 R34, [R1+0xfc8] ;  /* 0x000fc80001227983 */ /* 0x002f280000300a00 */
[----:B------:R-:W-:Y:S04]  /*3caf0*/  STL.64 [R1+0xa0], R8 ;  /* 0x0000a00801007387 */ /* 0x000fe80000100a00 */
[----:B------:R0:W-:Y:S04]  /*3cb00*/  STL.64 [R1+0xa8], R10 ;  /* 0x0000a80a01007387 */ /* 0x0001e80000100a00 */
[----:B0-----:R-:W3:Y:S04]  /*3cb10*/  LDL.LU.64 R10, [R1+0x3310] ;  /* 0x00331000010a7983 */ /* 0x001ee80000300a00 */
[----:B------:R-:W3:Y:S04]  /*3cb20*/  LDL.LU.64 R8, [R1+0x3308] ;  /* 0x0033080001087983 */ /* 0x000ee80000300a00 */
[----:B------:R-:W-:Y:S04]  /*3cb30*/  STL.64 [R1+0x80], R48 ;  /* 0x0000803001007387 */ /* 0x000fe80000100a00 */
[----:B------:R0:W-:Y:S04]  /*3cb40*/  STL.64 [R1+0x88], R50 ;  /* 0x0000883201007387 */ /* 0x0001e80000100a00 */
[----:B0-----:R-:W3:Y:S04]  /*3cb50*/  LDL.LU.64 R50, [R1+0x3300] ;  /* 0x0033000001327983 */ /* 0x001ee80000300a00 */
[----:B------:R-:W3:Y:S01]  /*3cb60*/  LDL.LU.64 R48, [R1+0x32f8] ;  /* 0x0032f80001307983 */ /* 0x000ee20000300a00 */
[----:B------:R-:W-:Y:S01]  /*3cb70*/  HMMA.16816.F32 R56, R52, R26, R56 ;  /* 0x0000001a3438723c */ /* 0x000fe20000001838 */
[----:B------:R-:W-:-:S02]  /*3cb80*/  IMAD R39, R39, 0x100, R30 ;  /* 0x0000010027277824 */ /* 0x000fc400078e021e */
[----:B------:R-:W-:-:S05]  /*3cb90*/  IMAD R38, R38, 0x100, R31 ;  /* 0x0000010026267824 */ /* 0x000fca00078e021f */
[----:B--2---:R-:W-:-:S15]  /*3cba0*/  HMMA.16816.F32 R12, R52, R22, R12 ;  /* 0x00000016340c723c */ /* 0x004fde000000180c */
[----:B------:R-:W-:-:S04]  /*3cbb0*/  NOP ;  /* 0x0000000000007918 */ /* 0x000fc80000000000 */
[----:B------:R-:W-:Y:S02]  /*3cbc0*/  IMAD.MOV.U32 R61, RZ, RZ, R15 ;  /* 0x000000ffff3d7224 */ /* 0x000fe400078e000f */
[----:B------:R-:W-:Y:S02]  /*3cbd0*/  IMAD.MOV.U32 R0, RZ, RZ, R14 ;  /* 0x000000ffff007224 */ /* 0x000fe400078e000e */
[----:B------:R-:W-:Y:S01]  /*3cbe0*/  IMAD.MOV.U32 R60, RZ, RZ, R13 ;  /* 0x000000ffff3c7224 */ /* 0x000fe200078e000d */
[----:B------:R-:W-:Y:S04]  /*3cbf0*/  STL [R1+0x70], R12 ;  /* 0x0000700c01007387 */ /* 0x000fe80000100800 */
[----:B------:R-:W-:Y:S04]  /*3cc00*/  STL [R1+0x2b58], R61 ;  /* 0x002b583d01007387 */ /* 0x000fe80000100800 */
[----:B------:R-:W-:Y:S04]  /*3cc10*/  STL [R1+0x2b54], R0 ;  /* 0x002b540001007387 */ /* 0x000fe80000100800 */
[----:B------:R-:W-:Y:S04]  /*3cc20*/  STL [R1+0x2b50], R60 ;  /* 0x002b503c01007387 */ /* 0x000fe80000100800 */
[----:B------:R-:W-:Y:S04]  /*3cc30*/  STL.64 [R1+0x2ae8], R58 ;  /* 0x002ae83a01007387 */ /* 0x000fe80000100a00 */
[----:B------:R0:W-:Y:S02]  /*3cc40*/  STL.64 [R1+0x2ae0], R56 ;  /* 0x002ae03801007387 */ /* 0x0001e40000100a00 */
[----:B0-----:R-:W-:-:S02]  /*3cc50*/  IMAD.MOV.U32 R56, RZ, RZ, R7 ;  /* 0x000000ffff387224 */ /* 0x001fc400078e0007 */
[----:B------:R-:W-:Y:S01]  /*3cc60*/  IMAD.MOV.U32 R57, RZ, RZ, R6 ;  /* 0x000000ffff397224 */ /* 0x000fe200078e0006 */
[----:B------:R-:W2:Y:S04]  /*3cc70*/  LDL.LU R7, [R1+0x32f0] ;  /* 0x0032f00001077983 */ /* 0x000ea80000300800 */
[----:B------:R-:W2:Y:S01]  /*3cc80*/  LDL.LU R6, [R1+0x32ec] ;  /* 0x0032ec0001067983 */ /* 0x000ea20000300800 */
[----:B------:R-:W-:Y:S02]  /*3cc90*/  IMAD.MOV.U32 R58, RZ, RZ, R5 ;  /* 0x000000ffff3a7224 */ /* 0x000fe400078e0005 */
[----:B------:R-:W-:Y:S01]  /*3cca0*/  IMAD.MOV.U32 R59, RZ, RZ, R4 ;  /* 0x000000ffff3b7224 */ /* 0x000fe200078e0004 */
[----:B------:R-:W2:Y:S04]  /*3ccb0*/  LDL.LU R5, [R1+0x32e8] ;  /* 0x0032e80001057983 */ /* 0x000ea80000300800 */
[----:B------:R-:W2:Y:S04]  /*3ccc0*/  LDL.LU R4, [R1+0x32e4] ;  /* 0x0032e40001047983 */ /* 0x000ea80000300800 */
[----:B------:R-:W2:Y:S04]  /*3ccd0*/  LDL.LU R28, [R1+0x90] ;  /* 0x00009000011c7983 */ /* 0x000ea80000300800 */
[----:B------:R-:W2:Y:S01]  /*3cce0*/  LDL.LU R29, [R1+0x94] ;  /* 0x00009400011d7983 */ /* 0x000ea20000300800 */
[----:B----4-:R-:W-:Y:S03]  /*3ccf0*/  HMMA.16816.F32 R52, R52, R20, R32 ;  /* 0x000000143434723c */ /* 0x010fe60000001820 */
[----:B------:R-:W4:Y:S04]  /*3cd00*/  LDL.LU R30, [R1+0x98] ;  /* 0x00009800011e7983 */ /* 0x000f280000300800 */
[----:B------:R-:W4:Y:S01]  /*3cd10*/  LDL.LU R31, [R1+0x9c] ;  /* 0x00009c00011f7983 */ /* 0x000f220000300800 */
[----:B---3--:R-:W-:-:S02]  /*3cd20*/  IMAD.MOV.U32 R32, RZ, RZ, R40 ;  /* 0x000000ffff207224 */ /* 0x008fc400078e0028 */
[----:B------:R-:W-:Y:S01]  /*3cd30*/  IMAD.MOV.U32 R33, RZ, RZ, R41 ;  /* 0x000000ffff217224 */ /* 0x000fe200078e0029 */
[----:B------:R-:W3:Y:S04]  /*3cd40*/  LDL.LU R40, [R1+0x32e0] ;  /* 0x0032e00001287983 */ /* 0x000ee80000300800 */
[----:B------:R-:W3:Y:S01]  /*3cd50*/  LDL.LU R41, [R1+0x32dc] ;  /* 0x0032dc0001297983 */ /* 0x000ee20000300800 */
[----:B------:R-:W-:Y:S02]  /*3cd60*/  IMAD.MOV.U32 R34, RZ, RZ, R42 ;  /* 0x000000ffff227224 */ /* 0x000fe400078e002a */
[----:B------:R-:W-:Y:S01]  /*3cd70*/  IMAD.MOV.U32 R35, RZ, RZ, R43 ;  /* 0x000000ffff237224 */ /* 0x000fe200078e002b */
[----:B------:R-:W3:Y:S04]  /*3cd80*/  LDL.LU R42, [R1+0x32d8] ;  /* 0x0032d800012a7983 */ /* 0x000ee80000300800 */
[----:B------:R-:W3:Y:S01]  /*3cd90*/  LDL.LU R43, [R1+0x32d4] ;  /* 0x0032d400012b7983 */ /* 0x000ee20000300800 */
[----:B------:R-:W-:-:S03]  /*3cda0*/  IMAD.MOV.U32 R24, RZ, RZ, R10 ;  /* 0x000000ffff187224 */ /* 0x000fc600078e000a */
[----:B------:R-:W3:Y:S01]  /*3cdb0*/  LDL.LU R10, [R1+0x32d0] ;  /* 0x0032d000010a7983 */ /* 0x000ee20000300800 */
[----:B------:R-:W-:Y:S02]  /*3cdc0*/  IMAD.MOV.U32 R20, RZ, RZ, R9 ;  /* 0x000000ffff147224 */ /* 0x000fe400078e0009 */
[----:B------:R-:W-:Y:S02]  /*3cdd0*/  IMAD.MOV.U32 R21, RZ, RZ, R8 ;  /* 0x000000ffff157224 */ /* 0x000fe400078e0008 */
[----:B------:R-:W-:Y:S02]  /*3cde0*/  IMAD.MOV.U32 R23, RZ, RZ, R11 ;  /* 0x000000ffff177224 */ /* 0x000fe400078e000b */
[----:B------:R-:W-:Y:S02]  /*3cdf0*/  IMAD.MOV.U32 R25, RZ, RZ, R48 ;  /* 0x000000ffff197224 */ /* 0x000fe400078e0030 */
[----:B------:R-:W-:Y:S01]  /*3ce00*/  IMAD.MOV.U32 R26, RZ, RZ, R49 ;  /* 0x000000ffff1a7224 */ /* 0x000fe200078e0031 */
[----:B------:R-:W4:Y:S04]  /*3ce10*/  LDL.LU R48, [R1+0x32cc] ;  /* 0x0032cc0001307983 */ /* 0x000f280000300800 */
[----:B------:R-:W4:Y:S01]  /*3ce20*/  LDL.LU R49, [R1+0x32c8] ;  /* 0x0032c80001317983 */ /* 0x000f220000300800 */
[----:B------:R-:W-:-:S03]  /*3ce30*/  IMAD.MOV.U32 R27, RZ, RZ, R50 ;  /* 0x000000ffff1b7224 */ /* 0x000fc600078e0032 */
[----:B------:R-:W4:Y:S04]  /*3ce40*/  LDL.LU R50, [R1+0x32c4] ;  /* 0x0032c40001327983 */ /* 0x000f280000300800 */
[----:B------:R-:W4:Y:S04]  /*3ce50*/  LDL.LU R9, [R1+0x32c0] ;  /* 0x0032c00001097983 */ /* 0x000f280000300800 */
[----:B------:R-:W4:Y:S01]  /*3ce60*/  LDL.LU R8, [R1+0x32bc] ;  /* 0x0032bc0001087983 */ /* 0x000f220000300800 */
[----:B------:R-:W-:-:S03]  /*3ce70*/  IMAD.MOV.U32 R22, RZ, RZ, R51 ;  /* 0x000000ffff167224 */ /* 0x000fc600078e0033 */
[----:B------:R-:W4:Y:S04]  /*3ce80*/  LDL.LU R51, [R1+0x32b8] ;  /* 0x0032b80001337983 */ /* 0x000f280000300800 */
[----:B------:R-:W4:Y:S01]  /*3ce90*/  LDL.LU R11, [R1+0x32b4] ;  /* 0x0032b400010b7983 */ /* 0x000f220000300800 */
[----:B------:R-:W-:Y:S02]  /*3cea0*/  IMAD R36, R36, 0x100, R2 ;  /* 0x0000010024247824 */ /* 0x000fe400078e0202 */
[----:B------:R-:W-:Y:S01]  /*3ceb0*/  IMAD R37, R37, 0x100, R3 ;  /* 0x0000010025257824 */ /* 0x000fe200078e0203 */
[----:B------:R-:W-:Y:S02]  /*3cec0*/  F2FP.F16.E5M2.UNPACK_B R38, R38 ;  /* 0x00000026ff26723e */ /* 0x000fe400020004ff */
[----:B------:R-:W-:-:S02]  /*3ced0*/  F2FP.F16.E5M2.UNPACK_B R39, R39 ;  /* 0x00000027ff27723e */ /* 0x000fc400020004ff */
[----:B------:R-:W-:Y:S02]  /*3cee0*/  F2FP.F16.E5M2.UNPACK_B R36, R36 ;  /* 0x00000024ff24723e */ /* 0x000fe400020004ff */
[----:B------:R-:W-:Y:S01]  /*3cef0*/  F2FP.F16.E5M2.UNPACK_B R37, R37 ;  /* 0x00000025ff25723e */ /* 0x000fe200020004ff */
[----:B------:R-:W-:Y:S04]  /*3cf00*/  STL.64 [R1+0x2af8], R54 ;  /* 0x002af83601007387 */ /* 0x000fe80000100a00 */
[----:B------:R-:W-:Y:S01]  /*3cf10*/  STL.64 [R1+0x2af0], R52 ;  /* 0x002af03401007387 */ /* 0x000fe20000100a00 */
[----:B------:R-:W-:Y:S02]  /*3cf20*/  F2FP.F16.E5M2.UNPACK_B R2, R46.H1 ;  /* 0x0000002eff02723e */ /* 0x000fe400030004ff */
[----:B------:R-:W-:-:S02]  /*3cf30*/  F2FP.F16.E5M2.UNPACK_B R3, R47.H1 ;  /* 0x0000002fff03723e */ /* 0x000fc400030004ff */
[----:B------:R-:W-:Y:S02]  /*3cf40*/  F2FP.F16.E5M2.UNPACK_B R14, R16.H1 ;  /* 0x00000010ff0e723e */ /* 0x000fe400030004ff */
[----:B------:R-:W-:-:S03]  /*3cf50*/  F2FP.F16.E5M2.UNPACK_B R15, R17.H1 ;  /* 0x00000011ff0f723e */ /* 0x000fc600030004ff */
[----:B------:R-:W-:Y:S01]  /*3cf60*/  HMMA.16816.F32 R32, R36, R2, R32 ;  /* 0x000000022420723c */ /* 0x000fe20000001820 */
[----:B--2---:R-:W-:Y:S02]  /*3cf70*/  F2FP.F16.E5M2.UNPACK_B R7, R7.H1 ;  /* 0x00000007ff07723e */ /* 0x004fe400030004ff */
[----:B------:R-:W-:-:S07]  /*3cf80*/  F2FP.F16.E5M2.UNPACK_B R6, R6.H1 ;  /* 0x00000006ff06723e */ /* 0x000fce00030004ff */
[C---:B------:R-:W-:Y:S01]  /*3cf90*/  HMMA.16816.F32 R24, R36.reuse, R6, R24 ;  /* 0x000000062418723c */ /* 0x040fe20000001818 */
[----:B---3--:R-:W-:Y:S02]  /*3cfa0*/  F2FP.F16.E5M2.UNPACK_B R10, R10.H1 ;  /* 0x0000000aff0a723e */ /* 0x008fe400030004ff */
[----:B----4-:R-:W-:Y:S02]  /*3cfb0*/  F2FP.F16.E5M2.UNPACK_B R13, R9.H1 ;  /* 0x00000009ff0d723e */ /* 0x010fe400030004ff */
[----:B------:R-:W-:Y:S02]  /*3cfc0*/  F2FP.F16.E5M2.UNPACK_B R12, R8.H1 ;  /* 0x00000008ff0c723e */ /* 0x000fe400030004ff */
[----:B------:R-:W-:Y:S02]  /*3cfd0*/  F2FP.F16.E5M2.UNPACK_B R11, R11.H1 ;  /* 0x0000000bff0b723e */ /* 0x000fe400030004ff */
[----:B------:R-:W-:Y:S02]  /*3cfe0*/  F2FP.F16.E5M2.UNPACK_B R8, R4.H1 ;  /* 0x00000004ff08723e */ /* 0x000fe400030004ff */
[----:B------:R-:W-:Y:S01]  /*3cff0*/  F2FP.F16.E5M2.UNPACK_B R9, R5.H1 ;  /* 0x00000005ff09723e */ /* 0x000fe200030004ff */
[C---:B------:R-:W-:Y:S08]  /*3d000*/  HMMA.16816.F32 R48, R36.reuse, R12, R48 ;  /* 0x0000000c2430723c */ /* 0x040ff00000001830 */
[C---:B------:R-:W-:Y:S08]  /*3d010*/  HMMA.16816.F32 R40, R36.reuse, R10, R40 ;  /* 0x0000000a2428723c */ /* 0x040ff00000001828 */
[----:B------:R-:W-:Y:S01]  /*3d020*/  HMMA.16816.F32 R28, R36, R8, R28 ;  /* 0x00000008241c723c */ /* 0x000fe2000000181c */
[----:B------:R-:W-:-:S02]  /*3d030*/  F2FP.F16.E5M2.UNPACK_B R4, R44.H1 ;  /* 0x0000002cff04723e */ /* 0x000fc400030004ff */
[----:B------:R-:W-:-:S07]  /*3d040*/  F2FP.F16.E5M2.UNPACK_B R5, R45.H1 ;  /* 0x0000002dff05723e */ /* 0x000fce00030004ff */
[C---:B------:R-:W-:Y:S01]  /*3d050*/  HMMA.16816.F32 R20, R36.reuse, R4, R20 ;  /* 0x000000042414723c */ /* 0x040fe20000001814 */
        /* <DEDUP_REMOVED lines=11> */
[----:B------:R0:W-:Y:S02]  /*3d110*/  STL.64 [R1+0x3270], R4 ;  /* 0x0032700401007387 */ /* 0x0001e40000100a00 */
[----:B0-----:R-:W-:Y:S02]  /*3d120*/  HMMA.16816.F32 R4, R36, R14, R56 ;  /* 0x0000000e2404723c */ /* 0x001fe40000001838 */
[----:B------:R-:W-:Y:S04]  /*3d130*/  STL [R1+0x2b5c], R23 ;  /* 0x002b5c1701007387 */ /* 0x000fe80000100800 */
[----:B------:R-:W-:Y:S04]  /*3d140*/  STL [R1+0x2bd8], R22 ;  /* 0x002bd81601007387 */ /* 0x000fe80000100800 */
[----:B------:R0:W-:Y:S04]  /*3d150*/  STL.64 [R1+0x2bd0], R20 ;  /* 0x002bd01401007387 */ /* 0x0001e80000100a00 */
[----:B------:R-:W-:Y:S04]  /*3d160*/  STL.64 [R1+0x2b68], R34 ;  /* 0x002b682201007387 */ /* 0x000fe80000100a00 */
[----:B------:R1:W-:Y:S04]  /*3d170*/  STL.64 [R1+0x2b60], R32 ;  /* 0x002b602001007387 */ /* 0x0003e80000100a00 */
[----:B------:R-:W-:Y:S04]  /*3d180*/  STL.64 [R1+0x32a8], R14 ;  /* 0x0032a80e01007387 */ /* 0x000fe80000100a00 */
[----:B------:R-:W-:Y:S04]  /*3d190*/  STL.64 [R1+0x32a0], R12 ;  /* 0x0032a00c01007387 */ /* 0x000fe80000100a00 */
[----:B------:R-:W-:Y:S04]  /*3d1a0*/  STL.64 [R1+0x50], R4 ;  /* 0x0000500401007387 */ /* 0x000fe80000100a00 */
[----:B------:R-:W-:Y:S04]  /*3d1b0*/  STL.64 [R1+0x58], R6 ;  /* 0x0000580601007387 */ /* 0x000fe80000100a00 */
[----:B------:R-:W2:Y:S04]  /*3d1c0*/  LDL.LU R40, [R1+0x30] ;  /* 0x0000300001287983 */ /* 0x000ea80000300800 */
[----:B------:R-:W2:Y:S04]  /*3d1d0*/  LDL.LU R41, [R1+0x34] ;  /* 0x0000340001297983 */ /* 0x000ea80000300800 */
[----:B------:R-:W3:Y:S04]  /*3d1e0*/  LDL.LU R42, [R1+0x38] ;  /* 0x00003800012a7983 */ /* 0x000ee80000300800 */
[----:B------:R-:W3:Y:S04]  /*3d1f0*/  LDL.LU R43, [R1+0x3c] ;  /* 0x00003c00012b7983 */ /* 0x000ee80000300800 */
[----:B---3--:R-:W-:Y:S04]  /*3d200*/  STL.64 [R1+0x3268], R42 ;  /* 0x0032682a01007387 */ /* 0x008fe80000100a00 */
[----:B--2---:R2:W-:Y:S04]  /*3d210*/  STL.64 [R1+0x3260], R40 ;  /* 0x0032602801007387 */ /* 0x0045e80000100a00 */
[----:B0-----:R-:W3:Y:S04]  /*3d220*/  LDL.LU R20, [R1+0xf50] ;  /* 0x000f500001147983 */ /* 0x001ee80000300800 */
[----:B------:R-:W3:Y:S04]  /*3d230*/  LDL.LU R21, [R1+0xf54] ;  /* 0x000f540001157983 */ /* 0x000ee80000300800 */
[----:B------:R-:W4:Y:S04]  /*3d240*/  LDL.LU R22, [R1+0xf58] ;  /* 0x000f580001167983 */ /* 0x000f280000300800 */
[----:B------:R-:W4:Y:S01]  /*3d250*/  LDL.LU R23, [R1+0xf5c] ;  /* 0x000f5c0001177983 */ /* 0x000f220000300800 */
[----:B------:R-:W-:Y:S01]  /*3d260*/  F2FP.F16.E5M2.UNPACK_B R16, R18.H1 ;  /* 0x00000012ff10723e */ /* 0x000fe200030004ff */
[----:B------:R-:W-:-:S02]  /*3d270*/  IMAD.MOV.U32 R50, RZ, RZ, R19 ;  /* 0x000000ffff327224 */ /* 0x000fc400078e0013 */
[----:B----4-:R-:W-:Y:S04]  /*3d280*/  STL.64 [R1+0x3288], R22 ;  /* 0x0032881601007387 */ /* 0x010fe80000100a00 */
[----:B---3--:R0:W-:Y:S04]  /*3d290*/  STL.64 [R1+0x3280], R20 ;  /* 0x0032801401007387 */ /* 0x0081e80000100a00 */
[----:B-1----:R-:W3:Y:S04]  /*3d2a0*/  LDL.LU R32, [R1+0xf60] ;  /* 0x000f600001207983 */ /* 0x002ee80000300800 */
[----:B------:R-:W3:Y:S04]  /*3d2b0*/  LDL.LU R33, [R1+0xf64] ;  /* 0x000f640001217983 */ /* 0x000ee80000300800 */
[----:B------:R-:W3:Y:S04]  /*3d2c0*/  LDL.LU R34, [R1+0xf68] ;  /* 0x000f680001227983 */ /* 0x000ee80000300800 */
[----:B------:R-:W3:Y:S04]  /*3d2d0*/  LDL.LU R35, [R1+0xf6c] ;  /* 0x000f6c0001237983 */ /* 0x000ee80000300800 */
[----:B--2---:R-:W2:Y:S04]  /*3d2e0*/  LDL.LU R40, [R1+0xf80] ;  /* 0x000f800001287983 */ /* 0x004ea80000300800 */
[----:B------:R-:W2:Y:S04]  /*3d2f0*/  LDL.LU R41, [R1+0xf84] ;  /* 0x000f840001297983 */ /* 0x000ea80000300800 */
[----:B------:R-:W2:Y:S04]  /*3d300*/  LDL.LU R42, [R1+0xf88] ;  /* 0x000f8800012a7983 */ /* 0x000ea80000300800 */
[----:B------:R-:W2:Y:S04]  /*3d310*/  LDL.LU R43, [R1+0xf8c] ;  /* 0x000f8c00012b7983 */ /* 0x000ea80000300800 */
[----:B------:R-:W4:Y:S04]  /*3d320*/  LDL.LU R4, [R1+0xf90] ;  /* 0x000f900001047983 */ /* 0x000f280000300800 */
[----:B------:R-:W4:Y:S04]  /*3d330*/  LDL.LU R5, [R1+0xf94] ;  /* 0x000f940001057983 */ /* 0x000f280000300800 */
[----:B------:R-:W4:Y:S04]  /*3d340*/  LDL.LU R6, [R1+0xf98] ;  /* 0x000f980001067983 */ /* 0x000f280000300800 */
        /* <DEDUP_REMOVED lines=36> */
[----:B------:R-:W3:Y:S04]  /*3d590*/  LDL.LU R51, [R1+0xf4c] ;  /* 0x000f4c0001337983 */ /* 0x000ee80000300800 */
[----:B------:R-:W3:Y:S04]  /*3d5a0*/  LDL.LU R56, [R1+0xf20] ;  /* 0x000f200001387983 */ /* 0x000ee80000300800 */
[----:B------:R-:W3:Y:S04]  /*3d5b0*/  LDL.LU R57, [R1+0xf24] ;  /* 0x000f240001397983 */ /* 0x000ee80000300800 */
[----:B------:R-:W3:Y:S04]  /*3d5c0*/  LDL.LU R58, [R1+0xf28] ;  /* 0x000f2800013a7983 */ /* 0x000ee80000300800 */
[----:B------:R-:W3:Y:S01]  /*3d5d0*/  LDL.LU R59, [R1+0xf2c] ;  /* 0x000f2c00013b7983 */ /* 0x000ee20000300800 */
[----:B--2---:R-:W-:-:S07]  /*3d5e0*/  F2FP.F16.E5M2.UNPACK_B R17, R19.H1 ;  /* 0x00000013ff11723e */ /* 0x004fce00030004ff */
[----:B------:R-:W-:Y:S01]  /*3d5f0*/  HMMA.16816.F32 R36, R36, R16, R12 ;  /* 0x000000102424723c */ /* 0x000fe2000000180c */
[----:B------:R-:W2:Y:S04]  /*3d600*/  LDL.LU.64 R14, [R1+0x32a8] ;  /* 0x0032a800010e7983 */ /* 0x000ea80000300a00 */
[----:B------:R-:W2:Y:S01]  /*3d610*/  LDL.LU.64 R12, [R1+0x32a0] ;  /* 0x0032a000010c7983 */ /* 0x000ea20000300a00 */
[----:B------:R-:W-:Y:S02]  /*3d620*/  IMAD R19, R45, 0x100, R46 ;  /* 0x000001002d137824 */ /* 0x000fe400078e022e */
[----:B------:R-:W-:Y:S02]  /*3d630*/  IMAD R18, R47, 0x100, R18 ;  /* 0x000001002f127824 */ /* 0x000fe400078e0212 */
[----:B------:R-:W-:-:S02]  /*3d640*/  IMAD R44, R44, 0x100, R24 ;  /* 0x000001002c2c7824 */ /* 0x000fc400078e0218 */
[----:B------:R-:W-:-:S07]  /*3d650*/  IMAD R45, R26, 0x100, R25 ;  /* 0x000001001a2d7824 */ /* 0x000fce00078e0219 */
[----:B------:R0:W-:Y:S04]  /*3d660*/  STL.64 [R1+0x40], R36 ;  /* 0x0000402401007387 */ /* 0x0001e80000100a00 */
[----:B------:R1:W-:Y:S01]  /*3d670*/  STL.64 [R1+0x48], R38 ;  /* 0x0000482601007387 */ /* 0x0003e20000100a00 */
[----:B0-----:R-:W-:Y:S02]  /*3d680*/  F2FP.F16.E5M2.UNPACK_B R36, R18 ;  /* 0x00000012ff24723e */ /* 0x001fe400020004ff */
[----:B------:R-:W-:Y:S02]  /*3d690*/  F2FP.F16.E5M2.UNPACK_B R37, R19 ;  /* 0x00000013ff25723e */ /* 0x000fe400020004ff */
[----:B-1----:R-:W-:Y:S02]  /*3d6a0*/  F2FP.F16.E5M2.UNPACK_B R38, R44 ;  /* 0x0000002cff26723e */ /* 0x002fe400020004ff */
[----:B------:R-:W-:Y:S01]  /*3d6b0*/  F2FP.F16.E5M2.UNPACK_B R39, R45 ;  /* 0x0000002dff27723e */ /* 0x000fe200020004ff */
[----:B------:R-:W3:Y:S04]  /*3d6c0*/  LDL.LU R44, [R1+0xf70] ;  /* 0x000f7000012c7983 */ /* 0x000ee80000300800 */
[----:B------:R-:W3:Y:S04]  /*3d6d0*/  LDL.LU R45, [R1+0xf74] ;  /* 0x000f7400012d7983 */ /* 0x000ee80000300800 */
[----:B------:R-:W3:Y:S04]  /*3d6e0*/  LDL.LU R46, [R1+0xf78] ;  /* 0x000f7800012e7983 */ /* 0x000ee80000300800 */
[----:B------:R-:W3:Y:S01]  /*3d6f0*/  LDL.LU R47, [R1+0xf7c] ;  /* 0x000f7c00012f7983 */ /* 0x000ee20000300800 */
[----:B--2---:R-:W-:-:S15]  /*3d700*/  HMMA.16816.F32 R8, R36, R12, R8 ;  /* 0x0000000c2408723c */ /* 0x004fde0000001808 */
[----:B------:R-:W-:-:S04]  /*3d710*/  NOP ;  /* 0x0000000000007918 */ /* 0x000fc80000000000 */
[----:B------:R-:W-:Y:S04]  /*3d720*/  STL.64 [R1+0xfb0], R8 ;  /* 0x000fb00801007387 */ /* 0x000fe80000100a00 */
[----:B------:R0:W-:Y:S04]  /*3d730*/  STL.64 [R1+0xfb8], R10 ;  /* 0x000fb80a01007387 */ /* 0x0001e80000100a00 */
[----:B0-----:R-:W2:Y:S04]  /*3d740*/  LDL.LU.64 R10, [R1+0x3298] ;  /* 0x00329800010a7983 */ /* 0x001ea80000300a00 */
[----:B------:R-:W4:Y:S01]  /*3d750*/  LDL.LU.64 R8, [R1+0x3290] ;  /* 0x0032900001087983 */ /* 0x000f220000300a00 */
[C---:B--2---:R-:W-:Y:S08]  /*3d760*/  HMMA.16816.F32 R20, R36.reuse, R10, R20 ;  /* 0x0000000a2414723c */ /* 0x044ff00000001814 */
[C---:B----4-:R-:W-:Y:S11]  /*3d770*/  HMMA.16816.F32 R4, R36.reuse, R8, R4 ;  /* 0x000000082404723c */ /* 0x050ff60000001804 */
[----:B------:R-:W-:Y:S04]  /*3d780*/  STL.64 [R1+0xfa0], R20 ;  /* 0x000fa01401007387 */ /* 0x000fe80000100a00 */
[----:B------:R0:W-:Y:S04]  /*3d790*/  STL.64 [R1+0xfa8], R22 ;  /* 0x000fa81601007387 */ /* 0x0001e80000100a00 */
[----:B0-----:R-:W2:Y:S04]  /*3d7a0*/  LDL.LU.64 R22, [R1+0x3288] ;  /* 0x0032880001167983 */ /* 0x001ea80000300a00 */
[----:B------:R-:W2:Y:S04]  /*3d7b0*/  LDL.LU.64 R20, [R1+0x3280] ;  /* 0x0032800001147983 */ /* 0x000ea80000300a00 */
[----:B------:R-:W-:Y:S04]  /*3d7c0*/  STL.64 [R1+0xf90], R4 ;  /* 0x000f900401007387 */ /* 0x000fe80000100a00 */
[----:B------:R0:W-:Y:S04]  /*3d7d0*/  STL.64 [R1+0xf98], R6 ;  /* 0x000f980601007387 */ /* 0x0001e80000100a00 */
[----:B0-----:R-:W4:Y:S04]  /*3d7e0*/  LDL.LU.64 R6, [R1+0x3278] ;  /* 0x0032780001067983 */ /* 0x001f280000300a00 */
[----:B------:R-:W3:Y:S01]  /*3d7f0*/  LDL.LU.64 R4, [R1+0x3270] ;  /* 0x0032700001047983 */ /* 0x000ee20000300a00 */
[----:B----4-:R-:W-:-:S15]  /*3d800*/  HMMA.16816.F32 R40, R36, R6, R40 ;  /* 0x000000062428723c */ /* 0x010fde0000001828 */
[----:B------:R-:W-:-:S04]  /*3d810*/  NOP ;  /* 0x0000000000007918 */ /* 0x000fc80000000000 */
[----:B------:R-:W-:Y:S04]  /*3d820*/  STL.64 [R1+0xf80], R40 ;  /* 0x000f802801007387 */ /* 0x000fe80000100a00 */
[----:B------:R0:W-:Y:S04]  /*3d830*/  STL.64 [R1+0xf88], R42 ;  /* 0x000f882a01007387 */ /* 0x0001e80000100a00 */
[----:B0-----:R-:W4:Y:S04]  /*3d840*/  LDL.LU.64 R42, [R1+0x3268] ;  /* 0x00326800012a7983 */ /* 0x001f280000300a00 */
[----:B------:R-:W4:Y:S01]  /*3d850*/  LDL.LU.64 R40, [R1+0x3260] ;  /* 0x0032600001287983 */ /* 0x000f220000300a00 */
[C---:B---3--:R-:W-:Y:S08]  /*3d860*/  HMMA.16816.F32 R44, R36.reuse, R4, R44 ;  /* 0x00000004242c723c */ /* 0x048ff0000000182c */
[C---:B------:R-:W-:Y:S08]  /*3d870*/  HMMA.16816.F32 R32, R36.reuse, R2, R32 ;  /* 0x000000022420723c */ /* 0x040ff00000001820 */
[----:B--2---:R-:W-:Y:S01]  /*3d880*/  HMMA.16816.F32 R20, R36, R14, R20 ;  /* 0x0000000e2414723c */ /* 0x004fe20000001814 */
[----:B------:R-:W-:-:S02]  /*3d890*/  IMAD R18, R28, 0x100, R27 ;  /* 0x000001001c127824 */ /* 0x000fc400078e021b */
[----:B------:R-:W-:Y:S01]  /*3d8a0*/  IMAD R19, R30, 0x100, R29 ;  /* 0x000001001e137824 */ /* 0x000fe200078e021d */
[----:B------:R0:W-:Y:S04]  /*3d8b0*/  STL.64 [R1+0xf70], R44 ;  /* 0x000f702c01007387 */ /* 0x0001e80000100a00 */
[----:B------:R-:W-:Y:S04]  /*3d8c0*/  STL.64 [R1+0xf78], R46 ;  /* 0x000f782e01007387 */ /* 0x000fe80000100a00 */
[----:B------:R-:W-:Y:S04]  /*3d8d0*/  STL.64 [R1+0xf60], R32 ;  /* 0x000f602001007387 */ /* 0x000fe80000100a00 */
[----:B------:R-:W-:Y:S04]  /*3d8e0*/  STL.64 [R1+0xf68], R34 ;  /* 0x000f682201007387 */ /* 0x000fe80000100a00 */
[----:B------:R-:W-:Y:S04]  /*3d8f0*/  STL.64 [R1+0xf50], R20 ;  /* 0x000f501401007387 */ /* 0x000fe80000100a00 */
[----:B------:R4:W-:Y:S01]  /*3d900*/  STL.64 [R1+0xf58], R22 ;  /* 0x000f581601007387 */ /* 0x0009e20000100a00 */
[----:B0-----:R-:W-:-:S02]  /*3d910*/  IMAD R44, R60, 0x100, R31 ;  /* 0x000001003c2c7824 */ /* 0x001fc400078e021f */
[----:B------:R-:W-:Y:S01]  /*3d920*/  IMAD R45, R61, 0x100, R0 ;  /* 0x000001003d2d7824 */ /* 0x000fe200078e0200 */
[----:B----4-:R-:W-:Y:S01]  /*3d930*/  HMMA.16816.F32 R20, R36, R16, R40 ;  /* 0x000000102414723c */ /* 0x010fe20000001828 */
[----:B------:R-:W-:Y:S02]  /*3d940*/  F2FP.F16.E5M2.UNPACK_B R36, R18 ;  /* 0x00000012ff24723e */ /* 0x000fe400020004ff */
[----:B------:R-:W-:Y:S02]  /*3d950*/  F2FP.F16.E5M2.UNPACK_B R37, R19 ;  /* 0x00000013ff25723e */ /* 0x000fe400020004ff */
[----:B------:R-:W-:Y:S02]  /*3d960*/  F2FP.F16.E5M2.UNPACK_B R38, R44 ;  /* 0x0000002cff26723e */ /* 0x000fe400020004ff */
[----:B------:R-:W-:-:S12]  /*3d970*/  F2FP.F16.E5M2.UNPACK_B R39, R45 ;  /* 0x0000002dff27723e */ /* 0x000fd800020004ff */
        /* <DEDUP_REMOVED lines=9> */
[----:B------:R-:W-:-:S15]  /*3da10*/  STL.64 [R1+0x3218], R10 ;  /* 0x0032180a01007387 */ /* 0x000fde0000100a00 */
[----:B------:R-:W-:Y:S02]  /*3da20*/  NOP ;  /* 0x0000000000007918 */ /* 0x000fe40000000000 */
[----:B------:R0:W-:Y:S04]  /*3da30*/  STL.64 [R1+0xf30], R20 ;  /* 0x000f301401007387 */ /* 0x0001e80000100a00 */
[----:B------:R1:W-:Y:S04]  /*3da40*/  STL.64 [R1+0xf38], R22 ;  /* 0x000f381601007387 */ /* 0x0003e80000100a00 */
        /* <DEDUP_REMOVED lines=8> */
[----:B--2---:R-:W-:Y:S04]  /*3dad0*/  STL.64 [R1+0x3200], R28 ;  /* 0x0032001c01007387 */ /* 0x004fe80000100a00 */
        /* <DEDUP_REMOVED lines=8> */
[----:B-1----:R-:W4:Y:S04]  /*3db60*/  LDL.LU R22, [R1+0xe98] ;  /* 0x000e980001167983 */ /* 0x002f280000300800 */
[----:B------:R-:W4:Y:S04]  /*3db70*/  LDL.LU R23, [R1+0xe9c] ;  /* 0x000e9c0001177983 */ /* 0x000f280000300800 */
[----:B----4-:R-:W-:Y:S04]  /*3db80*/  STL.64 [R1+0x3238], R22 ;  /* 0x0032381601007387 */ /* 0x010fe80000100a00 */
[----:B---3--:R0:W-:Y:S04]  /*3db90*/  STL.64 [R1+0x3230], R20 ;  /* 0x0032301401007387 */ /* 0x0081e80000100a00 */
[----:B------:R-:W3:Y:S04]  /*3dba0*/  LDL.LU R32, [R1+0xea0] ;  /* 0x000ea00001207983 */ /* 0x000ee80000300800 */
[----:B------:R-:W3:Y:S04]  /*3dbb0*/  LDL.LU R33, [R1+0xea4] ;  /* 0x000ea40001217983 */ /* 0x000ee80000300800 */
[----:B------:R-:W4:Y:S04]  /*3dbc0*/  LDL.LU R34, [R1+0xea8] ;  /* 0x000ea80001227983 */ /* 0x000f280000300800 */
[----:B------:R-:W4:Y:S04]  /*3dbd0*/  LDL.LU R35, [R1+0xeac] ;  /* 0x000eac0001237983 */ /* 0x000f280000300800 */
[----:B----4-:R-:W-:Y:S04]  /*3dbe0*/  STL.64 [R1+0x3258], R34 ;  /* 0x0032582201007387 */ /* 0x010fe80000100a00 */
[----:B---3--:R1:W-:Y:S04]  /*3dbf0*/  STL.64 [R1+0x3250], R32 ;  /* 0x0032502001007387 */ /* 0x0083e80000100a00 */
[----:B--2---:R-:W2:Y:S04]  /*3dc00*/  LDL.LU R24, [R1+0x20] ;  /* 0x0000200001187983 */ /* 0x004ea80000300800 */
[----:B------:R-:W2:Y:S04]  /*3dc10*/  LDL.LU R25, [R1+0x24] ;  /* 0x0000240001197983 */ /* 0x000ea80000300800 */
[----:B------:R-:W2:Y:S04]  /*3dc20*/  LDL.LU R26, [R1+0x28] ;  /* 0x00002800011a7983 */ /* 0x000ea80000300800 */
[----:B------:R-:W2:Y:S04]  /*3dc30*/  LDL.LU R27, [R1+0x2c] ;  /* 0x00002c00011b7983 */ /* 0x000ea80000300800 */
[----:B0-----:R-:W3:Y:S04]  /*3dc40*/  LDL.LU R20, [R1+0xee0] ;  /* 0x000ee00001147983 */ /* 0x001ee80000300800 */
[----:B------:R-:W3:Y:S04]  /*3dc50*/  LDL.LU R21, [R1+0xee4] ;  /* 0x000ee40001157983 */ /* 0x000ee80000300800 */
[----:B------:R-:W3:Y:S04]  /*3dc60*/  LDL.LU R22, [R1+0xee8] ;  /* 0x000ee80001167983 */ /* 0x000ee80000300800 */
[----:B------:R-:W3:Y:S04]  /*3dc70*/  LDL.LU R23, [R1+0xeec] ;  /* 0x000eec0001177983 */ /* 0x000ee80000300800 */
        /* <DEDUP_REMOVED lines=8> */
[----:B-1----:R-:W3:Y:S04]  /*3dd00*/  LDL.LU R32, [R1+0xf00] ;  /* 0x000f000001207983 */ /* 0x002ee80000300800 */
[----:B------:R-:W3:Y:S04]  /*3dd10*/  LDL.LU R33, [R1+0xf04] ;  /* 0x000f040001217983 */ /* 0x000ee80000300800 */
[----:B------:R-:W3:Y:S04]  /*3dd20*/  LDL.LU R34, [R1+0xf08] ;  /* 0x000f080001227983 */ /* 0x000ee80000300800 */
        /* <DEDUP_REMOVED lines=29> */
[C---:B--2---:R-:W-:Y:S08]  /*3df00*/  HMMA.16816.F32 R56, R36.reuse, R6, R56 ;  /* 0x000000062438723c */ /* 0x044ff00000001838 */
[C---:B---3--:R-:W-:Y:S08]  /*3df10*/  HMMA.16816.F32 R32, R36.reuse, R4, R32 ;  /* 0x000000042420723c */ /* 0x048ff00000001820 */
[----:B----4-:R-:W-:Y:S03]  /*3df20*/  HMMA.16816.F32 R12, R36, R2, R12 ;  /* 0x00000002240c723c */ /* 0x010fe6000000180c */
[----:B------:R0:W-:Y:S04]  /*3df30*/  STL.64 [R1+0xf10], R56 ;  /* 0x000f103801007387 */ /* 0x0001e80000100a00 */
[----:B------:R1:W-:Y:S04]  /*3df40*/  STL.64 [R1+0xf18], R58 ;  /* 0x000f183a01007387 */ /* 0x0003e80000100a00 */
[----:B0-----:R-:W2:Y:S04]  /*3df50*/  LDL.LU R56, [R1+0xe60] ;  /* 0x000e600001387983 */ /* 0x001ea80000300800 */
[----:B------:R-:W2:Y:S04]  /*3df60*/  LDL.LU R57, [R1+0xe64] ;  /* 0x000e640001397983 */ /* 0x000ea80000300800 */
[----:B-1----:R-:W2:Y:S04]  /*3df70*/  LDL.LU R58, [R1+0xe68] ;  /* 0x000e6800013a7983 */ /* 0x002ea80000300800 */
[----:B------:R-:W2:Y:S04]  /*3df80*/  LDL.LU R59, [R1+0xe6c] ;  /* 0x000e6c00013b7983 */ /* 0x000ea80000300800 */
[----:B------:R-:W-:Y:S04]  /*3df90*/  STL.64 [R1+0xf00], R32 ;  /* 0x000f002001007387 */ /* 0x000fe80000100a00 */
[----:B------:R0:W-:Y:S04]  /*3dfa0*/  STL.64 [R1+0xf08], R34 ;  /* 0x000f082201007387 */ /* 0x0001e80000100a00 */
[----:B0-----:R-:W3:Y:S04]  /*3dfb0*/  LDL.LU.64 R34, [R1+0x3258] ;  /* 0x0032580001227983 */ /* 0x001ee80000300a00 */
[----:B------:R-:W3:Y:S04]  /*3dfc0*/  LDL.LU.64 R32, [R1+0x3250] ;  /* 0x0032500001207983 */ /* 0x000ee80000300a00 */
[----:B------:R-:W-:Y:S04]  /*3dfd0*/  STL.64 [R1+0xef0], R12 ;  /* 0x000ef00c01007387 */ /* 0x000fe80000100a00 */
[----:B------:R0:W-:Y:S04]  /*3dfe0*/  STL.64 [R1+0xef8], R14 ;  /* 0x000ef80e01007387 */ /* 0x0001e80000100a00 */
[----:B0-----:R-:W4:Y:S04]  /*3dff0*/  LDL.LU.64 R14, [R1+0x3248] ;  /* 0x00324800010e7983 */ /* 0x001f280000300a00 */
[----:B------:R-:W2:Y:S01]  /*3e000*/  LDL.LU.64 R12, [R1+0x3240] ;  /* 0x00324000010c7983 */ /* 0x000ea20000300a00 */
[----:B------:R-:W-:-:S02]  /*3e010*/  IMAD R18, R18, 0x100, R44 ;  /* 0x0000010012127824 */ /* 0x000fc400078e022c */
[----:B------:R-:W-:Y:S02]  /*3e020*/  IMAD R19, R47, 0x100, R19 ;  /* 0x000001002f137824 */ /* 0x000fe400078e0213 */
[----:B------:R-:W-:Y:S02]  /*3e030*/  IMAD R44, R40, 0x100, R46 ;  /* 0x00000100282c7824 */ /* 0x000fe400078e022e */
[----:B------:R-:W-:Y:S01]  /*3e040*/  IMAD R45, R42, 0x100, R41 ;  /* 0x000001002a2d7824 */ /* 0x000fe200078e0229 */
[C---:B----4-:R-:W-:Y:S08]  /*3e050*/  HMMA.16816.F32 R20, R36.reuse, R14, R20 ;  /* 0x0000000e2414723c */ /* 0x050ff00000001814 */
[----:B------:R-:W-:Y:S11]  /*3e060*/  HMMA.16816.F32 R36, R36, R16, R24 ;  /* 0x000000102424723c */ /* 0x000ff60000001818 */
[----:B------:R-:W-:Y:S04]  /*3e070*/  STL.64 [R1+0xee0], R20 ;  /* 0x000ee01401007387 */ /* 0x000fe80000100a00 */
[----:B------:R0:W-:Y:S04]  /*3e080*/  STL.64 [R1+0xee8], R22 ;  /* 0x000ee81601007387 */ /* 0x0001e80000100a00 */
[----:B0-----:R-:W4:Y:S04]  /*3e090*/  LDL.LU.64 R22, [R1+0x3238] ;  /* 0x0032380001167983 */ /* 0x001f280000300a00 */
[----:B------:R-:W4:Y:S04]  /*3e0a0*/  LDL.LU.64 R20, [R1+0x3230] ;  /* 0x0032300001147983 */ /* 0x000f280000300a00 */
[----:B------:R-:W4:Y:S04]  /*3e0b0*/  LDL.LU.64 R26, [R1+0x3228] ;  /* 0x00322800011a7983 */ /* 0x000f280000300a00 */
[----:B------:R-:W4:Y:S04]  /*3e0c0*/  LDL.LU.64 R24, [R1+0x3220] ;  /* 0x0032200001187983 */ /* 0x000f280000300a00 */
[----:B------:R0:W-:Y:S04]  /*3e0d0*/  STL.64 [R1+0x20], R36 ;  /* 0x0000202401007387 */ /* 0x0001e80000100a00 */
[----:B------:R1:W-:Y:S01]  /*3e0e0*/  STL.64 [R1+0x28], R38 ;  /* 0x0000282601007387 */ /* 0x0003e20000100a00 */
[----:B0-----:R-:W-:-:S02]  /*3e0f0*/  F2FP.F16.E5M2.UNPACK_B R36, R18 ;  /* 0x00000012ff24723e */ /* 0x001fc400020004ff */
[----:B------:R-:W-:Y:S02]  /*3e100*/  F2FP.F16.E5M2.UNPACK_B R37, R19 ;  /* 0x00000013ff25723e */ /* 0x000fe400020004ff */
[----:B-1----:R-:W-:Y:S02]  /*3e110*/  F2FP.F16.E5M2.UNPACK_B R38, R44 ;  /* 0x0000002cff26723e */ /* 0x002fe400020004ff */
[----:B------:R-:W-:Y:S01]  /*3e120*/  F2FP.F16.E5M2.UNPACK_B R39, R45 ;  /* 0x0000002dff27723e */ /* 0x000fe200020004ff */
[----:B------:R-:W4:Y:S04]  /*3e130*/  LDL.LU R44, [R1+0xeb0] ;  /* 0x000eb000012c7983 */ /* 0x000f280000300800 */
[----:B------:R-:W4:Y:S04]  /*3e140*/  LDL.LU R45, [R1+0xeb4] ;  /* 0x000eb400012d7983 */ /* 0x000f280000300800 */
[----:B------:R-:W4:Y:S04]  /*3e150*/  LDL.LU R46, [R1+0xeb8] ;  /* 0x000eb800012e7983 */ /* 0x000f280000300800 */
[----:B------:R-:W4:Y:S01]  /*3e160*/  LDL.LU R47, [R1+0xebc] ;  /* 0x000ebc00012f7983 */ /* 0x000f220000300800 */
[----:B--2---:R-:W-:-:S15]  /*3e170*/  HMMA.16816.F32 R8, R36, R12, R8 ;  /* 0x0000000c2408723c */ /* 0x004fde0000001808 */
[----:B------:R-:W-:-:S04]  /*3e180*/  NOP ;  /* 0x0000000000007918 */ /* 0x000fc80000000000 */
[----:B------:R-:W-:Y:S04]  /*3e190*/  STL.64 [R1+0xed0], R8 ;  /* 0x000ed00801007387 */ /* 0x000fe80000100a00 */
[----:B------:R0:W-:Y:S04]  /*3e1a0*/  STL.64 [R1+0xed8], R10 ;  /* 0x000ed80a01007387 */ /* 0x0001e80000100a00 */
[----:B0-----:R-:W2:Y:S04]  /*3e1b0*/  LDL.LU.64 R10, [R1+0x3218] ;  /* 0x00321800010a7983 */ /* 0x001ea80000300a00 */
[----:B------:R-:W4:Y:S01]  /*3e1c0*/  LDL.LU.64 R8, [R1+0x3210] ;  /* 0x0032100001087983 */ /* 0x000f220000300a00 */
[C---:B---3--:R-:W-:Y:S08]  /*3e1d0*/  HMMA.16816.F32 R32, R36.reuse, R6, R32 ;  /* 0x000000062420723c */ /* 0x048ff00000001820 */
[----:B--2---:R-:W-:-:S15]  /*3e1e0*/  HMMA.16816.F32 R28, R36, R10, R28 ;  /* 0x0000000a241c723c */ /* 0x004fde000000181c */
[----:B------:R-:W-:-:S04]  /*3e1f0*/  NOP ;  /* 0x0000000000007918 */ /* 0x000fc80000000000 */
[----:B------:R-:W-:Y:S04]  /*3e200*/  STL.64 [R1+0xec0], R28 ;  /* 0x000ec01c01007387 */ /* 0x000fe80000100a00 */
[----:B------:R0:W-:Y:S04]  /*3e210*/  STL.64 [R1+0xec8], R30 ;  /* 0x000ec81e01007387 */ /* 0x0001e80000100a00 */
[----:B0-----:R-:W2:Y:S04]  /*3e220*/  LDL.LU.64 R30, [R1+0x3208] ;  /* 0x00320800011e7983 */ /* 0x001ea80000300a00 */
[----:B------:R-:W2:Y:S01]  /*3e230*/  LDL.LU.64 R28, [R1+0x3200] ;  /* 0x00320000011c7983 */ /* 0x000ea20000300a00 */
[C---:B----4-:R-:W-:Y:S08]  /*3e240*/  HMMA.16816.F32 R44, R36.reuse, R8, R44 ;  /* 0x00000008242c723c */ /* 0x050ff0000000182c */
[C---:B------:R-:W-:Y:S11]  /*3e250*/  HMMA.16816.F32 R20, R36.reuse, R4, R20 ;  /* 0x000000042414723c */ /* 0x040ff60000001814 */
        /* <DEDUP_REMOVED lines=8> */
[----:B0-----:R-:W-:Y:S01]  /*3e2e0*/  HMMA.16816.F32 R20, R36, R2, R24 ;  /* 0x000000022414723c */ /* 0x001fe20000001818 */
[----:B------:R-:W-:-:S02]  /*3e2f0*/  IMAD R18, R48, 0x100, R43 ;  /* 0x0000010030127824 */ /* 0x000fc400078e022b */
[----:B------:R-:W-:Y:S02]  /*3e300*/  IMAD R19, R50, 0x100, R49 ;  /* 0x0000010032137824 */ /* 0x000fe400078e0231 */
[----:B------:R-:W-:Y:S02]  /*3e310*/  IMAD R44, R60, 0x100, R51 ;  /* 0x000001003c2c7824 */ /* 0x000fe400078e0233 */
[----:B------:R-:W-:-:S12]  /*3e320*/  IMAD R45, R61, 0x100, R0 ;  /* 0x000001003d2d7824 */ /* 0x000fd800078e0200 */
[----:B------:R-:W-:Y:S04]  /*3e330*/  STL.64 [R1+0xe80], R20 ;  /* 0x000e801401007387 */ /* 0x000fe80000100a00 */
[----:B------:R-:W-:Y:S01]  /*3e340*/  STL.64 [R1+0xe88], R22 ;  /* 0x000e881601007387 */ /* 0x000fe20000100a00 */
[----:B--2---:R-:W-:-:S15]  /*3e350*/  HMMA.16816.F32 R4, R36, R14, R28 ;  /* 0x0000000e2404723c */ /* 0x004fde000000181c */
[----:B------:R-:W-:-:S04]  /*3e360*/  NOP ;  /* 0x0000000000007918 */ /* 0x000fc80000000000 */
[----:B------:R-:W-:Y:S04]  /*3e370*/  STL.64 [R1+0xe70], R4 ;  /* 0x000e700401007387 */ /* 0x000fe80000100a00 */
[----:B------:R0:W-:Y:S02]  /*3e380*/  STL.64 [R1+0xe78], R6 ;  /* 0x000e780601007387 */ /* 0x0001e40000100a00 */
[----:B0-----:R-:W-:Y:S01]  /*3e390*/  HMMA.16816.F32 R4, R36, R16, R52 ;  /* 0x000000102404723c */ /* 0x001fe20000001834 */
[----:B------:R-:W-:Y:S02]  /*3e3a0*/  F2FP.F16.E5M2.UNPACK_B R36, R18 ;  /* 0x00000012ff24723e */ /* 0x000fe400020004ff */
[----:B------:R-:W-:Y:S02]  /*3e3b0*/  F2FP.F16.E5M2.UNPACK_B R37, R19 ;  /* 0x00000013ff25723e */ /* 0x000fe400020004ff */
[----:B------:R-:W-:-:S02]  /*3e3c0*/  F2FP.F16.E5M2.UNPACK_B R38, R44 ;  /* 0x0000002cff26723e */ /* 0x000fc400020004ff */
[----:B------:R-:W-:-:S12]  /*3e3d0*/  F2FP.F16.E5M2.UNPACK_B R39, R45 ;  /* 0x0000002dff27723e */ /* 0x000fd800020004ff */
[----:B------:R-:W-:Y:S04]  /*3e3e0*/  STL.64 [R1+0x10], R4 ;  /* 0x0000100401007387 */ /* 0x000fe80000100a00 */
[----:B------:R0:W-:Y:S02]  /*3e3f0*/  STL.64 [R1+0x18], R6 ;  /* 0x0000180601007387 */ /* 0x0001e40000100a00 */
[----:B0-----:R-:W-:Y:S02]  /*3e400*/  HMMA.16816.F32 R4, R36, R12, R56 ;  /* 0x0000000c2404723c */ /* 0x001fe40000001838 */
[----:B------:R-:W-:Y:S04]  /*3e410*/  STL.64 [R1+0x31b8], R14 ;  /* 0x0031b80e01007387 */ /* 0x000fe80000100a00 */
[----:B------:R-:W-:-:S13]  /*3e420*/  STL.64 [R1+0x31b0], R12 ;  /* 0x0031b00c01007387 */ /* 0x000fda0000100a00 */
        /* <DEDUP_REMOVED lines=20> */
[----:B------:R-:W2:Y:S04]  /*3e570*/  LDL.LU R32, [R1+0xde0] ;  /* 0x000de00001207983 */ /* 0x000ea80000300800 */
[----:B------:R-:W2:Y:S04]  /*3e580*/  LDL.LU R33, [R1+0xde4] ;  /* 0x000de40001217983 */ /* 0x000ea80000300800 */
[----:B------:R-:W3:Y:S04]  /*3e590*/  LDL.LU R34, [R1+0xde8] ;  /* 0x000de80001227983 */ /* 0x000ee80000300800 */
[----:B------:R-:W3:Y:S04]  /*3e5a0*/  LDL.LU R35, [R1+0xdec] ;  /* 0x000dec0001237983 */ /* 0x000ee80000300800 */
[----:B---3--:R-:W-:Y:S04]  /*3e5b0*/  STL.64 [R1+0x31c8], R34 ;  /* 0x0031c82201007387 */ /* 0x008fe80000100a00 */
[----:B--2---:R1:W-:Y:S04]  /*3e5c0*/  STL.64 [R1+0x31c0], R32 ;  /* 0x0031c02001007387 */ /* 0x0043e80000100a00 */
[----:B0-----:R-:W2:Y:S04]  /*3e5d0*/  LDL.LU R24, [R1+0xe00] ;  /* 0x000e000001187983 */ /* 0x001ea80000300800 */
        /* <DEDUP_REMOVED lines=11> */
[----:B-1----:R-:W3:Y:S04]  /*3e690*/  LDL.LU R32, [R1+0xe20] ;  /* 0x000e200001207983 */ /* 0x002ee80000300800 */
[----:B------:R-:W3:Y:S04]  /*3e6a0*/  LDL.LU R33, [R1+0xe24] ;  /* 0x000e240001217983 */ /* 0x000ee80000300800 */
[----:B------:R-:W3:Y:S04]  /*3e6b0*/  LDL.LU R34, [R1+0xe28] ;  /* 0x000e280001227983 */ /* 0x000ee80000300800 */
[----:B------:R-:W3:Y:S04]  /*3e6c0*/  LDL.LU R35, [R1+0xe2c] ;  /* 0x000e2c0001237983 */ /* 0x000ee80000300800 */
[----:B0-----:R-:W4:Y:S04]  /*3e6d0*/  LDL.LU R24, [R1+0xe30] ;  /* 0x000e300001187983 */ /* 0x001f280000300800 */
[----:B------:R-:W4:Y:S04]  /*3e6e0*/  LDL.LU R25, [R1+0xe34] ;  /* 0x000e340001197983 */ /* 0x000f280000300800 */
[----:B------:R-:W4:Y:S04]  /*3e6f0*/  LDL.LU R26, [R1+0xe38] ;  /* 0x000e3800011a7983 */ /* 0x000f280000300800 */
[----:B------:R-:W4:Y:S04]  /*3e700*/  LDL.LU R27, [R1+0xe3c] ;  /* 0x000e3c00011b7983 */ /* 0x000f280000300800 */
[----:B------:R-:W3:Y:S04]  /*3e710*/  LDL.LU R4, [R1+0xe40] ;  /* 0x000e400001047983 */ /* 0x000ee80000300800 */
        /* <DEDUP_REMOVED lines=15> */
[----:B------:R-:W4:Y:S04]  /*3e810*/  LDL.LU R28, [R1] ;  /* 0x00000000011c7983 */ /* 0x000f280000300800 */
        /* <DEDUP_REMOVED lines=23> */
[C---:B---3--:R-:W-:Y:S08]  /*3e990*/  HMMA.16816.F32 R4, R36.reuse, R8, R4 ;  /* 0x000000082404723c */ /* 0x048ff00000001804 */
[----:B--2---:R-:W-:-:S15]  /*3e9a0*/  HMMA.16816.F32 R12, R36, R10, R12 ;  /* 0x0000000a240c723c */ /* 0x004fde000000180c */
[----:B------:R-:W-:-:S04]  /*3e9b0*/  NOP ;  /* 0x0000000000007918 */ /* 0x000fc80000000000 */
        /* <DEDUP_REMOVED lines=8> */
[C---:B--2---:R-:W-:Y:S08]  /*3ea40*/  HMMA.16816.F32 R12, R36.reuse, R2, R12 ;  /* 0x00000002240c723c */ /* 0x044ff0000000180c */
[C---:B----4-:R-:W-:Y:S08]  /*3ea50*/  HMMA.16816.F32 R24, R36.reuse, R6, R24 ;  /* 0x000000062418723c */ /* 0x050ff00000001818 */
[----:B---3--:R-:W-:Y:S11]  /*3ea60*/  HMMA.16816.F32 R32, R36, R4, R32 ;  /* 0x000000042420723c */ /* 0x008ff60000001820 */
[----:B------:R-:W-:Y:S04]  /*3ea70*/  STL.64 [R1+0xe30], R24 ;  /* 0x000e301801007387 */ /* 0x000fe80000100a00 */
[----:B------:R0:W-:Y:S04]  /*3ea80*/  STL.64 [R1+0xe38], R26 ;  /* 0x000e381a01007387 */ /* 0x0001e80000100a00 */
[----:B0-----:R-:W2:Y:S04]  /*3ea90*/  LDL.LU.64 R26, [R1+0x31d8] ;  /* 0x0031d800011a7983 */ /* 0x001ea80000300a00 */
[----:B------:R-:W2:Y:S04]  /*3eaa0*/  LDL.LU.64 R24, [R1+0x31d0] ;  /* 0x0031d00001187983 */ /* 0x000ea80000300a00 */
[----:B------:R-:W-:Y:S04]  /*3eab0*/  STL.64 [R1+0xe20], R32 ;  /* 0x000e202001007387 */ /* 0x000fe80000100a00 */
[----:B------:R0:W-:Y:S04]  /*3eac0*/  STL.64 [R1+0xe28], R34 ;  /* 0x000e282201007387 */ /* 0x0001e80000100a00 */
[----:B0-----:R-:W3:Y:S04]  /*3ead0*/  LDL.LU.64 R34, [R1+0x31c8] ;  /* 0x0031c80001227983 */ /* 0x001ee80000300a00 */
[----:B------:R-:W3:Y:S04]  /*3eae0*/  LDL.LU.64 R32, [R1+0x31c0] ;  /* 0x0031c00001207983 */ /* 0x000ee80000300a00 */
[----:B------:R-:W-:Y:S04]  /*3eaf0*/  STL.64 [R1+0xe10], R12 ;  /* 0x000e100c01007387 */ /* 0x000fe80000100a00 */
[----:B------:R0:W-:Y:S04]  /*3eb00*/  STL.64 [R1+0xe18], R14 ;  /* 0x000e180e01007387 */ /* 0x0001e80000100a00 */
[----:B0-----:R-:W2:Y:S04]  /*3eb10*/  LDL.LU.64 R14, [R1+0x31b8] ;  /* 0x0031b800010e7983 */ /* 0x001ea80000300a00 */
[----:B------:R-:W4:Y:S01]  /*3eb20*/  LDL.LU.64 R12, [R1+0x31b0] ;  /* 0x0031b000010c7983 */ /* 0x000f220000300a00 */
[----:B------:R-:W-:-:S02]  /*3eb30*/  IMAD R18, R18, 0x100, R44 ;  /* 0x0000010012127824 */ /* 0x000fc400078e022c */
[----:B------:R-:W-:Y:S02]  /*3eb40*/  IMAD R44, R48, 0x100, R46 ;  /* 0x00000100302c7824 */ /* 0x000fe400078e022e */
[----:B------:R-:W-:Y:S02]  /*3eb50*/  IMAD R45, R50, 0x100, R49 ;  /* 0x00000100322d7824 */ /* 0x000fe400078e0231 */
[----:B------:R-:W-:Y:S01]  /*3eb60*/  IMAD R19, R47, 0x100, R19 ;  /* 0x000001002f137824 */ /* 0x000fe200078e0213 */
[C---:B--2---:R-:W-:Y:S08]  /*3eb70*/  HMMA.16816.F32 R24, R36.reuse, R14, R24 ;  /* 0x0000000e2418723c */ /* 0x044ff00000001818 */
[----:B------:R-:W-:Y:S11]  /*3eb80*/  HMMA.16816.F32 R36, R36, R16, R28 ;  /* 0x000000102424723c */ /* 0x000ff6000000181c */
[----:B------:R-:W-:Y:S04]  /*3eb90*/  STL.64 [R1+0xe00], R24 ;  /* 0x000e001801007387 */ /* 0x000fe80000100a00 */
[----:B------:R0:W-:Y:S04]  /*3eba0*/  STL.64 [R1+0xe08], R26 ;  /* 0x000e081a01007387 */ /* 0x0001e80000100a00 */
[----:B0-----:R-:W2:Y:S04]  /*3ebb0*/  LDL.LU.64 R26, [R1+0x31a8] ;  /* 0x0031a800011a7983 */ /* 0x001ea80000300a00 */
[----:B------:R-:W2:Y:S04]  /*3ebc0*/  LDL.LU.64 R24, [R1+0x31a0] ;  /* 0x0031a00001187983 */ /* 0x000ea80000300a00 */
[----:B------:R-:W2:Y:S04]  /*3ebd0*/  LDL.LU.64 R30, [R1+0x3198] ;  /* 0x00319800011e7983 */ /* 0x000ea80000300a00 */
[----:B------:R-:W2:Y:S04]  /*3ebe0*/  LDL.LU.64 R28, [R1+0x3190] ;  /* 0x00319000011c7983 */ /* 0x000ea80000300a00 */
[----:B------:R-:W-:Y:S04]  /*3ebf0*/  STL.64 [R1], R36 ;  /* 0x0000002401007387 */ /* 0x000fe80000100a00 */
[----:B------:R0:W-:Y:S02]  /*3ec00*/  STL.64 [R1+0x8], R38 ;  /* 0x0000082601007387 */ /* 0x0001e40000100a00 */
[----:B0-----:R-:W-:-:S02]  /*3ec10*/  F2FP.F16.E5M2.UNPACK_B R38, R44 ;  /* 0x0000002cff26723e */ /* 0x001fc400020004ff */
[----:B------:R-:W-:Y:S01]  /*3ec20*/  F2FP.F16.E5M2.UNPACK_B R39, R45 ;  /* 0x0000002dff27723e */ /* 0x000fe200020004ff */
[----:B------:R-:W2:Y:S04]  /*3ec30*/  LDL.LU R44, [R1+0xdf0] ;  /* 0x000df000012c7983 */ /* 0x000ea80000300800 */
[----:B------:R-:W2:Y:S04]  /*3ec40*/  LDL.LU R45, [R1+0xdf4] ;  /* 0x000df400012d7983 */ /* 0x000ea80000300800 */
[----:B------:R-:W2:Y:S04]  /*3ec50*/  LDL.LU R46, [R1+0xdf8] ;  /* 0x000df800012e7983 */ /* 0x000ea80000300800 */
[----:B------:R-:W2:Y:S01]  /*3ec60*/  LDL.LU R47, [R1+0xdfc] ;  /* 0x000dfc00012f7983 */ /* 0x000ea20000300800 */
[----:B------:R-:W-:-:S02]  /*3ec70*/  F2FP.F16.E5M2.UNPACK_B R36, R18 ;  /* 0x00000012ff24723e */ /* 0x000fc400020004ff */
[----:B------:R-:W-:-:S07]  /*3ec80*/  F2FP.F16.E5M2.UNPACK_B R37, R19 ;  /* 0x00000013ff25723e */ /* 0x000fce00020004ff */
[----:B----4-:R-:W-:-:S15]  /*3ec90*/  HMMA.16816.F32 R40, R36, R12, R40 ;  /* 0x0000000c2428723c */ /* 0x010fde0000001828 */
[----:B------:R-:W-:-:S04]  /*3eca0*/  NOP ;  /* 0x0000000000007918 */ /* 0x000fc80000000000 */
[----:B------:R-:W-:Y:S04]  /*3ecb0*/  STL.64 [R1+0x60], R40 ;  /* 0x0000602801007387 */ /* 0x000fe80000100a00 */
[----:B------:R0:W-:Y:S04]  /*3ecc0*/  STL.64 [R1+0x68], R42 ;  /* 0x0000682a01007387 */ /* 0x0001e80000100a00 */
[----:B0-----:R-:W4:Y:S04]  /*3ecd0*/  LDL.LU.64 R42, [R1+0x3188] ;  /* 0x00318800012a7983 */ /* 0x001f280000300a00 */
[----:B------:R-:W4:Y:S01]  /*3ece0*/  LDL.LU.64 R40, [R1+0x3180] ;  /* 0x0031800001287983 */ /* 0x000f220000300a00 */
[C---:B---3--:R-:W-:Y:S03]  /*3ecf0*/  HMMA.16816.F32 R32, R36.reuse, R8, R32 ;  /* 0x000000082420723c */ /* 0x048fe60000001820 */
[----:B------:R-:W-:Y:S05]  /*3ed00*/  STL.64 [R1+0x3178], R10 ;  /* 0x0031780a01007387 */ /* 0x000fea0000100a00 */
[----:B------:R-:W-:Y:S01]  /*3ed10*/  HMMA.16816.F32 R20, R36, R6, R20 ;  /* 0x000000062414723c */ /* 0x000fe20000001814 */
[----:B------:R-:W-:-:S02]  /*3ed20*/  IMAD R18, R52, 0x100, R51 ;  /* 0x0000010034127824 */ /* 0x000fc400078e0233 */
[----:B------:R-:W-:-:S05]  /*3ed30*/  IMAD R19, R54, 0x100, R53 ;  /* 0x0000010036137824 */ /* 0x000fca00078e0235 */
[----:B--2---:R-:W-:-:S15]  /*3ed40*/  HMMA.16816.F32 R44, R36, R10, R44 ;  /* 0x0000000a242c723c */ /* 0x004fde000000182c */
[----:B------:R-:W-:-:S04]  /*3ed50*/  NOP ;  /* 0x0000000000007918 */ /* 0x000fc80000000000 */
[----:B------:R-:W-:Y:S04]  /*3ed60*/  STL.64 [R1+0xdf0], R44 ;  /* 0x000df02c01007387 */ /* 0x000fe80000100a00 */
[----:B------:R-:W-:Y:S04]  /*3ed70*/  STL.64 [R1+0xdf8], R46 ;  /* 0x000df82e01007387 */ /* 0x000fe80000100a00 */
[----:B------:R0:W-:Y:S02]  /*3ed80*/  STL.64 [R1+0x3170], R8 ;  /* 0x0031700801007387 */ /* 0x0001e40000100a00 */
[C---:B0-----:R-:W-:Y:S02]  /*3ed90*/  HMMA.16816.F32 R8, R36.reuse, R4, R24 ;  /* 0x000000042408723c */ /* 0x041fe40000001818 */
[----:B------:R-:W-:Y:S04]  /*3eda0*/  STL.64 [R1+0xde0], R32 ;  /* 0x000de02001007387 */ /* 0x000fe80000100a00 */
[----:B------:R-:W-:Y:S04]  /*3edb0*/  STL.64 [R1+0xde8], R34 ;  /* 0x000de82201007387 */ /* 0x000fe80000100a00 */
[----:B------:R-:W-:Y:S04]  /*3edc0*/  STL.64 [R1+0x3158], R6 ;  /* 0x0031580601007387 */ /* 0x000fe80000100a00 */
[----:B------:R-:W-:Y:S04]  /*3edd0*/  STL.64 [R1+0xdd0], R20 ;  /* 0x000dd01401007387 */ /* 0x000fe80000100a00 */
[----:B------:R-:W-:Y:S04]  /*3ede0*/  STL.64 [R1+0xdd8], R22 ;  /* 0x000dd81601007387 */ /* 0x000fe80000100a00 */
[----:B------:R4:W-:Y:S04]  /*3edf0*/  STL.64 [R1+0x3150], R4 ;  /* 0x0031500401007387 */ /* 0x0009e80000100a00 */
[----:B------:R-:W-:Y:S04]  /*3ee00*/  STL.64 [R1+0xdc0], R8 ;  /* 0x000dc00801007387 */ /* 0x000fe80000100a00 */
[----:B------:R0:W-:Y:S01]  /*3ee10*/  STL.64 [R1+0xdc8], R10 ;  /* 0x000dc80a01007387 */ /* 0x0001e20000100a00 */
[C---:B----4-:R-:W-:Y:S08]  /*3ee20*/  HMMA.16816.F32 R4, R36.reuse, R14, R40 ;  /* 0x0000000e2404723c */ /* 0x050ff00000001828 */
[----:B0-----:R-:W-:-:S15]  /*3ee30*/  HMMA.16816.F32 R8, R36, R2, R28 ;  /* 0x000000022408723c */ /* 0x001fde000000181c */
[----:B------:R-:W-:-:S04]  /*3ee40*/  NOP ;  /* 0x0000000000007918 */ /* 0x000fc80000000000 */
[----:B------:R-:W-:Y:S04]  /*3ee50*/  STL.64 [R1+0xdb0], R8 ;  /* 0x000db00801007387 */ /* 0x000fe80000100a00 */
[----:B------:R-:W-:Y:S04]  /*3ee60*/  STL.64 [R1+0xdb8], R10 ;  /* 0x000db80a01007387 */ /* 0x000fe80000100a00 */
[----:B------:R-:W-:Y:S04]  /*3ee70*/  STL.64 [R1+0xda0], R4 ;  /* 0x000da00401007387 */ /* 0x000fe80000100a00 */
[----:B------:R0:W-:Y:S04]  /*3ee80*/  STL.64 [R1+0xda8], R6 ;  /* 0x000da80601007387 */ /* 0x0001e80000100a00 */
[----:B------:R-:W2:Y:S01]  /*3ee90*/  LDL.LU R52, [R1+0xcd0] ;  /* 0x000cd00001347983 */ /* 0x000ea20000300800 */
[----:B0-----:R-:W-:Y:S01]  /*3eea0*/  HMMA.16816.F32 R4, R36, R16, R56 ;  /* 0x000000102404723c */ /* 0x001fe20000001838 */
[----:B------:R-:W-:-:S15]  /*3eeb0*/  IMAD R44, R60, 0x100, R55 ;  /* 0x000001003c2c7824 */ /* 0x000fde00078e0237 */
[----:B------:R-:W-:-:S03]  /*3eec0*/  NOP ;  /* 0x0000000000007918 */ /* 0x000fc60000000000 */
[----:B------:R-:W-:Y:S04]  /*3eed0*/  STL.64 [R1+0x2a0], R4 ;  /* 0x0002a00401007387 */ /* 0x000fe80000100a00 */
[----:B------:R-:W-:Y:S04]  /*3eee0*/  STL.64 [R1+0x2a8], R6 ;  /* 0x0002a80601007387 */ /* 0x000fe80000100a00 */
        /* <DEDUP_REMOVED lines=17> */
[----:B------:R-:W3:Y:S04]  /*3f000*/  LDL.LU R32, [R1+0x290] ;  /* 0x0002900001207983 */ /* 0x000ee80000300800 */
[----:B------:R-:W3:Y:S04]  /*3f010*/  LDL.LU R33, [R1+0x294] ;  /* 0x0002940001217983 */ /* 0x000ee80000300800 */
[----:B------:R-:W4:Y:S04]  /*3f020*/  LDL.LU R34, [R1+0x298] ;  /* 0x0002980001227983 */ /* 0x000f280000300800 */
[----:B------:R-:W4:Y:S04]  /*3f030*/  LDL.LU R35, [R1+0x29c] ;  /* 0x00029c0001237983 */ /* 0x000f280000300800 */
[----:B----4-:R-:W-:Y:S04]  /*3f040*/  STL.64 [R1+0x3148], R34 ;  /* 0x0031482201007387 */ /* 0x010fe80000100a00 */
[----:B---3--:R3:W-:Y:S04]  /*3f050*/  STL.64 [R1+0x3140], R32 ;  /* 0x0031402001007387 */ /* 0x0087e80000100a00 */
[----:B0-----:R-:W4:Y:S04]  /*3f060*/  LDL.LU R52, [R1+0xd30] ;  /* 0x000d300001347983 */ /* 0x001f280000300800 */
[----:B------:R-:W4:Y:S04]  /*3f070*/  LDL.LU R53, [R1+0xd34] ;  /* 0x000d340001357983 */ /* 0x000f280000300800 */
[----:B------:R-:W2:Y:S04]  /*3f080*/  LDL.LU R54, [R1+0xd38] ;  /* 0x000d380001367983 */ /* 0x000ea80000300800 */
[----:B------:R-:W2:Y:S04]  /*3f090*/  LDL.LU R55, [R1+0xd3c] ;  /* 0x000d3c0001377983 */ /* 0x000ea80000300800 */
[----:B--2---:R-:W-:Y:S04]  /*3f0a0*/  STL.64 [R1+0x3168], R54 ;  /* 0x0031683601007387 */ /* 0x004fe80000100a00 */
[----:B----4-:R0:W-:Y:S04]  /*3f0b0*/  STL.64 [R1+0x3160], R52 ;  /* 0x0031603401007387 */ /* 0x0101e80000100a00 */
[----:B-1----:R-:W2:Y:S04]  /*3f0c0*/  LDL.LU R40, [R1+0xd40] ;  /* 0x000d400001287983 */ /* 0x002ea80000300800 */
[----:B------:R-:W2:Y:S04]  /*3f0d0*/  LDL.LU R41, [R1+0xd44] ;  /* 0x000d440001297983 */ /* 0x000ea80000300800 */
[----:B------:R-:W2:Y:S04]  /*3f0e0*/  LDL.LU R42, [R1+0xd48] ;  /* 0x000d4800012a7983 */ /* 0x000ea80000300800 */
[----:B------:R-:W2:Y:S04]  /*3f0f0*/  LDL.LU R43, [R1+0xd4c] ;  /* 0x000d4c00012b7983 */ /* 0x000ea80000300800 */
[----:B------:R-:W4:Y:S04]  /*3f100*/  LDL.LU R24, [R1+0xd50] ;  /* 0x000d500001187983 */ /* 0x000f280000300800 */
[----:B------:R-:W4:Y:S04]  /*3f110*/  LDL.LU R25, [R1+0xd54] ;  /* 0x000d540001197983 */ /* 0x000f280000300800 */
[----:B------:R-:W4:Y:S04]  /*3f120*/  LDL.LU R26, [R1+0xd58] ;  /* 0x000d5800011a7983 */ /* 0x000f280000300800 */
[----:B------:R-:W4:Y:S04]  /*3f130*/  LDL.LU R27, [R1+0xd5c] ;  /* 0x000d5c00011b7983 */ /* 0x000f280000300800 */
[----:B---3--:R-:W3:Y:S04]  /*3f140*/  LDL.LU R32, [R1+0xd60] ;  /* 0x000d600001207983 */ /* 0x008ee80000300800 */
[----:B------:R-:W3:Y:S04]  /*3f150*/  LDL.LU R33, [R1+0xd64] ;  /* 0x000d640001217983 */ /* 0x000ee80000300800 */
[----:B------:R-:W3:Y:S04]  /*3f160*/  LDL.LU R34, [R1+0xd68] ;  /* 0x000d680001227983 */ /* 0x000ee80000300800 */
[----:B------:R-:W3:Y:S04]  /*3f170*/  LDL.LU R35, [R1+0xd6c] ;  /* 0x000d6c0001237983 */ /* 0x000ee80000300800 */
[----:B0-----:R-:W2:Y:S04]  /*3f180*/  LDL.LU R52, [R1+0xd80] ;  /* 0x000d800001347983 */ /* 0x001ea80000300800 */
[----:B------:R-:W2:Y:S04]  /*3f190*/  LDL.LU R53, [R1+0xd84] ;  /* 0x000d840001357983 */ /* 0x000ea80000300800 */
[----:B------:R-:W2:Y:S04]  /*3f1a0*/  LDL.LU R54, [R1+0xd88] ;  /* 0x000d880001367983 */ /* 0x000ea80000300800 */
[----:B------:R-:W2:Y:S04]  /*3f1b0*/  LDL.LU R55, [R1+0xd8c] ;  /* 0x000d8c0001377983 */ /* 0x000ea80000300800 */
[----:B------:R-:W2:Y:S04]  /*3f1c0*/  LDL.LU R8, [R1+0xd90] ;  /* 0x000d900001087983 */ /* 0x000ea80000300800 */
[----:B------:R-:W2:Y:S04]  /*3f1d0*/  LDL.LU R9, [R1+0xd94] ;  /* 0x000d940001097983 */ /* 0x000ea80000300800 */
[----:B------:R-:W2:Y:S04]  /*3f1e0*/  LDL.LU R10, [R1+0xd98] ;  /* 0x000d9800010a7983 */ /* 0x000ea80000300800 */
[----:B------:R-:W2:Y:S01]  /*3f1f0*/  LDL.LU R11, [R1+0xd9c] ;  /* 0x000d9c00010b7983 */ /* 0x000ea20000300800 */
[----:B------:R-:W-:-:S03]  /*3f200*/  IMAD R45, R61, 0x100, R0 ;  /* 0x000001003d2d7824 */ /* 0x000fc600078e0200 */
[----:B------:R-:W3:Y:S04]  /*3f210*/  LDL.LU R4, [R1+0xd70] ;  /* 0x000d700001047983 */ /* 0x000ee80000300800 */
[----:B------:R-:W3:Y:S04]  /*3f220*/  LDL.LU R5, [R1+0xd74] ;  /* 0x000d740001057983 */ /* 0x000ee80000300800 */
[----:B------:R-:W3:Y:S01]  /*3f230*/  LDL.LU R6, [R1+0xd78] ;  /* 0x000d780001067983 */ /* 0x000ee20000300800 */
[----:B------:R-:W-:Y:S02]  /*3f240*/  F2FP.F16.E5M2.UNPACK_B R36, R18 ;  /* 0x00000012ff24723e */ /* 0x000fe400020004ff */
[----:B------:R-:W-:-:S02]  /*3f250*/  F2FP.F16.E5M2.UNPACK_B R37, R19 ;  /* 0x00000013ff25723e */ /* 0x000fc400020004ff */
[----:B------:R-:W-:Y:S02]  /*3f260*/  F2FP.F16.E5M2.UNPACK_B R38, R44 ;  /* 0x0000002cff26723e */ /* 0x000fe400020004ff */
[----:B------:R-:W-:Y:S01]  /*3f270*/  F2FP.F16.E5M2.UNPACK_B R39, R45 ;  /* 0x0000002dff27723e */ /* 0x000fe200020004ff */
        /* <DEDUP_REMOVED lines=30> */
[----:B------:R-:W3:Y:S01]  /*3f460*/  LDL.LU.64 R8, [R1+0x3170] ;  /* 0x0031700001087983 */ /* 0x000ee20000300a00 */
[C---:B--2---:R-:W-:Y:S08]  /*3f470*/  HMMA.16816.F32 R52, R36.reuse, R10, R52 ;  /* 0x0000000a2434723c */ /* 0x044ff00000001834 */
[C---:B---3--:R-:W-:Y:S11]  /*3f480*/  HMMA.16816.F32 R4, R36.reuse, R8, R4 ;  /* 0x000000082404723c */ /* 0x048ff60000001804 */
[----:B------:R-:W-:Y:S04]  /*3f490*/  STL.64 [R1+0xd80], R52 ;  /* 0x000d803401007387 */ /* 0x000fe80000100a00 */
[----:B------:R0:W-:Y:S04]  /*3f4a0*/  STL.64 [R1+0xd88], R54 ;  /* 0x000d883601007387 */ /* 0x0001e80000100a00 */
[----:B0-----:R-:W2:Y:S04]  /*3f4b0*/  LDL.LU.64 R54, [R1+0x3168] ;  /* 0x0031680001367983 */ /* 0x001ea80000300a00 */
[----:B------:R-:W2:Y:S04]  /*3f4c0*/  LDL.LU.64 R52, [R1+0x3160] ;  /* 0x0031600001347983 */ /* 0x000ea80000300a00 */
[----:B------:R-:W-:Y:S04]  /*3f4d0*/  STL.64 [R1+0xd70], R4 ;  /* 0x000d700401007387 */ /* 0x000fe80000100a00 */
[----:B------:R0:W-:Y:S04]  /*3f4e0*/  STL.64 [R1+0xd78], R6 ;  /* 0x000d780601007387 */ /* 0x0001e80000100a00 */
[----:B0-----:R-:W3:Y:S04]  /*3f4f0*/  LDL.LU.64 R6, [R1+0x3158] ;  /* 0x0031580001067983 */ /* 0x001ee80000300a00 */
[----:B------:R-:W4:Y:S01]  /*3f500*/  LDL.LU.64 R4, [R1+0x3150] ;  /* 0x0031500001047983 */ /* 0x000f220000300a00 */
[C---:B------:R-:W-:Y:S08]  /*3f510*/  HMMA.16816.F32 R40, R36.reuse, R2, R40 ;  /* 0x000000022428723c */ /* 0x040ff00000001828 */
[C---:B---3--:R-:W-:Y:S08]  /*3f520*/  HMMA.16816.F32 R32, R36.reuse, R6, R32 ;  /* 0x000000062420723c */ /* 0x048ff00000001820 */
[C---:B----4-:R-:W-:Y:S11]  /*3f530*/  HMMA.16816.F32 R24, R36.reuse, R4, R24 ;  /* 0x000000042418723c */ /* 0x050ff60000001818 */
[----:B------:R-:W-:Y:S04]  /*3f540*/  STL.64 [R1+0xd60], R32 ;  /* 0x000d602001007387 */ /* 0x000fe80000100a00 */
[----:B------:R0:W-:Y:S04]  /*3f550*/  STL.64 [R1+0xd68], R34 ;  /* 0x000d682201007387 */ /* 0x0001e80000100a00 */
[----:B0-----:R-:W3:Y:S04]  /*3f560*/  LDL.LU.64 R34, [R1+0x3148] ;  /* 0x0031480001227983 */ /* 0x001ee80000300a00 */
[----:B------:R-:W3:Y:S04]  /*3f570*/  LDL.LU.64 R32, [R1+0x3140] ;  /* 0x0031400001207983 */ /* 0x000ee80000300a00 */
[----:B------:R-:W-:Y:S04]  /*3f580*/  STL.64 [R1+0xd50], R24 ;  /* 0x000d501801007387 */ /* 0x000fe80000100a00 */
[----:B------:R0:W-:Y:S04]  /*3f590*/  STL.64 [R1+0xd58], R26 ;  /* 0x000d581a01007387 */ /* 0x0001e80000100a00 */
[----:B0-----:R-:W4:Y:S04]  /*3f5a0*/  LDL.LU.64 R26, [R1+0x3138] ;  /* 0x00313800011a7983 */ /* 0x001f280000300a00 */
[----:B------:R-:W4:Y:S04]  /*3f5b0*/  LDL.LU.64 R24, [R1+0x3130] ;  /* 0x0031300001187983 */ /* 0x000f280000300a00 */
[----:B------:R-:W-:Y:S04]  /*3f5c0*/  STL.64 [R1+0xd40], R40 ;  /* 0x000d402801007387 */ /* 0x000fe80000100a00 */
[----:B------:R0:W-:Y:S01]  /*3f5d0*/  STL.64 [R1+0xd48], R42 ;  /* 0x000d482a01007387 */ /* 0x0001e20000100a00 */
[----:B--2---:R-:W-:Y:S03]  /*3f5e0*/  HMMA.16816.F32 R52, R36, R14, R52 ;  /* 0x0000000e2434723c */ /* 0x004fe60000001834 */
[----:B0-----:R-:W2:Y:S04]  /*3f5f0*/  LDL.LU.64 R42, [R1+0x3128] ;  /* 0x00312800012a7983 */ /* 0x001ea80000300a00 */
[----:B------:R-:W2:-:S12]  /*3f600*/  LDL.LU.64 R40, [R1+0x3120] ;  /* 0x0031200001287983 */ /* 0x000e980000300a00 */
[----:B------:R-:W-:Y:S04]  /*3f610*/  STL.64 [R1+0xd30], R52 ;  /* 0x000d303401007387 */ /* 0x000fe80000100a00 */
[----:B------:R0:W-:Y:S04]  /*3f620*/  STL.64 [R1+0xd38], R54 ;  /* 0x000d383601007387 */ /* 0x0001e80000100a00 */
[----:B0-----:R-:W2:Y:S04]  /*3f630*/  LDL.LU.64 R54, [R1+0x3118] ;  /* 0x0031180001367983 */ /* 0x001ea80000300a00 */
[----:B------:R-:W2:Y:S01]  /*3f640*/  LDL.LU.64 R52, [R1+0x3110] ;  /* 0x0031100001347983 */ /* 0x000ea20000300a00 */
        /* <DEDUP_REMOVED lines=8> */
[----:B------:R-:W-:-:S12]  /*3f6d0*/  F2FP.F16.E5M2.UNPACK_B R39, R45 ;  /* 0x0000002dff27723e */ /* 0x000fd800020004ff */
[----:B------:R-:W-:Y:S04]  /*3f6e0*/  STL.64 [R1+0x290], R32 ;  /* 0x0002902001007387 */ /* 0x000fe80000100a00 */
[----:B------:R0:W-:Y:S01]  /*3f6f0*/  STL.64 [R1+0x298], R34 ;  /* 0x0002982201007387 */ /* 0x0001e20000100a00 */
[C---:B----4-:R-:W-:Y:S08]  /*3f700*/  HMMA.16816.F32 R24, R36.reuse, R10, R24 ;  /* 0x0000000a2418723c */ /* 0x050ff00000001818 */
[C---:B0-----:R-:W-:Y:S08]  /*3f710*/  HMMA.16816.F32 R32, R36.reuse, R12, R20 ;  /* 0x0000000c2420723c */ /* 0x041ff00000001814 */
        /* <DEDUP_REMOVED lines=9> */
[C---:B--2---:R-:W-:Y:S08]  /*3f7b0*/  HMMA.16816.F32 R20, R36.reuse, R6, R40 ;  /* 0x000000062414723c */ /* 0x044ff00000001828 */
[C---:B------:R-:W-:Y:S01]  /*3f7c0*/  HMMA.16816.F32 R8, R36.reuse, R4, R48 ;  /* 0x000000042408723c */ /* 0x040fe20000001830 */
[----:B------:R-:W-:Y:S10]  /*3f7d0*/  STL.64 [R1+0x30d8], R6 ;  /* 0x0030d80601007387 */ /* 0x000ff40000100a00 */
[----:B------:R-:W-:Y:S04]  /*3f7e0*/  STL.64 [R1+0xcf0], R20 ;  /* 0x000cf01401007387 */ /* 0x000fe80000100a00 */
[----:B------:R-:W-:Y:S04]  /*3f7f0*/  STL.64 [R1+0xcf8], R22 ;  /* 0x000cf81601007387 */ /* 0x000fe80000100a00 */
[----:B------:R-:W-:Y:S04]  /*3f800*/  STL.64 [R1+0x30d0], R4 ;  /* 0x0030d00401007387 */ /* 0x000fe80000100a00 */
[----:B------:R-:W-:Y:S04]  /*3f810*/  STL.64 [R1+0xce0], R8 ;  /* 0x000ce00801007387 */ /* 0x000fe80000100a00 */
[----:B------:R0:W-:Y:S02]  /*3f820*/  STL.64 [R1+0xce8], R10 ;  /* 0x000ce80a01007387 */ /* 0x0001e40000100a00 */
[C---:B0-----:R-:W-:Y:S08]  /*3f830*/  HMMA.16816.F32 R8, R36.reuse, R2, R52 ;  /* 0x000000022408723c */ /* 0x041ff00000001834 */
[C---:B------:R-:W-:Y:S01]  /*3f840*/  HMMA.16816.F32 R4, R36.reuse, R14, R56 ;  /* 0x0000000e2404723c */ /* 0x040fe20000001838 */
[----:B------:R-:W-:Y:S10]  /*3f850*/  STL.64 [R1+0x3108], R14 ;  /* 0x0031080e01007387 */ /* 0x000ff40000100a00 */
[----:B------:R-:W-:Y:S04]  /*3f860*/  STL.64 [R1+0xcd0], R8 ;  /* 0x000cd00801007387 */ /* 0x000fe80000100a00 */
[----:B------:R-:W-:Y:S04]  /*3f870*/  STL.64 [R1+0xcd8], R10 ;  /* 0x000cd80a01007387 */ /* 0x000fe80000100a00 */
[----:B------:R-:W-:Y:S04]  /*3f880*/  STL.64 [R1+0x3100], R12 ;  /* 0x0031000c01007387 */ /* 0x000fe80000100a00 */
[----:B------:R0:W-:Y:S04]  /*3f890*/  STL.64 [R1+0xcc0], R4 ;  /* 0x000cc00401007387 */ /* 0x0001e80000100a00 */
[----:B------:R1:W-:Y:S04]  /*3f8a0*/  STL.64 [R1+0xcc8], R6 ;  /* 0x000cc80601007387 */ /* 0x0003e80000100a00 */
        /* <DEDUP_REMOVED lines=8> */
[----:B------:R-:W3:Y:S04]  /*3f930*/  LDL.LU R22, [R1+0xc68] ;  /* 0x000c680001167983 */ /* 0x000ee80000300800 */
[----:B------:R-:W3:Y:S04]  /*3f940*/  LDL.LU R23, [R1+0xc6c] ;  /* 0x000c6c0001177983 */ /* 0x000ee80000300800 */
[----:B------:R-:W4:Y:S04]  /*3f950*/  LDL.LU R32, [R1+0xc70] ;  /* 0x000c700001207983 */ /* 0x000f280000300800 */
[----:B------:R-:W4:Y:S04]  /*3f960*/  LDL.LU R33, [R1+0xc74] ;  /* 0x000c740001217983 */ /* 0x000f280000300800 */
[----:B------:R-:W4:Y:S04]  /*3f970*/  LDL.LU R34, [R1+0xc78] ;  /* 0x000c780001227983 */ /* 0x000f280000300800 */
[----:B------:R-:W4:Y:S04]  /*3f980*/  LDL.LU R35, [R1+0xc7c] ;  /* 0x000c7c0001237983 */ /* 0x000f280000300800 */
[----:B0-----:R-:W3:Y:S04]  /*3f990*/  LDL.LU R4, [R1+0xc90] ;  /* 0x000c900001047983 */ /* 0x001ee80000300800 */
[----:B------:R-:W3:Y:S04]  /*3f9a0*/  LDL.LU R5, [R1+0xc94] ;  /* 0x000c940001057983 */ /* 0x000ee80000300800 */
[----:B-1----:R-:W3:Y:S04]  /*3f9b0*/  LDL.LU R6, [R1+0xc98] ;  /* 0x000c980001067983 */ /* 0x002ee80000300800 */
[----:B------:R-:W3:Y:S04]  /*3f9c0*/  LDL.LU R7, [R1+0xc9c] ;  /* 0x000c9c0001077983 */ /* 0x000ee80000300800 */
        /* <DEDUP_REMOVED lines=12> */
[----:B--2---:R-:W2:Y:S04]  /*3fa90*/  LDL.LU R24, [R1+0xca0] ;  /* 0x000ca00001187983 */ /* 0x004ea80000300800 */
        /* <DEDUP_REMOVED lines=27> */
[----:B---3--:R-:W-:Y:S03]  /*3fc50*/  HMMA.16816.F32 R36, R36, R16, R12 ;  /* 0x000000102424723c */ /* 0x008fe6000000180c */
[----:B------:R-:W3:Y:S04]  /*3fc60*/  LDL.LU.64 R14, [R1+0x3108] ;  /* 0x00310800010e7983 */ /* 0x000ee80000300a00 */
[----:B------:R-:W2:Y:S01]  /*3fc70*/  LDL.LU.64 R12, [R1+0x3100] ;  /* 0x00310000010c7983 */ /* 0x000ea20000300a00 */
[----:B----4-:R-:W-:-:S02]  /*3fc80*/  IMAD R18, R18, 0x100, R44 ;  /* 0x0000010012127824 */ /* 0x010fc400078e022c */
[----:B------:R-:W-:Y:S02]  /*3fc90*/  IMAD R19, R47, 0x100, R19 ;  /* 0x000001002f137824 */ /* 0x000fe400078e0213 */
[----:B------:R-:W-:Y:S02]  /*3fca0*/  IMAD R44, R28, 0x100, R46 ;  /* 0x000001001c2c7824 */ /* 0x000fe400078e022e */
[----:B------:R-:W-:-:S05]  /*3fcb0*/  IMAD R45, R30, 0x100, R29 ;  /* 0x000001001e2d7824 */ /* 0x000fca00078e021d */
[----:B------:R0:W-:Y:S04]  /*3fcc0*/  STL.64 [R1+0x280], R36 ;  /* 0x0002802401007387 */ /* 0x0001e80000100a00 */
[----:B------:R1:W-:Y:S01]  /*3fcd0*/  STL.64 [R1+0x288], R38 ;  /* 0x0002882601007387 */ /* 0x0003e20000100a00 */
[----:B0-----:R-:W-:Y:S02]  /*3fce0*/  F2FP.F16.E5M2.UNPACK_B R36, R18 ;  /* 0x00000012ff24723e */ /* 0x001fe400020004ff */
        /* <DEDUP_REMOVED lines=23> */
[----:B------:R-:W-:Y:S01]  /*3fe60*/  HMMA.16816.F32 R20, R36, R2, R20 ;  /* 0x000000022414723c */ /* 0x000fe20000001814 */
[----:B------:R-:W-:-:S02]  /*3fe70*/  IMAD R18, R40, 0x100, R31 ;  /* 0x0000010028127824 */ /* 0x000fc400078e021f */
[----:B------:R-:W-:-:S05]  /*3fe80*/  IMAD R19, R42, 0x100, R41 ;  /* 0x000001002a137824 */ /* 0x000fca00078e0229 */
[C---:B----4-:R-:W-:Y:S08]  /*3fe90*/  HMMA.16816.F32 R44, R36.reuse, R6, R44 ;  /* 0x00000006242c723c */ /* 0x050ff0000000182c */
[C---:B---3--:R-:W-:Y:S01]  /*3fea0*/  HMMA.16816.F32 R32, R36.reuse, R4, R32 ;  /* 0x000000042420723c */ /* 0x048fe20000001820 */
[----:B------:R-:W-:Y:S10]  /*3feb0*/  STL.64 [R1+0x30c8], R6 ;  /* 0x0030c80601007387 */ /* 0x000ff40000100a00 */
[----:B------:R-:W-:Y:S04]  /*3fec0*/  STL.64 [R1+0xc80], R44 ;  /* 0x000c802c01007387 */ /* 0x000fe80000100a00 */
[----:B------:R-:W-:Y:S04]  /*3fed0*/  STL.64 [R1+0xc88], R46 ;  /* 0x000c882e01007387 */ /* 0x000fe80000100a00 */
[----:B------:R2:W-:Y:S02]  /*3fee0*/  STL.64 [R1+0x30c0], R4 ;  /* 0x0030c00401007387 */ /* 0x0005e40000100a00 */
[----:B--2---:R-:W-:Y:S02]  /*3fef0*/  HMMA.16816.F32 R4, R36, R14, R24 ;  /* 0x0000000e2404723c */ /* 0x004fe40000001818 */
[----:B------:R-:W-:Y:S04]  /*3ff00*/  STL.64 [R1+0xc70], R32 ;  /* 0x000c702001007387 */ /* 0x000fe80000100a00 */
[----:B------:R-:W-:Y:S04]  /*3ff10*/  STL.64 [R1+0xc78], R34 ;  /* 0x000c782201007387 */ /* 0x000fe80000100a00 */
[----:B------:R-:W-:Y:S04]  /*3ff20*/  STL.64 [R1+0xc60], R20 ;  /* 0x000c601401007387 */ /* 0x000fe80000100a00 */
[----:B------:R-:W-:Y:S01]  /*3ff30*/  STL.64 [R1+0xc68], R22 ;  /* 0x000c681601007387 */ /* 0x000fe20000100a00 */
[----:B------:R-:W-:-:S02]  /*3ff40*/  IMAD R44, R60, 0x100, R43 ;  /* 0x000001003c2c7824 */ /* 0x000fc400078e022b */
[----:B------:R-:W-:Y:S02]  /*3ff50*/  IMAD R45, R61, 0x100, R0 ;  /* 0x000001003d2d7824 */ /* 0x000fe400078e0200 */
[----:B------:R-:W-:Y:S04]  /*3ff60*/  STL.64 [R1+0xc50], R4 ;  /* 0x000c500401007387 */ /* 0x000fe80000100a00 */
[----:B------:R0:W-:Y:S02]  /*3ff70*/  STL.64 [R1+0xc58], R6 ;  /* 0x000c580601007387 */ /* 0x0001e40000100a00 */
[----:B0-----:R-:W-:Y:S01]  /*3ff80*/  HMMA.16816.F32 R4, R36, R16, R48 ;  /* 0x000000102404723c */ /* 0x001fe20000001830 */
[----:B------:R-:W-:Y:S02]  /*3ff90*/  F2FP.F16.E5M2.UNPACK_B R36, R18 ;  /* 0x00000012ff24723e */ /* 0x000fe400020004ff */
[----:B------:R-:W-:-:S02]  /*3ffa0*/  F2FP.F16.E5M2.UNPACK_B R37, R19 ;  /* 0x00000013ff25723e */ /* 0x000fc400020004ff */
[----:B------:R-:W-:Y:S02]  /*3ffb0*/  F2FP.F16.E5M2.UNPACK_B R38, R44 ;  /* 0x0000002cff26723e */ /* 0x000fe400020004ff */
[----:B------:R-:W-:-:S12]  /*3ffc0*/  F2FP.F16.E5M2.UNPACK_B R39, R45 ;  /* 0x0000002dff27723e */ /* 0x000fd800020004ff */
[----:B------:R-:W-:Y:S04]  /*3ffd0*/  STL.64 [R1+0x270], R4 ;  /* 0x0002700401007387 */ /* 0x000fe80000100a00 */
[----:B------:R0:W-:Y:S02]  /*3ffe0*/  STL.64 [R1+0x278], R6 ;  /* 0x0002780601007387 */ /* 0x0001e40000100a00 */
[----:B0-----:R-:W-:Y:S02]  /*3fff0*/  HMMA.16816.F32 R4, R36, R12, R52 ;  /* 0x0000000c2404723c */ /* 0x001fe40000001834 */
[----:B------:R-:W-:Y:S04]  /*40000*/  STL.64 [R1+0x3098], R14 ;  /* 0x0030980e01007387 */ /* 0x000fe80000100a00 */
[----:B------:R-:W-:-:S13]  /*40010*/  STL.64 [R1+0x3090], R12 ;  /* 0x0030900c01007387 */ /* 0x000fda0000100a00 */
[----:B------:R-:W-:Y:S04]  /*40020*/  STL.64 [R1+0xc40], R4 ;  /* 0x000c400401007387 */ /* 0x000fe80000100a00 */
[----:B------:R0:W-:Y:S04]  /*40030*/  STL.64 [R1+0xc48], R6 ;  /* 0x000c480601007387 */ /* 0x0001e80000100a00 */
[----:B------:R-:W2:Y:S01]  /*40040*/  LDL.LU R48, [R1+0xb70] ;  /* 0x000b700001307983 */ /* 0x000ea20000300800 */
[----:B0-----:R-:W-:-:S15]  /*40050*/  HMMA.16816.F32 R4, R36, R10, R56 ;  /* 0x0000000a2404723c */ /* 0x001fde0000001838 */
[----:B------:R-:W-:-:S04]  /*40060*/  NOP ;  /* 0x0000000000007918 */ /* 0x000fc80000000000 */
        /* <DEDUP_REMOVED lines=19> */
[----:B-1----:R-:W2:Y:S04]  /*401a0*/  LDL.LU R28, [R1+0xbe0] ;  /* 0x000be000011c7983 */ /* 0x002ea80000300800 */
[----:B------:R-:W2:Y:S04]  /*401b0*/  LDL.LU R29, [R1+0xbe4] ;  /* 0x000be400011d7983 */ /* 0x000ea80000300800 */
[----:B------:R-:W3:Y:S04]  /*401c0*/  LDL.LU R30, [R1+0xbe8] ;  /* 0x000be800011e7983 */ /* 0x000ee80000300800 */
[----:B------:R-:W3:Y:S04]  /*401d0*/  LDL.LU R31, [R1+0xbec] ;  /* 0x000bec00011f7983 */ /* 0x000ee80000300800 */
[----:B---3--:R-:W-:Y:S04]  /*401e0*/  STL.64 [R1+0x30b8], R30 ;  /* 0x0030b81e01007387 */ /* 0x008fe80000100a00 */
[----:B--2---:R1:W-:Y:S04]  /*401f0*/  STL.64 [R1+0x30b0], R28 ;  /* 0x0030b01c01007387 */ /* 0x0043e80000100a00 */
[----:B------:R-:W2:Y:S04]  /*40200*/  LDL.LU R12, [R1+0xbf0] ;  /* 0x000bf000010c7983 */ /* 0x000ea80000300800 */
[----:B------:R-:W2:Y:S04]  /*40210*/  LDL.LU R13, [R1+0xbf4] ;  /* 0x000bf400010d7983 */ /* 0x000ea80000300800 */
[----:B------:R-:W2:Y:S04]  /*40220*/  LDL.LU R14, [R1+0xbf8] ;  /* 0x000bf800010e7983 */ /* 0x000ea80000300800 */
[----:B------:R-:W2:Y:S04]  /*40230*/  LDL.LU R15, [R1+0xbfc] ;  /* 0x000bfc00010f7983 */ /* 0x000ea80000300800 */
[----:B0-----:R-:W3:Y:S04]  /*40240*/  LDL.LU R48, [R1+0xc00] ;  /* 0x000c000001307983 */ /* 0x001ee80000300800 */
[----:B------:R-:W3:Y:S04]  /*40250*/  LDL.LU R49, [R1+0xc04] ;  /* 0x000c040001317983 */ /* 0x000ee80000300800 */
[----:B------:R-:W3:Y:S04]  /*40260*/  LDL.LU R50, [R1+0xc08] ;  /* 0x000c080001327983 */ /* 0x000ee80000300800 */
[----:B------:R-:W3:Y:S04]  /*40270*/  LDL.LU R51, [R1+0xc0c] ;  /* 0x000c0c0001337983 */ /* 0x000ee80000300800 */
[----:B-1----:R-:W4:Y:S04]  /*40280*/  LDL.LU R28, [R1+0xc10] ;  /* 0x000c1000011c7983 */ /* 0x002f280000300800 */
[----:B------:R-:W4:Y:S04]  /*40290*/  LDL.LU R29, [R1+0xc14] ;  /* 0x000c1400011d7983 */ /* 0x000f280000300800 */
[----:B------:R-:W4:Y:S04]  /*402a0*/  LDL.LU R30, [R1+0xc18] ;  /* 0x000c1800011e7983 */ /* 0x000f280000300800 */
[----:B------:R-:W4:Y:S04]  /*402b0*/  LDL.LU R31, [R1+0xc1c] ;  /* 0x000c1c00011f7983 */ /* 0x000f280000300800 */
        /* <DEDUP_REMOVED lines=40> */
[----:B0-----:R-:W4:Y:S04]  /*40540*/  LDL.LU.64 R6, [R1+0x30c8] ;  /* 0x0030c80001067983 */ /* 0x001f280000300a00 */
[----:B------:R-:W3:Y:S01]  /*40550*/  LDL.LU.64 R4, [R1+0x30c0] ;  /* 0x0030c00001047983 */ /* 0x000ee20000300a00 */
[C---:B------:R-:W-:Y:S08]  /*40560*/  HMMA.16816.F32 R12, R36.reuse, R2, R12 ;  /* 0x00000002240c723c */ /* 0x040ff0000000180c */
        /* <DEDUP_REMOVED lines=19> */
[----:B---3--:R-:W-:Y:S11]  /*406a0*/  HMMA.16816.F32 R36, R36, R16, R48 ;  /* 0x000000102424723c */ /* 0x008ff60000001830 */
[----:B------:R-:W-:Y:S04]  /*406b0*/  STL.64 [R1+0xbe0], R28 ;  /* 0x000be01c01007387 */ /* 0x000fe80000100a00 */
[----:B------:R0:W-:Y:S04]  /*406c0*/  STL.64 [R1+0xbe8], R30 ;  /* 0x000be81e01007387 */ /* 0x0001e80000100a00 */
[----:B0-----:R-:W2:Y:S04]  /*406d0*/  LDL.LU.64 R30, [R1+0x3088] ;  /* 0x00308800011e7983 */ /* 0x001ea80000300a00 */
[----:B------:R-:W2:Y:S04]  /*406e0*/  LDL.LU.64 R28, [R1+0x3080] ;  /* 0x00308000011c7983 */ /* 0x000ea80000300a00 */
[----:B------:R-:W3:Y:S04]  /*406f0*/  LDL.LU.64 R50, [R1+0x3078] ;  /* 0x0030780001327983 */ /* 0x000ee80000300a00 */
[----:B------:R-:W3:Y:S04]  /*40700*/  LDL.LU.64 R48, [R1+0x3070] ;  /* 0x0030700001307983 */ /* 0x000ee80000300a00 */
[----:B------:R-:W-:Y:S04]  /*40710*/  STL.64 [R1+0x260], R36 ;  /* 0x0002602401007387 */ /* 0x000fe80000100a00 */
[----:B------:R0:W-:Y:S02]  /*40720*/  STL.64 [R1+0x268], R38 ;  /* 0x0002682601007387 */ /* 0x0001e40000100a00 */
[----:B0-----:R-:W-:-:S02]  /*40730*/  F2FP.F16.E5M2.UNPACK_B R38, R44 ;  /* 0x0000002cff26723e */ /* 0x001fc400020004ff */
[----:B------:R-:W-:Y:S01]  /*40740*/  F2FP.F16.E5M2.UNPACK_B R39, R45 ;  /* 0x0000002dff27723e */ /* 0x000fe200020004ff */
[----:B------:R-:W4:Y:S04]  /*40750*/  LDL.LU R44, [R1+0xbd0] ;  /* 0x000bd000012c7983 */ /* 0x000f280000300800 */
[----:B------:R-:W4:Y:S04]  /*40760*/  LDL.LU R45, [R1+0xbd4] ;  /* 0x000bd400012d7983 */ /* 0x000f280000300800 */
[----:B------:R-:W4:Y:S04]  /*40770*/  LDL.LU R46, [R1+0xbd8] ;  /* 0x000bd800012e7983 */ /* 0x000f280000300800 */
[----:B------:R-:W4:Y:S01]  /*40780*/  LDL.LU R47, [R1+0xbdc] ;  /* 0x000bdc00012f7983 */ /* 0x000f220000300800 */
[----:B------:R-:W-:-:S02]  /*40790*/  F2FP.F16.E5M2.UNPACK_B R36, R18 ;  /* 0x00000012ff24723e */ /* 0x000fc400020004ff */
[----:B------:R-:W-:-:S07]  /*407a0*/  F2FP.F16.E5M2.UNPACK_B R37, R19 ;  /* 0x00000013ff25723e */ /* 0x000fce00020004ff */
[C---:B------:R-:W-:Y:S08]  /*407b0*/  HMMA.16816.F32 R32, R36.reuse, R10, R32 ;  /* 0x0000000a2420723c */ /* 0x040ff00000001820 */
[----:B------:R-:W-:Y:S01]  /*407c0*/  HMMA.16816.F32 R20, R36, R8, R20 ;  /* 0x000000082414723c */ /* 0x000fe20000001814 */
[----:B------:R-:W-:-:S07]  /*407d0*/  IMAD R18, R56, 0x100, R55 ;  /* 0x0000010038127824 */ /* 0x000fce00078e0237 */
[----:B----4-:R-:W-:-:S15]  /*407e0*/  HMMA.16816.F32 R44, R36, R12, R44 ;  /* 0x0000000c242c723c */ /* 0x010fde000000182c */
[----:B------:R-:W-:-:S04]  /*407f0*/  NOP ;  /* 0x0000000000007918 */ /* 0x000fc80000000000 */
        /* <DEDUP_REMOVED lines=8> */
[C---:B0-----:R-:W-:Y:S08]  /*40880*/  HMMA.16816.F32 R20, R36.reuse, R6, R24 ;  /* 0x000000062414723c */ /* 0x041ff00000001818 */
[C---:B--2---:R-:W-:Y:S01]  /*40890*/  HMMA.16816.F32 R8, R36.reuse, R4, R28 ;  /* 0x000000042408723c */ /* 0x044fe2000000181c */
[----:B------:R-:W-:Y:S10]  /*408a0*/  STL.64 [R1+0x3038], R6 ;  /* 0x0030380601007387 */ /* 0x000ff40000100a00 */
[----:B------:R-:W-:Y:S04]  /*408b0*/  STL.64 [R1+0xba0], R20 ;  /* 0x000ba01401007387 */ /* 0x000fe80000100a00 */
[----:B------:R-:W-:Y:S04]  /*408c0*/  STL.64 [R1+0xba8], R22 ;  /* 0x000ba81601007387 */ /* 0x000fe80000100a00 */
[----:B------:R-:W-:Y:S04]  /*408d0*/  STL.64 [R1+0x3030], R4 ;  /* 0x0030300401007387 */ /* 0x000fe80000100a00 */
[----:B------:R-:W-:Y:S04]  /*408e0*/  STL.64 [R1+0xb90], R8 ;  /* 0x000b900801007387 */ /* 0x000fe80000100a00 */
[----:B------:R0:W-:Y:S02]  /*408f0*/  STL.64 [R1+0xb98], R10 ;  /* 0x000b980a01007387 */ /* 0x0001e40000100a00 */
[C---:B0-----:R-:W-:Y:S08]  /*40900*/  HMMA.16816.F32 R8, R36.reuse, R2, R40 ;  /* 0x000000022408723c */ /* 0x041ff00000001828 */
[----:B---3--:R-:W-:Y:S01]  /*40910*/  HMMA.16816.F32 R4, R36, R14, R48 ;  /* 0x0000000e2404723c */ /* 0x008fe20000001830 */
[----:B------:R-:W-:Y:S10]  /*40920*/  STL.64 [R1+0x3068], R14 ;  /* 0x0030680e01007387 */ /* 0x000ff40000100a00 */
[----:B------:R-:W-:Y:S04]  /*40930*/  STL.64 [R1+0xb80], R8 ;  /* 0x000b800801007387 */ /* 0x000fe80000100a00 */
        /* <DEDUP_REMOVED lines=25> */
[----:B------:R-:W4:Y:S04]  /*40ad0*/  LDL.LU R55, [R1+0xb0c] ;  /* 0x000b0c0001377983 */ /* 0x000f280000300800 */
[----:B----4-:R-:W-:Y:S04]  /*40ae0*/  STL.64 [R1+0x3028], R54 ;  /* 0x0030283601007387 */ /* 0x010fe80000100a00 */
[----:B---3--:R0:W-:Y:S04]  /*40af0*/  STL.64 [R1+0x3020], R52 ;  /* 0x0030203401007387 */ /* 0x0081e80000100a00 */
[----:B-1----:R-:W3:Y:S04]  /*40b00*/  LDL.LU R40, [R1+0xb10] ;  /* 0x000b100001287983 */ /* 0x002ee80000300800 */
[----:B------:R-:W3:Y:S04]  /*40b10*/  LDL.LU R41, [R1+0xb14] ;  /* 0x000b140001297983 */ /* 0x000ee80000300800 */
[----:B------:R-:W4:Y:S04]  /*40b20*/  LDL.LU R42, [R1+0xb18] ;  /* 0x000b1800012a7983 */ /* 0x000f280000300800 */
[----:B------:R-:W4:Y:S01]  /*40b30*/  LDL.LU R43, [R1+0xb1c] ;  /* 0x000b1c00012b7983 */ /* 0x000f220000300800 */
[----:B------:R-:W-:-:S03]  /*40b40*/  IMAD R44, R60, 0x100, R59 ;  /* 0x000001003c2c7824 */ /* 0x000fc600078e023b */
        /* <DEDUP_REMOVED lines=22> */
[----:B-1----:R-:W3:Y:S04]  /*40cb0*/  LDL.LU R40, [R1+0xb50] ;  /* 0x000b500001287983 */ /* 0x002ee80000300800 */
        /* <DEDUP_REMOVED lines=8> */
[----:B------:R-:W-:-:S03]  /*40d40*/  IMAD R45, R61, 0x100, R0 ;  /* 0x000001003d2d7824 */ /* 0x000fc600078e0200 */
        /* <DEDUP_REMOVED lines=19> */
[----:B------:R-:W3:Y:S01]  /*40e80*/  LDL.LU R59, [R1+0xaac] ;  /* 0x000aac00013b7983 */ /* 0x000ee20000300800 */
[----:B--2---:R-:W-:Y:S03]  /*40e90*/  HMMA.16816.F32 R36, R36, R16, R12 ;  /* 0x000000102424723c */ /* 0x004fe6000000180c */
[----:B------:R-:W2:Y:S04]  /*40ea0*/  LDL.LU.64 R14, [R1+0x3068] ;  /* 0x00306800010e7983 */ /* 0x000ea80000300a00 */
[----:B------:R-:W3:-:S12]  /*40eb0*/  LDL.LU.64 R12, [R1+0x3060] ;  /* 0x00306000010c7983 */ /* 0x000ed80000300a00 */
[----:B------:R0:W-:Y:S04]  /*40ec0*/  STL.64 [R1+0x250], R36 ;  /* 0x0002502401007387 */ /* 0x0001e80000100a00 */
[----:B------:R1:W-:Y:S01]  /*40ed0*/  STL.64 [R1+0x258], R38 ;  /* 0x0002582601007387 */ /* 0x0003e20000100a00 */
[----:B0-----:R-:W-:Y:S02]  /*40ee0*/  F2FP.F16.E5M2.UNPACK_B R36, R18 ;  /* 0x00000012ff24723e */ /* 0x001fe400020004ff */
[----:B------:R-:W-:Y:S02]  /*40ef0*/  F2FP.F16.E5M2.UNPACK_B R37, R19 ;  /* 0x00000013ff25723e */ /* 0x000fe400020004ff */
[----:B-1----:R-:W-:Y:S02]  /*40f00*/  F2FP.F16.E5M2.UNPACK_B R38, R44 ;  /* 0x0000002cff26723e */ /* 0x002fe400020004ff */
[----:B------:R-:W-:-:S07]  /*40f10*/  F2FP.F16.E5M2.UNPACK_B R39, R45 ;  /* 0x0000002dff27723e */ /* 0x000fce00020004ff */
[----:B---3--:R-:W-:-:S15]  /*40f20*/  HMMA.16816.F32 R8, R36, R12, R8 ;  /* 0x0000000c2408723c */ /* 0x008fde0000001808 */
[----:B------:R-:W-:-:S04]  /*40f30*/  NOP ;  /* 0x0000000000007918 */ /* 0x000fc80000000000 */
[----:B------:R-:W-:Y:S04]  /*40f40*/  STL.64 [R1+0xb60], R8 ;  /* 0x000b600801007387 */ /* 0x000fe80000100a00 */
[----:B------:R0:W-:Y:S04]  /*40f50*/  STL.64 [R1+0xb68], R10 ;  /* 0x000b680a01007387 */ /* 0x0001e80000100a00 */
[----:B0-----:R-:W3:Y:S04]  /*40f60*/  LDL.LU.64 R10, [R1+0x3058] ;  /* 0x00305800010a7983 */ /* 0x001ee80000300a00 */
[----:B------:R-:W4:Y:S01]  /*40f70*/  LDL.LU.64 R8, [R1+0x3050] ;  /* 0x0030500001087983 */ /* 0x000f220000300a00 */
        /* <DEDUP_REMOVED lines=10> */
[----:B----4-:R-:W-:-:S15]  /*41020*/  HMMA.16816.F32 R52, R36, R6, R52 ;  /* 0x000000062434723c */ /* 0x010fde0000001834 */
[----:B------:R-:W-:-:S04]  /*41030*/  NOP ;  /* 0x0000000000007918 */ /* 0x000fc80000000000 */
[----:B------:R-:W-:Y:S04]  /*41040*/  STL.64 [R1+0xb30], R52 ;  /* 0x000b303401007387 */ /* 0x000fe80000100a00 */
[----:B------:R0:W-:Y:S04]  /*41050*/  STL.64 [R1+0xb38], R54 ;  /* 0x000b383601007387 */ /* 0x0001e80000100a00 */
[----:B0-----:R-:W4:Y:S04]  /*41060*/  LDL.LU.64 R54, [R1+0x3028] ;  /* 0x0030280001367983 */ /* 0x001f280000300a00 */
[----:B------:R-:W4:Y:S01]  /*41070*/  LDL.LU.64 R52, [R1+0x3020] ;  /* 0x0030200001347983 */ /* 0x000f220000300a00 */
        /* <DEDUP_REMOVED lines=9> */
[----:B------:R-:W3:Y:S01]  /*41110*/  LDL.LU.64 R40, [R1+0x3000] ;  /* 0x0030000001287983 */ /* 0x000ee20000300a00 */
[----:B----4-:R-:W-:-:S15]  /*41120*/  HMMA.16816.F32 R52, R36, R14, R52 ;  /* 0x0000000e2434723c */ /* 0x010fde0000001834 */
[----:B------:R-:W-:-:S04]  /*41130*/  NOP ;  /* 0x0000000000007918 */ /* 0x000fc80000000000 */
[----:B------:R-:W-:Y:S04]  /*41140*/  STL.64 [R1+0xb00], R52 ;  /* 0x000b003401007387 */ /* 0x000fe80000100a00 */
[----:B------:R0:W-:Y:S04]  /*41150*/  STL.64 [R1+0xb08], R54 ;  /* 0x000b083601007387 */ /* 0x0001e80000100a00 */
[----:B0-----:R-:W4:Y:S04]  /*41160*/  LDL.LU.64 R54, [R1+0x2ff8] ;  /* 0x002ff80001367983 */ /* 0x001f280000300a00 */
[----:B------:R-:W4:Y:S01]  /*41170*/  LDL.LU.64 R52, [R1+0x2ff0] ;  /* 0x002ff00001347983 */ /* 0x000f220000300a00 */
[----:B--2---:R-:W-:Y:S01]  /*41180*/  HMMA.16816.F32 R20, R36, R16, R20 ;  /* 0x000000102414723c */ /* 0x004fe20000001814 */
[----:B------:R-:W-:-:S02]  /*41190*/  IMAD R18, R34, 0x100, R33 ;  /* 0x0000010022127824 */ /* 0x000fc400078e0221 */
[----:B------:R-:W-:Y:S02]  /*411a0*/  IMAD R19, R47, 0x100, R35 ;  /* 0x000001002f137824 */ /* 0x000fe400078e0223 */
[----:B------:R-:W-:Y:S02]  /*411b0*/  IMAD R44, R60, 0x100, R46 ;  /* 0x000001003c2c7824 */ /* 0x000fe400078e022e */
[----:B------:R-:W-:Y:S01]  /*411c0*/  IMAD R45, R61, 0x100, R0 ;  /* 0x000001003d2d7824 */ /* 0x000fe200078e0200 */
[----:B------:R-:W-:Y:S02]  /*411d0*/  F2FP.F16.E5M2.UNPACK_B R36, R18 ;  /* 0x00000012ff24723e */ /* 0x000fe400020004ff */
[----:B------:R-:W-:Y:S02]  /*411e0*/  F2FP.F16.E5M2.UNPACK_B R37, R19 ;  /* 0x00000013ff25723e */ /* 0x000fe400020004ff */
[----:B------:R-:W-:Y:S02]  /*411f0*/  F2FP.F16.E5M2.UNPACK_B R38, R44 ;  /* 0x0000002cff26723e */ /* 0x000fe400020004ff */
[----:B------:R-:W-:-:S07]  /*41200*/  F2FP.F16.E5M2.UNPACK_B R39, R45 ;  /* 0x0000002dff27723e */ /* 0x000fce00020004ff */
[C---:B------:R-:W-:Y:S08]  /*41210*/  HMMA.16816.F32 R32, R36.reuse, R12, R24 ;  /* 0x0000000c2420723c */ /* 0x040ff00000001818 */
[C---:B------:R-:W-:Y:S01]  /*41220*/  HMMA.16816.F32 R24, R36.reuse, R10, R28 ;  /* 0x0000000a2418723c */ /* 0x040fe2000000181c */
[----:B------:R-:W-:Y:S04]  /*41230*/  STL.64 [R1+0x240], R20 ;  /* 0x0002401401007387 */ /* 0x000fe80000100a00 */
[----:B------:R3:W-:Y:S03]  /*41240*/  STL.64 [R1+0x248], R22 ;  /* 0x0002481601007387 */ /* 0x0007e60000100a00 */
[C---:B---3--:R-:W-:Y:S03]  /*41250*/  HMMA.16816.F32 R20, R36.reuse, R8, R40 ;  /* 0x000000082414723c */ /* 0x048fe60000001828 */
        /* <DEDUP_REMOVED lines=9> */
[----:B------:R-:W-:-:S15]  /*412f0*/  STL.64 [R1+0x2fa8], R6 ;  /* 0x002fa80601007387 */ /* 0x000fde0000100a00 */
[----:B------:R-:W-:Y:S02]  /*41300*/  NOP ;  /* 0x0000000000007918 */ /* 0x000fe40000000000 */
[----:B------:R-:W-:Y:S04]  /*41310*/  STL.64 [R1+0xac0], R20 ;  /* 0x000ac01401007387 */ /* 0x000fe80000100a00 */
[----:B------:R-:W-:Y:S04]  /*41320*/  STL.64 [R1+0xac8], R22 ;  /* 0x000ac81601007387 */ /* 0x000fe80000100a00 */
[----:B------:R0:W-:Y:S01]  /*41330*/  STL.64 [R1+0x2fa0], R4 ;  /* 0x002fa00401007387 */ /* 0x0001e20000100a00 */
[C---:B----4-:R-:W-:Y:S08]  /*41340*/  HMMA.16816.F32 R8, R36.reuse, R4, R52 ;  /* 0x000000042408723c */ /* 0x050ff00000001834 */
[C---:B0-----:R-:W-:Y:S11]  /*41350*/  HMMA.16816.F32 R4, R36.reuse, R2, R56 ;  /* 0x000000022404723c */ /* 0x041ff60000001838 */
[----:B------:R-:W-:Y:S04]  /*41360*/  STL.64 [R1+0xab0], R8 ;  /* 0x000ab00801007387 */ /* 0x000fe80000100a00 */
[----:B------:R-:W-:Y:S04]  /*41370*/  STL.64 [R1+0xab8], R10 ;  /* 0x000ab80a01007387 */ /* 0x000fe80000100a00 */
[----:B------:R-:W2:Y:S04]  /*41380*/  LDL.LU R40, [R1+0x220] ;  /* 0x0002200001287983 */ /* 0x000ea80000300800 */
        /* <DEDUP_REMOVED lines=73> */
[C---:B----4-:R-:W-:Y:S08]  /*41820*/  HMMA.16816.F32 R40, R36.reuse, R14, R40 ;  /* 0x0000000e2428723c */ /* 0x050ff00000001828 */
[----:B---3--:R-:W-:Y:S01]  /*41830*/  HMMA.16816.F32 R36, R36, R16, R32 ;  /* 0x000000102424723c */ /* 0x008fe20000001820 */
[----:B--2---:R-:W-:-:S02]  /*41840*/  IMAD R18, R18, 0x100, R44 ;  /* 0x0000010012127824 */ /* 0x004fc400078e022c */
[----:B------:R-:W-:Y:S02]  /*41850*/  IMAD R19, R47, 0x100, R19 ;  /* 0x000001002f137824 */ /* 0x000fe400078e0213 */
[----:B------:R-:W-:Y:S02]  /*41860*/  IMAD R44, R24, 0x100, R46 ;  /* 0x00000100182c7824 */ /* 0x000fe400078e022e */
[----:B------:R-:W-:-:S04]  /*41870*/  IMAD R45, R26, 0x100, R25 ;  /* 0x000001001a2d7824 */ /* 0x000fc800078e0219 */
[----:B------:R-:W-:Y:S04]  /*41880*/  STL.64 [R1+0xa90], R40 ;  /* 0x000a902801007387 */ /* 0x000fe80000100a00 */
[----:B------:R0:W-:Y:S04]  /*41890*/  STL.64 [R1+0xa98], R42 ;  /* 0x000a982a01007387 */ /* 0x0001e80000100a00 */
[----:B0-----:R-:W2:Y:S04]  /*418a0*/  LDL.LU.64 R42, [R1+0x2fe8] ;  /* 0x002fe800012a7983 */ /* 0x001ea80000300a00 */
[----:B------:R-:W2:Y:S04]  /*418b0*/  LDL.LU.64 R40, [R1+0x2fe0] ;  /* 0x002fe00001287983 */ /* 0x000ea80000300a00 */
[----:B------:R-:W3:Y:S04]  /*418c0*/  LDL.LU.64 R34, [R1+0x2fd8] ;  /* 0x002fd80001227983 */ /* 0x000ee80000300a00 */
[----:B------:R-:W3:Y:S04]  /*418d0*/  LDL.LU.64 R32, [R1+0x2fd0] ;  /* 0x002fd00001207983 */ /* 0x000ee80000300a00 */
        /* <DEDUP_REMOVED lines=10> */
[----:B------:R-:W-:-:S15]  /*41980*/  HMMA.16816.F32 R8, R36, R12, R8 ;  /* 0x0000000c2408723c */ /* 0x000fde0000001808 */
        /* <DEDUP_REMOVED lines=15> */
[----:B---3--:R-:W-:-:S15]  /*41a80*/  HMMA.16816.F32 R40, R36, R6, R40 ;  /* 0x000000062428723c */ /* 0x008fde0000001828 */
[----:B------:R-:W-:-:S04]  /*41a90*/  NOP ;  /* 0x0000000000007918 */ /* 0x000fc80000000000 */
[----:B------:R-:W-:Y:S04]  /*41aa0*/  STL.64 [R1+0xa50], R40 ;  /* 0x000a502801007387 */ /* 0x000fe80000100a00 */
[----:B------:R0:W-:Y:S04]  /*41ab0*/  STL.64 [R1+0xa58], R42 ;  /* 0x000a582a01007387 */ /* 0x0001e80000100a00 */
[----:B0-----:R-:W3:Y:S04]  /*41ac0*/  LDL.LU.64 R42, [R1+0x2f98] ;  /* 0x002f9800012a7983 */ /* 0x001ee80000300a00 */
[----:B------:R-:W3:Y:S01]  /*41ad0*/  LDL.LU.64 R40, [R1+0x2f90] ;  /* 0x002f900001287983 */ /* 0x000ee20000300a00 */
[C---:B----4-:R-:W-:Y:S08]  /*41ae0*/  HMMA.16816.F32 R44, R36.reuse, R4, R44 ;  /* 0x00000004242c723c */ /* 0x050ff0000000182c */
        /* <DEDUP_REMOVED lines=12> */
[----:B---3--:R-:W-:Y:S01]  /*41bb0*/  HMMA.16816.F32 R20, R36, R16, R40 ;  /* 0x000000102414723c */ /* 0x008fe20000001828 */
        /* <DEDUP_REMOVED lines=299> */
[----:B------:R-:W-:Y:S04]  /*42e70*/  STL.64 [R1+0x1f0], R36 ;  /* 0x0001f02401007387 */ /* 0x000fe80000100a00 */
        /* <DEDUP_REMOVED lines=1069> */
[----:B------:R-:W2:Y:S01]  /*47150*/  LDL.LU R46, [R1+0x368] ;  /* 0x00036800012e7983 */ /* 0x000ea20000300800 */
[----:B------:R-:W-:-:S02]  /*47160*/  F2FP.F16.E5M2.UNPACK_B R36, R18 ;  /* 0x00000012ff24723e */ /* 0x000fc400020004ff */
[----:B------:R-:W-:Y:S01]  /*47170*/  F2FP.F16.E5M2.UNPACK_B R37, R19 ;  /* 0x00000013ff25723e */ /* 0x000fe200020004ff */
[----:B------:R-:W2:Y:S06]  /*47180*/  LDL.LU R47, [R1+0x36c] ;  /* 0x00036c00012f7983 */ /* 0x000eac0000300800 */
[----:B----4-:R-:W-:-:S15]  /*47190*/  HMMA.16816.F32 R40, R36, R12, R40 ;  /* 0x0000000c2428723c */ /* 0x010fde0000001828 */
[----:B------:R-:W-:-:S04]  /*471a0*/  NOP ;  /* 0x0000000000007918 */ /* 0x000fc80000000000 */
[----:B------:R-:W-:Y:S04]  /*471b0*/  STL.64 [R1+0x380], R40 ;  /* 0x0003802801007387 */ /* 0x000fe80000100a00 */
[----:B------:R0:W-:Y:S04]  /*471c0*/  STL.64 [R1+0x388], R42 ;  /* 0x0003882a01007387 */ /* 0x0001e80000100a00 */
[----:B0-----:R-:W4:Y:S04]  /*471d0*/  LDL.LU.64 R42, [R1+0x2be8] ;  /* 0x002be800012a7983 */ /* 0x001f280000300a00 */
[----:B------:R-:W4:Y:S01]  /*471e0*/  LDL.LU.64 R40, [R1+0x2be0] ;  /* 0x002be00001287983 */ /* 0x000f220000300a00 */
[C---:B------:R-:W-:Y:S08]  /*471f0*/  HMMA.16816.F32 R20, R36.reuse, R10, R20 ;  /* 0x0000000a2414723c */ /* 0x040ff00000001814 */
[C---:B---3--:R-:W-:Y:S11]  /*47200*/  HMMA.16816.F32 R32, R36.reuse, R6, R32 ;  /* 0x000000062420723c */ /* 0x048ff60000001820 */
[----:B------:R-:W-:Y:S04]  /*47210*/  STL.64 [R1+0x370], R20 ;  /* 0x0003701401007387 */ /* 0x000fe80000100a00 */
[----:B------:R0:W-:Y:S04]  /*47220*/  STL.64 [R1+0x378], R22 ;  /* 0x0003781601007387 */ /* 0x0001e80000100a00 */
[----:B0-----:R1:W5:Y:S04]  /*47230*/  LDL.LU R22, [R1+0x2bd8] ;  /* 0x002bd80001167983 */ /* 0x0013680000300800 */
[----:B------:R1:W5:Y:S04]  /*47240*/  LDL.LU.64 R20, [R1+0x2bd0] ;  /* 0x002bd00001147983 */ /* 0x0003680000300a00 */
[----:B------:R-:W-:Y:S04]  /*47250*/  STL.64 [R1+0x2bc8], R10 ;  /* 0x002bc80a01007387 */ /* 0x000fe80000100a00 */
[----:B------:R0:W-:Y:S01]  /*47260*/  STL.64 [R1+0x2bc0], R8 ;  /* 0x002bc00801007387 */ /* 0x0001e20000100a00 */
[----:B------:R-:W-:Y:S01]  /*47270*/  IMAD R18, R52, 0x100, R51 ;  /* 0x0000010034127824 */ /* 0x000fe200078e0233 */
[C---:B--2---:R-:W-:Y:S08]  /*47280*/  HMMA.16816.F32 R44, R36.reuse, R8, R44 ;  /* 0x00000008242c723c */ /* 0x044ff0000000182c */
[C---:B0-----:R-:W-:Y:S11]  /*47290*/  HMMA.16816.F32 R8, R36.reuse, R4, R24 ;  /* 0x000000042408723c */ /* 0x041ff60000001818 */
        /* <DEDUP_REMOVED lines=9> */
[C---:B----4-:R-:W-:Y:S11]  /*47330*/  HMMA.16816.F32 R4, R36.reuse, R14, R40 ;  /* 0x0000000e2404723c */ /* 0x050ff60000001828 */
[----:B------:R-:W-:Y:S04]  /*47340*/  STL.64 [R1+0x330], R8 ;  /* 0x0003300801007387 */ /* 0x000fe80000100a00 */
[----:B------:R-:W-:Y:S04]  /*47350*/  STL.64 [R1+0x338], R10 ;  /* 0x0003380a01007387 */ /* 0x000fe80000100a00 */
        /* <DEDUP_REMOVED lines=30> */
[----:B------:R-:W2:Y:S04]  /*47540*/  LDL.LU R24, [R1+0x2d0] ;  /* 0x0002d00001187983 */ /* 0x000ea80000300800 */
[----:B------:R-:W2:Y:S04]  /*47550*/  LDL.LU R25, [R1+0x2d4] ;  /* 0x0002d40001197983 */ /* 0x000ea80000300800 */
[----:B------:R-:W2:Y:S04]  /*47560*/  LDL.LU R26, [R1+0x2d8] ;  /* 0x0002d800011a7983 */ /* 0x000ea80000300800 */
[----:B------:R-:W2:Y:S04]  /*47570*/  LDL.LU R27, [R1+0x2dc] ;  /* 0x0002dc00011b7983 */ /* 0x000ea80000300800 */
[----:B---3--:R-:W3:Y:S04]  /*47580*/  LDL.LU R32, [R1+0x2e0] ;  /* 0x0002e00001207983 */ /* 0x008ee80000300800 */
[----:B------:R-:W3:Y:S04]  /*47590*/  LDL.LU R33, [R1+0x2e4] ;  /* 0x0002e40001217983 */ /* 0x000ee80000300800 */
[----:B------:R-:W3:Y:S04]  /*475a0*/  LDL.LU R34, [R1+0x2e8] ;  /* 0x0002e80001227983 */ /* 0x000ee80000300800 */
[----:B------:R-:W3:Y:S04]  /*475b0*/  LDL.LU R35, [R1+0x2ec] ;  /* 0x0002ec0001237983 */ /* 0x000ee80000300800 */
[----:B------:R-:W4:Y:S04]  /*475c0*/  LDL.LU R4, [R1+0x2f0] ;  /* 0x0002f00001047983 */ /* 0x000f280000300800 */
[----:B------:R-:W4:Y:S04]  /*475d0*/  LDL.LU R5, [R1+0x2f4] ;  /* 0x0002f40001057983 */ /* 0x000f280000300800 */
[----:B------:R-:W4:Y:S04]  /*475e0*/  LDL.LU R6, [R1+0x2f8] ;  /* 0x0002f80001067983 */ /* 0x000f280000300800 */
[----:B------:R-:W4:Y:S04]  /*475f0*/  LDL.LU R7, [R1+0x2fc] ;  /* 0x0002fc0001077983 */ /* 0x000f280000300800 */
        /* <DEDUP_REMOVED lines=8> */
[----:B------:R-:W-:-:S02]  /*47680*/  IMAD R19, R54, 0x100, R53 ;  /* 0x0000010036137824 */ /* 0x000fc400078e0235 */
[----:B------:R-:W-:Y:S02]  /*47690*/  IMAD R44, R60, 0x100, R55 ;  /* 0x000001003c2c7824 */ /* 0x000fe400078e0237 */
[----:B------:R-:W-:Y:S01]  /*476a0*/  IMAD R45, R61, 0x100, R0 ;  /* 0x000001003d2d7824 */ /* 0x000fe200078e0200 */
[----:B------:R-:W3:Y:S01]  /*476b0*/  LDL.LU R23, [R1+0x2a5c] ;  /* 0x002a5c0001177983 */ /* 0x000ee20000300800 */
[----:B------:R-:W-:Y:S02]  /*476c0*/  F2FP.F16.E5M2.UNPACK_B R36, R18 ;  /* 0x00000012ff24723e */ /* 0x000fe400020004ff */
[----:B------:R-:W-:Y:S02]  /*476d0*/  F2FP.F16.E5M2.UNPACK_B R37, R19 ;  /* 0x00000013ff25723e */ /* 0x000fe400020004ff */
        /* <DEDUP_REMOVED lines=55> */
[----:B--2---:R-:W-:-:S15]  /*47a50*/  HMMA.16816.F32 R48, R36, R2, R48 ;  /* 0x000000022430723c */ /* 0x004fde0000001830 */
[----:B------:R-:W-:-:S04]  /*47a60*/  NOP ;  /* 0x0000000000007918 */ /* 0x000fc80000000000 */
        /* <DEDUP_REMOVED lines=8> */
[----:B---3--:R-:W-:-:S15]  /*47af0*/  HMMA.16816.F32 R32, R36, R14, R32 ;  /* 0x0000000e2420723c */ /* 0x008fde0000001820 */
[----:B------:R-:W-:-:S04]  /*47b00*/  NOP ;  /* 0x0000000000007918 */ /* 0x000fc80000000000 */
[----:B------:R-:W-:Y:S04]  /*47b10*/  STL.64 [R1+0x2b0], R32 ;  /* 0x0002b02001007387 */ /* 0x000fe80000100a00 */
[----:B------:R0:W-:Y:S04]  /*47b20*/  STL.64 [R1+0x2b8], R34 ;  /* 0x0002b82201007387 */ /* 0x0001e80000100a00 */
[----:B0-----:R1:W5:Y:S04]  /*47b30*/  LDL.LU.64 R34, [R1+0x2b68] ;  /* 0x002b680001227983 */ /* 0x0013680000300a00 */
[----:B------:R1:W5:Y:S04]  /*47b40*/  LDL.LU.64 R32, [R1+0x2b60] ;  /* 0x002b600001207983 */ /* 0x0003680000300a00 */
[----:B------:R1:W5:Y:S04]  /*47b50*/  LDL.LU R23, [R1+0x2b5c] ;  /* 0x002b5c0001177983 */ /* 0x0003680000300800 */
[----:B------:R-:W3:Y:S04]  /*47b60*/  LDL.LU R61, [R1+0x2b58] ;  /* 0x002b5800013d7983 */ /* 0x000ee80000300800 */
[----:B------:R-:W3:Y:S04]  /*47b70*/  LDL.LU R0, [R1+0x2b54] ;  /* 0x002b540001007983 */ /* 0x000ee80000300800 */
[----:B------:R-:W3:Y:S01]  /*47b80*/  LDL.LU R60, [R1+0x2b50] ;  /* 0x002b5000013c7983 */ /* 0x000ee20000300800 */
[----:B----4-:R-:W-:Y:S03]  /*47b90*/  HMMA.16816.F32 R36, R36, R16, R24 ;  /* 0x000000102424723c */ /* 0x010fe60000001818 */
[----:B------:R1:W5:Y:S04]  /*47ba0*/  LDL.LU.64 R26, [R1+0x2b48] ;  /* 0x002b4800011a7983 */ /* 0x0003680000300a00 */
[----:B------:R1:W5:-:S12]  /*47bb0*/  LDL.LU.64 R24, [R1+0x2b40] ;  /* 0x002b400001187983 */ /* 0x0003580000300a00 */
[----:B------:R0:W-:Y:S04]  /*47bc0*/  STL.64 [R1+0x110], R36 ;  /* 0x0001102401007387 */ /* 0x0001e80000100a00 */
[----:B------:R4:W-:Y:S01]  /*47bd0*/  STL.64 [R1+0x118], R38 ;  /* 0x0001182601007387 */ /* 0x0009e20000100a00 */
[----:B0-----:R-:W-:Y:S02]  /*47be0*/  F2FP.F16.E5M2.UNPACK_B R36, R18 ;  /* 0x00000012ff24723e */ /* 0x001fe400020004ff */
[----:B------:R-:W-:Y:S02]  /*47bf0*/  F2FP.F16.E5M2.UNPACK_B R37, R19 ;  /* 0x00000013ff25723e */ /* 0x000fe400020004ff */
[----:B----4-:R-:W-:Y:S02]  /*47c00*/  F2FP.F16.E5M2.UNPACK_B R38, R44 ;  /* 0x0000002cff26723e */ /* 0x010fe400020004ff */
[----:B------:R-:W-:Y:S01]  /*47c10*/  F2FP.F16.E5M2.UNPACK_B R39, R45 ;  /* 0x0000002dff27723e */ /* 0x000fe200020004ff */
[----:B------:R-:W4:Y:S06]  /*47c20*/  LDL.LU R18, [R1+0x17bc] ;  /* 0x0017bc0001127983 */ /* 0x000f2c0000300800 */
[C---:B------:R-:W-:Y:S08]  /*47c30*/  HMMA.16816.F32 R28, R36.reuse, R12, R28 ;  /* 0x0000000c241c723c */ /* 0x040ff0000000181c */
[C---:B------:R-:W-:Y:S08]  /*47c40*/  HMMA.16816.F32 R40, R36.reuse, R10, R40 ;  /* 0x0000000a2428723c */ /* 0x040ff00000001828 */
[C---:B--2---:R-:W-:Y:S08]  /*47c50*/  HMMA.16816.F32 R8, R36.reuse, R8, R48 ;  /* 0x000000082408723c */ /* 0x044ff00000001830 */
[C---:B------:R-:W-:Y:S01]  /*47c60*/  HMMA.16816.F32 R52, R36.reuse, R6, R52 ;  /* 0x000000062434723c */ /* 0x040fe20000001834 */
[----:B------:R-:W-:Y:S04]  /*47c70*/  STL.64 [R1+0x100], R28 ;  /* 0x0001001c01007387 */ /* 0x000fe80000100a00 */
[----:B------:R0:W-:Y:S04]  /*47c80*/  STL.64 [R1+0x108], R30 ;  /* 0x0001081e01007387 */ /* 0x0001e80000100a00 */
[----:B0-----:R1:W5:Y:S04]  /*47c90*/  LDL.LU.64 R30, [R1+0x2b38] ;  /* 0x002b3800011e7983 */ /* 0x0013680000300a00 */
[----:B------:R1:W5:Y:S04]  /*47ca0*/  LDL.LU.64 R28, [R1+0x2b30] ;  /* 0x002b3000011c7983 */ /* 0x0003680000300a00 */
[----:B------:R-:W-:Y:S04]  /*47cb0*/  STL.64 [R1+0xe0], R40 ;  /* 0x0000e02801007387 */ /* 0x000fe80000100a00 */
[----:B------:R0:W-:Y:S04]  /*47cc0*/  STL.64 [R1+0xe8], R42 ;  /* 0x0000e82a01007387 */ /* 0x0001e80000100a00 */
[----:B0-----:R1:W5:Y:S04]  /*47cd0*/  LDL.LU.64 R42, [R1+0x2b28] ;  /* 0x002b2800012a7983 */ /* 0x0013680000300a00 */
[----:B------:R1:W5:Y:S04]  /*47ce0*/  LDL.LU.64 R40, [R1+0x2b20] ;  /* 0x002b200001287983 */ /* 0x0003680000300a00 */
[----:B------:R1:W5:Y:S04]  /*47cf0*/  LDL.LU.64 R50, [R1+0x2b18] ;  /* 0x002b180001327983 */ /* 0x0003680000300a00 */
[----:B------:R1:W5:Y:S04]  /*47d00*/  LDL.LU.64 R48, [R1+0x2b10] ;  /* 0x002b100001307983 */ /* 0x0003680000300a00 */
[----:B------:R0:W-:Y:S04]  /*47d10*/  STL.64 [R1+0xc0], R8 ;  /* 0x0000c00801007387 */ /* 0x0001e80000100a00 */
[----:B------:R3:W-:Y:S04]  /*47d20*/  STL.64 [R1+0xc8], R10 ;  /* 0x0000c80a01007387 */ /* 0x0007e80000100a00 */
[----:B0-----:R-:W2:Y:S01]  /*47d30*/  LDL.LU R8, [R1+0x70] ;  /* 0x0000700001087983 */ /* 0x001ea20000300800 */
[----:B------:R-:W-:Y:S01]  /*47d40*/  HMMA.16816.F32 R4, R36, R4, R56 ;  /* 0x000000042404723c */ /* 0x000fe20000001838 */
[----:B---3--:R-:W-:-:S02]  /*47d50*/  IMAD.MOV.U32 R11, RZ, RZ, R61 ;  /* 0x000000ffff0b7224 */ /* 0x008fc400078e003d */
[----:B------:R-:W-:Y:S02]  /*47d60*/  IMAD.MOV.U32 R10, RZ, RZ, R0 ;  /* 0x000000ffff0a7224 */ /* 0x000fe400078e0000 */
[----:B------:R-:W-:Y:S02]  /*47d70*/  IMAD.MOV.U32 R9, RZ, RZ, R60 ;  /* 0x000000ffff097224 */ /* 0x000fe400078e003c */
[----:B------:R1:W5:Y:S04]  /*47d80*/  LDL.LU R60, [R1+0x2b08] ;  /* 0x002b0800013c7983 */ /* 0x0003680000300800 */
[----:B------:R1:W5:Y:S04]  /*47d90*/  LDL.LU R0, [R1+0x2b04] ;  /* 0x002b040001007983 */ /* 0x0003680000300800 */
[----:B------:R-:W3:Y:S04]  /*47da0*/  LDL.LU R61, [R1+0x2b00] ;  /* 0x002b0000013d7983 */ /* 0x000ee80000300800 */
[----:B------:R-:W-:Y:S04]  /*47db0*/  STL.64 [R1+0xa0], R52 ;  /* 0x0000a03401007387 */ /* 0x000fe80000100a00 */
[----:B------:R0:W-:Y:S04]  /*47dc0*/  STL.64 [R1+0xa8], R54 ;  /* 0x0000a83601007387 */ /* 0x0001e80000100a00 */
[----:B0-----:R-:W3:Y:S04]  /*47dd0*/  LDL.LU.64 R54, [R1+0x2af8] ;  /* 0x002af80001367983 */ /* 0x001ee80000300a00 */
[----:B------:R-:W3:Y:S04]  /*47de0*/  LDL.LU.64 R52, [R1+0x2af0] ;  /* 0x002af00001347983 */ /* 0x000ee80000300a00 */
[----:B------:R-:W3:Y:S04]  /*47df0*/  LDL.LU.64 R58, [R1+0x2ae8] ;  /* 0x002ae800013a7983 */ /* 0x000ee80000300a00 */
[----:B------:R-:W3:Y:S04]  /*47e00*/  LDL.LU.64 R56, [R1+0x2ae0] ;  /* 0x002ae00001387983 */ /* 0x000ee80000300a00 */
[----:B------:R-:W-:Y:S04]  /*47e10*/  STL.64 [R1+0x80], R4 ;  /* 0x0000800401007387 */ /* 0x000fe80000100a00 */
[----:B------:R2:W-:Y:S01]  /*47e20*/  STL.64 [R1+0x88], R6 ;  /* 0x0000880601007387 */ /* 0x0005e20000100a00 */
[----:B------:R-:W-:-:S02]  /*47e30*/  IADD3 R47, P4, PT, R47, UR32, RZ ;  /* 0x000000202f2f7c10 */ /* 0x000fc4000ff9e0ff */
[----:B------:R-:W-:Y:S01]  /*47e40*/  IADD3 R46, P5, PT, R46, UR32, RZ ;  /* 0x000000202e2e7c10 */ /* 0x000fe2000ffbe0ff */
[----:B----4-:R-:W-:Y:S01]  /*47e50*/  VIADD R18, R18, 0x1 ;  /* 0x0000000112127836 */ /* 0x010fe20000000000 */
[----:B--2---:R-:W-:-:S15]  /*47e60*/  HMMA.16816.F32 R4, R36, R2, R8 ;  /* 0x000000022404723c */ /* 0x004fde0000001808 */
[----:B------:R-:W-:-:S04]  /*47e70*/  NOP ;  /* 0x0000000000007918 */ /* 0x000fc80000000000 */
[----:B------:R-:W-:Y:S04]  /*47e80*/  STL.64 [R1+0x70], R4 ;  /* 0x0000700401007387 */ /* 0x000fe80000100a00 */
[----:B------:R0:W-:Y:S01]  /*47e90*/  STL.64 [R1+0x78], R6 ;  /* 0x0000780601007387 */ /* 0x0001e20000100a00 */
[----:B------:R-:W-:Y:S01]  /*47ea0*/  ISETP.NE.U32.AND P0, PT, R18, UR30, PT ;  /* 0x0000001e12007c0c */ /* 0x000fe2000bf05070 */
[C---:B---3--:R-:W-:Y:S08]  /*47eb0*/  HMMA.16816.F32 R8, R36.reuse, R14, R56 ;  /* 0x0000000e2408723c */ /* 0x048ff00000001838 */
[----:B0-----:R-:W-:Y:S11]  /*47ec0*/  HMMA.16816.F32 R4, R36, R16, R52 ;  /* 0x000000102404723c */ /* 0x001ff60000001834 */
[----:B------:R-:W-:Y:S04]  /*47ed0*/  STL.64 [R1+0xfd0], R8 ;  /* 0x000fd00801007387 */ /* 0x000fe80000100a00 */
[----:B------:R-:W-:Y:S04]  /*47ee0*/  STL.64 [R1+0xfd8], R10 ;  /* 0x000fd80a01007387 */ /* 0x000fe80000100a00 */
[----:B------:R-:W-:Y:S04]  /*47ef0*/  STL [R1+0x17bc], R18 ;  /* 0x0017bc1201007387 */ /* 0x000fe80000100800 */
[----:B------:R0:W-:Y:S04]  /*47f00*/  STL.64 [R1+0xfc0], R4 ;  /* 0x000fc00401007387 */ /* 0x0001e80000100a00 */
[----:B------:R2:W-:Y:S04]  /*47f10*/  STL.64 [R1+0xfc8], R6 ;  /* 0x000fc80601007387 */ /* 0x0005e80000100a00 */
[----:B------:R-:W3:Y:S04]  /*47f20*/  LDL.LU R39, [R1+0x179c] ;  /* 0x00179c0001277983 */ /* 0x000ee80000300800 */
[----:B------:R-:W4:Y:S04]  /*47f30*/  LDL.LU R16, [R1+0x1794] ;  /* 0x0017940001107983 */ /* 0x000f280000300800 */
        /* <DEDUP_REMOVED lines=31> */
[----:B---3--:R-:W-:-:S02]  /*48130*/  IADD3 R39, P6, PT, R39, UR32, RZ ;  /* 0x0000002027277c10 */ /* 0x008fc4000ffde0ff */
[----:B----4-:R-:W-:Y:S02]  /*48140*/  IADD3 R16, P1, PT, R16, UR32, RZ ;  /* 0x0000002010107c10 */ /* 0x010fe4000ff3e0ff */
[----:B------:R-:W-:Y:S02]  /*48150*/  IADD3 R17, P2, PT, R17, UR32, RZ ;  /* 0x0000002011117c10 */ /* 0x000fe4000ff5e0ff */
[----:B------:R-:W-:Y:S02]  /*48160*/  IADD3 R52, P3, PT, R52, UR32, RZ ;  /* 0x0000002034347c10 */ /* 0x000fe4000ff7e0ff */
[----:B------:R-:W-:Y:S01]  /*48170*/  IADD3.X R53, PT, PT, R53, UR31, RZ, P4, !PT ;  /* 0x0000001f35357c10 */ /* 0x000fe2000a7fe4ff */
[----:B------:R0:W-:Y:S01]  /*48180*/  STL [R1+0x179c], R39 ;  /* 0x00179c2701007387 */ /* 0x0001e20000100800 */
[----:B------:R-:W-:-:S03]  /*48190*/  IADD3 R54, P4, PT, R54, UR32, RZ ;  /* 0x0000002036367c10 */ /* 0x000fc6000ff9e0ff */
[----:B------:R3:W-:Y:S01]  /*481a0*/  STL [R1+0x1794], R16 ;  /* 0x0017941001007387 */ /* 0x0007e20000100800 */
[----:B------:R-:W-:-:S03]  /*481b0*/  IADD3.X R55, PT, PT, R55, UR31, RZ, P5, !PT ;  /* 0x0000001f37377c10 */ /* 0x000fc6000affe4ff */
        /* <DEDUP_REMOVED lines=21> */
[----:B--2---:R-:W-:-:S03]  /*48310*/  IADD3 R6, P4, PT, R6, UR32, RZ ;  /* 0x0000002006067c10 */ /* 0x004fc6000ff9e0ff */
        /* <DEDUP_REMOVED lines=20> */
[----:B------:R0:W-:Y:S04]  /*48460*/  STL [R1+0x1734], R12 ;  /* 0x0017340c01007387 */ /* 0x0001e80000100800 */
[----:B------:R0:W-:Y:S01]  /*48470*/  STL [R1+0x1758], R13 ;  /* 0x0017580d01007387 */ /* 0x0001e20000100800 */
[----:B------:R-:W-:-:S03]  /*48480*/  IADD3.X R18, PT, PT, R18, UR31, RZ, P4, !PT ;  /* 0x0000001f12127c10 */ /* 0x000fc6000a7fe4ff */
[----:B------:R0:W-:Y:S01]  /*48490*/  STL [R1+0x2784], R45 ;  /* 0x0027842d01007387 */ /* 0x0001e20000100800 */
[----:B------:R-:W-:-:S03]  /*484a0*/  IADD3 R47, P4, PT, R47, UR32, RZ ;  /* 0x000000202f2f7c10 */ /* 0x000fc6000ff9e0ff */
[----:B------:R1:W-:Y:S04]  /*484b0*/  STL [R1+0x1750], R44 ;  /* 0x0017502c01007387 */ /* 0x0003e80000100800 */
[----:B------:R1:W-:Y:S01]  /*484c0*/  STL [R1+0x277c], R19 ;  /* 0x00277c1301007387 */ /* 0x0003e20000100800 */
[----:B------:R-:W-:-:S03]  /*484d0*/  IADD3.X R46, PT, PT, R46, UR31, RZ, P5, !PT ;  /* 0x0000001f2e2e7c10 */ /* 0x000fc6000affe4ff */
[----:B0-----:R-:W2:Y:S04]  /*484e0*/  LDL.LU R39, [R1+0x276c] ;  /* 0x00276c0001277983 */ /* 0x001ea80000300800 */
[----:B------:R0:W-:Y:S04]  /*484f0*/  STL [R1+0x1748], R18 ;  /* 0x0017481201007387 */ /* 0x0001e80000100800 */
[----:B---3--:R-:W3:Y:S04]  /*48500*/  LDL.LU R16, [R1+0x1738] ;  /* 0x0017380001107983 */ /* 0x008ee80000300800 */
[----:B------:R0:W-:Y:S04]  /*48510*/  STL [R1+0x2774], R47 ;  /* 0x0027742f01007387 */ /* 0x0001e80000100800 */
[----:B----4-:R-:W4:Y:S04]  /*48520*/  LDL.LU R17, [R1+0x2764] ;  /* 0x0027640001117983 */ /* 0x010f280000300800 */
        /* <DEDUP_REMOVED lines=24> */
[----:B-1----:R-:W2:Y:S04]  /*486b0*/  LDL.LU R44, [R1+0x2704] ;  /* 0x00270400012c7983 */ /* 0x002ea80000300800 */
[----:B------:R-:W2:Y:S04]  /*486c0*/  LDL.LU R19, [R1+0x2728] ;  /* 0x0027280001137983 */ /* 0x000ea80000300800 */
[----:B0-----:R-:W2:Y:S04]  /*486d0*/  LDL.LU R18, [R1+0x26fc] ;  /* 0x0026fc0001127983 */ /* 0x001ea80000300800 */
[----:B------:R-:W2:Y:S04]  /*486e0*/  LDL.LU R47, [R1+0x2720] ;  /* 0x00272000012f7983 */ /* 0x000ea80000300800 */
[----:B------:R-:W2:Y:S01]  /*486f0*/  LDL.LU R46, [R1+0x26f4] ;  /* 0x0026f400012e7983 */ /* 0x000ea20000300800 */
[----:B------:R-:W-:-:S02]  /*48700*/  IADD3 R39, P5, PT, R39, UR32, RZ ;  /* 0x0000002027277c10 */ /* 0x000fc4000ffbe0ff */
[----:B---3--:R-:W-:Y:S02]  /*48710*/  IADD3.X R16, PT, PT, R16, UR31, RZ, P6, !PT ;  /* 0x0000001f10107c10 */ /* 0x008fe4000b7fe4ff */
[----:B----4-:R-:W-:Y:S02]  /*48720*/  IADD3 R17, P6, PT, R17, UR32, RZ ;  /* 0x0000002011117c10 */ /* 0x010fe4000ffde0ff */
[----:B------:R-:W-:Y:S02]  /*48730*/  IADD3.X R52, PT, PT, R52, UR31, RZ, P1, !PT ;  /* 0x0000001f34347c10 */ /* 0x000fe40008ffe4ff */
[----:B------:R-:W-:Y:S01]  /*48740*/  IADD3 R53, P1, PT, R53, UR32, RZ ;  /* 0x0000002035357c10 */ /* 0x000fe2000ff3e0ff */
        /* <DEDUP_REMOVED lines=17> */
[----:B--2---:R-:W-:-:S03]  /*48860*/  IADD3.X R2, PT, PT, R2, UR31, RZ, P6, !PT ;  /* 0x0000001f02027c10 */ /* 0x004fc6000b7fe4ff */
        /* <DEDUP_REMOVED lines=28> */
[----:B------:R0:W-:Y:S04]  /*48a30*/  STL [R1+0x2738], R12 ;  /* 0x0027380c01007387 */ /* 0x0001e80000100800 */
[----:B------:R0:W-:Y:S01]  /*48a40*/  STL [R1+0x270c], R13 ;  /* 0x00270c0d01007387 */ /* 0x0001e20000100800 */
[----:B------:R-:W-:-:S03]  /*48a50*/  IADD3 R18, P1, PT, R18, UR32, RZ ;  /* 0x0000002012127c10 */ /* 0x000fc6000ff3e0ff */
[----:B------:R0:W-:Y:S01]  /*48a60*/  STL [R1+0x2730], R45 ;  /* 0x0027302d01007387 */ /* 0x0001e20000100800 */
[----:B------:R-:W-:-:S03]  /*48a70*/  IADD3.X R47, PT, PT, R47, UR31, RZ, P2, !PT ;  /* 0x0000001f2f2f7c10 */ /* 0x000fc600097fe4ff */
[----:B------:R1:W-:Y:S04]  /*48a80*/  STL [R1+0x2704], R44 ;  /* 0x0027042c01007387 */ /* 0x0003e80000100800 */
[----:B------:R1:W-:Y:S01]  /*48a90*/  STL [R1+0x2728], R19 ;  /* 0x0027281301007387 */ /* 0x0003e20000100800 */
[----:B------:R-:W-:-:S03]  /*48aa0*/  IADD3 R46, P2, PT, R46, UR32, RZ ;  /* 0x000000202e2e7c10 */ /* 0x000fc6000ff5e0ff */
[----:B0-----:R-:W2:Y:S04]  /*48ab0*/  LDL.LU R39, [R1+0x2718] ;  /* 0x0027180001277983 */ /* 0x001ea80000300800 */
[----:B------:R0:W-:Y:S04]  /*48ac0*/  STL [R1+0x26fc], R18 ;  /* 0x0026fc1201007387 */ /* 0x0001e80000100800 */
[----:B-1----:R-:W2:Y:S04]  /*48ad0*/  LDL.LU R16, [R1+0x26ec] ;  /* 0x0026ec0001107983 */ /* 0x002ea80000300800 */
[----:B------:R1:W-:Y:S04]  /*48ae0*/  STL [R1+0x2720], R47 ;  /* 0x0027202f01007387 */ /* 0x0003e80000100800 */
[----:B---3--:R-:W3:Y:S04]  /*48af0*/  LDL.LU R17, [R1+0x2710] ;  /* 0x0027100001117983 */ /* 0x008ee80000300800 */
[----:B------:R0:W-:Y:S04]  /*48b00*/  STL [R1+0x26f4], R46 ;  /* 0x0026f42e01007387 */ /* 0x0001e80000100800 */
[----:B----4-:R-:W4:Y:S04]  /*48b10*/  LDL.LU R52, [R1+0x26e4] ;  /* 0x0026e40001347983 */ /* 0x010f280000300800 */
        /* <DEDUP_REMOVED lines=25> */
[----:B-1----:R-:W2:Y:S04]  /*48cb0*/  LDL.LU R47, [R1+0x267c] ;  /* 0x00267c00012f7983 */ /* 0x002ea80000300800 */
[----:B------:R-:W2:Y:S01]  /*48cc0*/  LDL.LU R46, [R1+0x26a0] ;  /* 0x0026a000012e7983 */ /* 0x000ea20000300800 */
[----:B------:R-:W-:-:S02]  /*48cd0*/  IADD3.X R39, PT, PT, R39, UR31, RZ, P3, !PT ;  /* 0x0000001f27277c10 */ /* 0x000fc40009ffe4ff */
[----:B------:R-:W-:Y:S02]  /*48ce0*/  IADD3 R16, P3, PT, R16, UR32, RZ ;  /* 0x0000002010107c10 */ /* 0x000fe4000ff7e0ff */
[----:B---3--:R-:W-:Y:S02]  /*48cf0*/  IADD3.X R17, PT, PT, R17, UR31, RZ, P4, !PT ;  /* 0x0000001f11117c10 */ /* 0x008fe4000a7fe4ff */
[----:B----4-:R-:W-:Y:S02]  /*48d00*/  IADD3 R52, P4, PT, R52, UR32, RZ ;  /* 0x0000002034347c10 */ /* 0x010fe4000ff9e0ff */
        /* <DEDUP_REMOVED lines=89> */
[----:B------:R-:W-:-:S02]  /*492a0*/  IADD3 R39, P6, PT, R39, UR32, RZ ;  /* 0x0000002027277c10 */ /* 0x000fc4000ffde0ff */
[----:B------:R-:W-:Y:S02]  /*492b0*/  IADD3.X R16, PT, PT, R16, UR31, RZ, P1, !PT ;  /* 0x0000001f10107c10 */ /* 0x000fe40008ffe4ff */
[----:B---3--:R-:W-:Y:S02]  /*492c0*/  IADD3 R17, P1, PT, R17, UR32, RZ ;  /* 0x0000002011117c10 */ /* 0x008fe4000ff3e0ff */
[----:B----4-:R-:W-:Y:S02]  /*492d0*/  IADD3.X R52, PT, PT, R52, UR31, RZ, P2, !PT ;  /* 0x0000001f34347c10 */ /* 0x010fe400097fe4ff */
[----:B------:R-:W-:Y:S01]  /*492e0*/  IADD3 R53, P2, PT, R53, UR32, RZ ;  /* 0x0000002035357c10 */ /* 0x000fe2000ff5e0ff */
        /* <DEDUP_REMOVED lines=54> */
[----:B0-----:R-:W4:Y:S04]  /*49650*/  LDL.LU R39, [R1+0x2620] ;  /* 0x0026200001277983 */ /* 0x001f280000300800 */
[----:B------:R0:W-:Y:S04]  /*49660*/  STL [R1+0x2604], R18 ;  /* 0x0026041201007387 */ /* 0x0001e80000100800 */
[----:B-1----:R-:W4:Y:S04]  /*49670*/  LDL.LU R16, [R1+0x25f4] ;  /* 0x0025f40001107983 */ /* 0x002f280000300800 */
[----:B------:R1:W-:Y:S04]  /*49680*/  STL [R1+0x2628], R47 ;  /* 0x0026282f01007387 */ /* 0x0003e80000100800 */
[----:B--2---:R-:W2:Y:S04]  /*49690*/  LDL.LU R17, [R1+0x2618] ;  /* 0x0026180001117983 */ /* 0x004ea80000300800 */
[----:B------:R0:W-:Y:S04]  /*496a0*/  STL [R1+0x25fc], R46 ;  /* 0x0025fc2e01007387 */ /* 0x0001e80000100800 */
[----:B---3--:R-:W3:Y:S04]  /*496b0*/  LDL.LU R52, [R1+0x25ec] ;  /* 0x0025ec0001347983 */ /* 0x008ee80000300800 */
[----:B----4-:R-:W4:Y:S04]  /*496c0*/  LDL.LU R53, [R1+0x2610] ;  /* 0x0026100001357983 */ /* 0x010f280000300800 */
        /* <DEDUP_REMOVED lines=25> */
[----:B------:R-:W4:Y:S01]  /*49860*/  LDL.LU R46, [R1+0x25a8] ;  /* 0x0025a800012e7983 */ /* 0x000f220000300800 */
[----:B------:R-:W-:-:S02]  /*49870*/  IADD3.X R39, PT, PT, R39, UR31, RZ, P4, !PT ;  /* 0x0000001f27277c10 */ /* 0x000fc4000a7fe4ff */
[----:B------:R-:W-:Y:S02]  /*49880*/  IADD3 R16, P4, PT, R16, UR32, RZ ;  /* 0x0000002010107c10 */ /* 0x000fe4000ff9e0ff */
[----:B--2---:R-:W-:Y:S02]  /*49890*/  IADD3.X R17, PT, PT, R17, UR31, RZ, P5, !PT ;  /* 0x0000001f11117c10 */ /* 0x004fe4000affe4ff */
[----:B---3--:R-:W-:Y:S02]  /*498a0*/  IADD3 R52, P5, PT, R52, UR32, RZ ;  /* 0x0000002034347c10 */ /* 0x008fe4000ffbe0ff */
[----:B----4-:R-:W-:Y:S01]  /*498b0*/  IADD3.X R53, PT, PT, R53, UR31, RZ, P6, !PT ;  /* 0x0000001f35357c10 */ /* 0x010fe2000b7fe4ff */
        /* <DEDUP_REMOVED lines=88> */
[----:B------:R-:W-:-:S02]  /*49e40*/  IADD3 R39, P1, PT, R39, UR32, RZ ;  /* 0x0000002027277c10 */ /* 0x000fc4000ff3e0ff */
[----:B------:R-:W-:Y:S02]  /*49e50*/  IADD3.X R16, PT, PT, R16, UR31, RZ, P2, !PT ;  /* 0x0000001f10107c10 */ /* 0x000fe400097fe4ff */
[----:B--2---:R-:W-:Y:S02]  /*49e60*/  IADD3 R17, P2, PT, R17, UR32, RZ ;  /* 0x0000002011117c10 */ /* 0x004fe4000ff5e0ff */
[----:B---3--:R-:W-:Y:S02]  /*49e70*/  IADD3.X R52, PT, PT, R52, UR31, RZ, P3, !PT ;  /* 0x0000001f34347c10 */ /* 0x008fe40009ffe4ff */
[----:B----4-:R-:W-:Y:S01]  /*49e80*/  IADD3 R53, P3, PT, R53, UR32, RZ ;  /* 0x0000002035357c10 */ /* 0x010fe2000ff7e0ff */
        /* <DEDUP_REMOVED lines=2883> */
[----:B------:R-:W-:Y:S01]  /*552c0*/  STL [R1+0x28c8], R39 ;  /* 0x0028c82701007387 */ /* 0x000fe20000100800 */
[----:B------:R-:W-:-:S03]  /*552d0*/  IADD3 R54, P4, PT, R54, UR5, RZ ;  /* 0x0000000536367c10 */ /* 0x000fc6000ff9e0ff */
[----:B------:R-:W-:Y:S01]  /*552e0*/  STL [R1+0x2934], R16 ;  /* 0x0029341001007387 */ /* 0x000fe20000100800 */
[----:B------:R-:W-:-:S03]  /*552f0*/  IADD3.X R55, PT, PT, R55, UR33, RZ, P5, !PT ;  /* 0x0000002137377c10 */ /* 0x000fc6000affe4ff */
        /* <DEDUP_REMOVED lines=45> */
[----:B------:R-:W-:-:S03]  /*555d0*/  IADD3.X R61, PT, PT, R61, UR33, RZ, P1, !PT ;  /* 0x000000213d3d7c10 */ /* 0x000fc60008ffe4ff */
[----:B------:R-:W-:Y:S01]  /*555e0*/  STL [R1+0x296c], R45 ;  /* 0x00296c2d01007387 */ /* 0x000fe20000100800 */
[----:B------:R-:W-:-:S03]  /*555f0*/  IADD3.X R47, PT, PT, R47, UR33, RZ, P5, !PT ;  /* 0x000000212f2f7c10 */ /* 0x000fc6000affe4ff */
[----:B------:R-:W-:Y:S01]  /*55600*/  STL [R1+0x2930], R44 ;  /* 0x0029302c01007387 */ /* 0x000fe20000100800 */
[----:B------:R-:W-:-:S03]  /*55610*/  IADD3.X R46, PT, PT, R46, UR33, RZ, P6, !PT ;  /* 0x000000212e2e7c10 */ /* 0x000fc6000b7fe4ff */
[----:B------:R-:W-:Y:S04]  /*55620*/  STL [R1+0x2968], R19 ;  /* 0x0029681301007387 */ /* 0x000fe80000100800 */
[----:B------:R-:W-:Y:S04]  /*55630*/  STL [R1+0x2938], R18 ;  /* 0x0029381201007387 */ /* 0x000fe80000100800 */
[----:B------:R0:W-:Y:S04]  /*55640*/  STL [R1+0x2950], R61 ;  /* 0x0029503d01007387 */ /* 0x0001e80000100800 */
[----:B------:R1:W-:Y:S04]  /*55650*/  STL [R1+0x2940], R47 ;  /* 0x0029402f01007387 */ /* 0x0003e80000100800 */
[----:B0-----:R2:W5:Y:S04]  /*55660*/  LDL.LU R61, [R1+0x2ad8] ;  /* 0x002ad800013d7983 */ /* 0x0015680000300800 */
[----:B------:R0:W-:Y:S04]  /*55670*/  STL [R1+0x2948], R46 ;  /* 0x0029482e01007387 */ /* 0x0001e80000100800 */
[----:B-1----:R-:W3:Y:S04]  /*55680*/  LDL.LU R47, [R1+0x2958] ;  /* 0x00295800012f7983 */ /* 0x002ee80000300800 */
[----:B0-----:R-:W4:Y:S01]  /*55690*/  LDL.LU R46, [R1+0x2960] ;  /* 0x00296000012e7983 */ /* 0x001f220000300800 */
[----:B---3--:R-:W-:-:S02]  /*556a0*/  IADD3.X R47, PT, PT, R47, UR33, RZ, P2, !PT ;  /* 0x000000212f2f7c10 */ /* 0x008fc400097fe4ff */
[----:B----4-:R-:W-:-:S05]  /*556b0*/  IADD3.X R46, PT, PT, R46, UR33, RZ, P3, !PT ;  /* 0x000000212e2e7c10 */ /* 0x010fca0009ffe4ff */
[----:B------:R2:W-:Y:S04]  /*556c0*/  STL [R1+0x2960], R46 ;  /* 0x0029602e01007387 */ /* 0x0005e80000100800 */
[----:B------:R2:W-:Y:S01]  /*556d0*/  STL [R1+0x2958], R47 ;  /* 0x0029582f01007387 */ /* 0x0005e20000100800 */
[----:B------:R-:W-:Y:S05]  /*556e0*/  @P0 BRA `(.L_x_1) ;  /* 0xfffffc2000e00947 */ /* 0x000fea000383ffff */
.L_x_0:
[----:B------:R-:W3:Y:S01]  /*556f0*/  LDL.LU R15, [R1+0x50] ;  /* 0x00005000010f7983 */ /* 0x000ee20000300800 */
[----:B-----5:R-:W-:Y:S01]  /*55700*/  F2FP.SATFINITE.E5M2.F32.PACK_AB_MERGE_C R16, R43, R42, RZ ;  /* 0x0000002a2b10723e */ /* 0x020fe200048060ff */
[----:B------:R-:W1:Y:S02]  /*55710*/  LDCU.64 UR30, c[0x0][0x398] ;  /* 0x00007300ff1e77ac */ /* 0x000e640008000a00 */
[----:B------:R-:W3:Y:S01]  /*55720*/  LDL.LU R14, [R1+0x54] ;  /* 0x00005400010e7983 */ /* 0x000ee20000300800 */
[----:B------:R-:W4:Y:S03]  /*55730*/  LDCU.64 UR32, c[0x0][0x398] ;  /* 0x00007300ff2077ac */ /* 0x000f260008000a00 */
[----:B--2---:R-:W2:Y:S01]  /*55740*/  LDL.LU R13, [R1+0x58] ;  /* 0x00005800010d7983 */ /* 0x004ea20000300800 */
[----:B------:R-:W0:Y:S03]  /*55750*/  LDCU.64 UR36, c[0x0][0x398] ;  /* 0x00007300ff2477ac */ /* 0x000e260008000a00 */
[----:B------:R-:W2:Y:S01]  /*55760*/  LDL.LU R12, [R1+0x5c] ;  /* 0x00005c00010c7983 */ /* 0x000ea20000300800 */
[----:B------:R-:W-:Y:S01]  /*55770*/  LOP3.LUT R0, R0, 0xfffffff7, RZ, 0xc0, !PT ;  /* 0xfffffff700007812 */ /* 0x000fe200078ec0ff */
[----:B------:R-:W0:Y:S02]  /*55780*/  LDCU.64 UR34, c[0x0][0x398] ;  /* 0x00007300ff2277ac */ /* 0x000e240008000a00 */
[----:B------:R-:W4:Y:S01]  /*55790*/  LDL.LU R11, [R1+0x40] ;  /* 0x00004000010b7983 */ /* 0x000f220000300800 */
[----:B------:R-:W0:Y:S03]  /*557a0*/  LDCU UR40, c[0x0][0x3b4] ;  /* 0x00007680ff2877ac */ /* 0x000e260008000800 */
[----:B------:R-:W4:Y:S01]  /*557b0*/  LDL.LU R10, [R1+0x44] ;  /* 0x00004400010a7983 */ /* 0x000f220000300800 */
[----:B------:R-:W0:Y:S03]  /*557c0*/  LDCU.64 UR44, c[0x0][0x390] ;  /* 0x00007200ff2c77ac */ /* 0x000e260008000a00 */
        /* <DEDUP_REMOVED lines=11> */
[----:B------:R-:W0:Y:S03]  /*55880*/  LDCU UR60, c[0x0][0x3b8] ;  /* 0x00007700ff3c77ac */ /* 0x000e260008000800 */
[----:B------:R1:W-:Y:S01]  /*55890*/  STL.64 [R1+0x2b68], R2 ;  /* 0x002b680201007387 */ /* 0x0003e20000100a00 */
[----:B------:R-:W0:Y:S03]  /*558a0*/  LDCU UR59, c[0x0][0x3b8] ;  /* 0x00007700ff3b77ac */ /* 0x000e260008000800 */
[----:B------:R-:W-:Y:S01]  /*558b0*/  STL.64 [R1+0x2b60], R58 ;  /* 0x002b603a01007387 */ /* 0x000fe20000100a00 */
[----:B------:R-:W0:Y:S03]  /*558c0*/  LDCU.64 UR52, c[0x0][0x390] ;  /* 0x00007200ff3477ac */ /* 0x000e260008000a00 */
[----:B------:R-:W-:Y:S01]  /*558d0*/  STL.64 [R1+0x2b58], R56 ;  /* 0x002b583801007387 */ /* 0x000fe20000100a00 */
[----:B------:R-:W0:Y:S01]  /*558e0*/  LDCU UR4, c[0x0][0x3b8] ;  /* 0x00007700ff0477ac */ /* 0x000e220008000800 */
[----:B-1----:R-:W-:-:S02]  /*558f0*/  F2FP.SATFINITE.E5M2.F32.PACK_AB_MERGE_C R2, R49, R48, RZ ;  /* 0x000000303102723e */ /* 0x002fc400048060ff */
[----:B------:R-:W-:Y:S01]  /*55900*/  STL.64 [R1+0x2b50], R54 ;  /* 0x002b503601007387 */ /* 0x000fe20000100a00 */
[----:B------:R-:W-:Y:S01]  /*55910*/  F2FP.SATFINITE.E5M2.F32.PACK_AB_MERGE_C R3, R51, R50, RZ ;  /* 0x000000323303723e */ /* 0x000fe200048060ff */
[----:B------:R-:W1:Y:S02]  /*55920*/  LDCU UR5, c[0x0][0x3b8] ;  /* 0x00007700ff0577ac */ /* 0x000e640008000800 */
[----:B------:R-:W-:Y:S01]  /*55930*/  STL.64 [R1+0x2b48], R52 ;  /* 0x002b483401007387 */ /* 0x000fe20000100a00 */
[----:B------:R-:W0:Y:S03]  /*55940*/  LDCU UR58, c[0x0][0x3b8] ;  /* 0x00007700ff3a77ac */ /* 0x000e260008000800 */
[----:B------:R-:W-:Y:S01]  /*55950*/  STL.64 [R1+0x2b70], R48 ;  /* 0x002b703001007387 */ /* 0x000fe20000100a00 */
[----:B------:R-:W0:Y:S03]  /*55960*/  LDCU UR57, c[0x0][0x3b8] ;  /* 0x00007700ff3977ac */ /* 0x000e260008000800 */
[----:B------:R1:W-:Y:S01]  /*55970*/  STL [R1+0x90], R2 ;  /* 0x0000900201007387 */ /* 0x0003e20000100800 */
[----:B------:R-:W0:Y:S03]  /*55980*/  LDCU UR56, c[0x0][0x3b8] ;  /* 0x00007700ff3877ac */ /* 0x000e260008000800 */
[----:B------:R-:W-:Y:S01]  /*55990*/  STL.64 [R1+0x2b78], R50 ;  /* 0x002b783201007387 */ /* 0x000fe20000100a00 */
[----:B------:R-:W0:Y:S03]  /*559a0*/  LDCU UR55, c[0x0][0x3b8] ;  /* 0x00007700ff3777ac */ /* 0x000e260008000800 */
[----:B------:R0:W-:Y:S01]  /*559b0*/  STL [R1+0x94], R3 ;  /* 0x0000940301007387 */ /* 0x0001e20000100800 */
[----:B-1----:R-:W-:Y:S01]  /*559c0*/  F2FP.SATFINITE.E5M2.F32.PACK_AB_MERGE_C R2, R41, R40, RZ ;  /* 0x000000282902723e */ /* 0x002fe200048060ff */
[----:B------:R-:W1:Y:S04]  /*559d0*/  LDCU UR54, c[0x0][0x3b8] ;  /* 0x00007700ff3677ac */ /* 0x000e680008000800 */
[----:B------:R0:W-:Y:S01]  /*559e0*/  STL [R1+0x2868], R2 ;  /* 0x0028680201007387 */ /* 0x0001e20000100800 */
[----:B------:R-:W1:Y:S01]  /*559f0*/  LDCU UR27, c[0x0][0x3b8] ;  /* 0x00007700ff1b77ac */ /* 0x000e620008000800 */
[----:B0-----:R-:W-:-:S02]  /*55a00*/  F2FP.SATFINITE.E5M2.F32.PACK_AB_MERGE_C R3, R29, R28, RZ ;  /* 0x0000001c1d03723e */ /* 0x001fc400048060ff */
[----:B------:R0:W-:Y:S01]  /*55a10*/  STL [R1+0x286c], R16 ;  /* 0x00286c1001007387 */ /* 0x0001e20000100800 */
[----:B------:R-:W1:Y:S03]  /*55a20*/  LDCU UR26, c[0x0][0x3b8] ;  /* 0x00007700ff1a77ac */ /* 0x000e660008000800 */
[----:B------:R0:W-:Y:S01]  /*55a30*/  STL [R1+0x2694], R3 ;  /* 0x0026940301007387 */ /* 0x0001e20000100800 */
[----:B------:R-:W1:Y:S01]  /*55a40*/  LDCU UR25, c[0x0][0x3b8] ;  /* 0x00007700ff1977ac */ /* 0x000e620008000800 */
[----:B------:R-:W-:Y:S01]  /*55a50*/  F2FP.SATFINITE.E5M2.F32.PACK_AB_MERGE_C R2, R31, R30, RZ ;  /* 0x0000001e1f02723e */ /* 0x000fe200048060ff */
[----:B------:R-:W1:Y:S01]  /*55a60*/  LDCU UR24, c[0x0][0x3b8] ;  /* 0x00007700ff1877ac */ /* 0x000e620008000800 */
[----:B0-----:R-:W-:-:S03]  /*55a70*/  F2FP.SATFINITE.E5M2.F32.PACK_AB_MERGE_C R16, R25, R24, RZ ;  /* 0x000000181910723e */ /* 0x001fc600048060ff */
[----:B------:R0:W-:Y:S01]  /*55a80*/  STL [R1+0x269c], R2 ;  /* 0x00269c0201007387 */ /* 0x0001e20000100800 */
[----:B------:R-:W1:Y:S01]  /*55a90*/  LDCU UR23, c[0x0][0x3b8] ;  /* 0x00007700ff1777ac */ /* 0x000e620008000800 */
[----:B------:R-:W-:Y:S02]  /*55aa0*/  F2FP.SATFINITE.E5M2.F32.PACK_AB_MERGE_C R3, R27, R26, RZ ;  /* 0x0000001a1b03723e */ /* 0x000fe400048060ff */
[----:B------:R1:W-:Y:S01]  /*55ab0*/  STL [R1+0x2604], R16 ;  /* 0x0026041001007387 */ /* 0x0003e20000100800 */
[----:B------:R-:W2:Y:S01]  /*55ac0*/  LDC R27, c[0x0][0x3b4] ;  /* 0x0000ed00ff1b7b82 */ /* 0x000ea20000000800 */
[----:B------:R-:W2:Y:S02]  /*55ad0*/  LDCU UR22, c[0x0][0x3b8] ;  /* 0x00007700ff1677ac */ /* 0x000ea40008000800 */
[----:B------:R1:W-:Y:S01]  /*55ae0*/  STL [R1+0x2614], R3 ;  /* 0x0026140301007387 */ /* 0x0003e20000100800 */
[----:B0-----:R-:W-:Y:S01]  /*55af0*/  F2FP.SATFINITE.E5M2.F32.PACK_AB_MERGE_C R2, R21, R20, RZ ;  /* 0x000000141502723e */ /* 0x001fe200048060ff */
[----:B------:R-:W0:Y:S01]  /*55b00*/  LDCU UR21, c[0x0][0x3b8] ;  /* 0x00007700ff1577ac */ /* 0x000e220008000800 */
[----:B-1----:R-:W-:-:S03]  /*55b10*/  F2FP.SATFINITE.E5M2.F32.PACK_AB_MERGE_C R16, R23, R22, RZ ;  /* 0x000000161710723e */ /* 0x002fc600048060ff */
[----:B------:R1:W-:Y:S01]  /*55b20*/  STL [R1+0x2568], R2 ;  /* 0x0025680201007387 */ /* 0x0003e20000100800 */
[----:B------:R-:W0:Y:S01]  /*55b30*/  LDC R23, c[0x0][0x3b4] ;  /* 0x0000ed00ff177b82 */ /* 0x000e220000000800 */
[----:B------:R-:W0:Y:S01]  /*55b40*/  LDCU UR20, c[0x0][0x3b8] ;  /* 0x00007700ff1477ac */ /* 0x000e220008000800 */
[----:B------:R-:W-:Y:S01]  /*55b50*/  F2FP.SATFINITE.E5M2.F32.PACK_AB_MERGE_C R3, R33, R32, RZ ;  /* 0x000000202103723e */ /* 0x000fe200048060ff */
[----:B------:R-:W-:Y:S01]  /*55b60*/  STL [R1+0x2580], R16 ;  /* 0x0025801001007387 */ /* 0x000fe20000100800 */
[----:B------:R-:W0:Y:S03]  /*55b70*/  LDCU UR19, c[0x0][0x3b8] ;  /* 0x00007700ff1377ac */ /* 0x000e260008000800 */
[----:B------:R2:W-:Y:S01]  /*55b80*/  STL [R1+0x24f0], R3 ;  /* 0x0024f00301007387 */ /* 0x0005e20000100800 */
[----:B------:R-:W0:Y:S01]  /*55b90*/  LDC R32, c[0x0][0x3b4] ;  /* 0x0000ed00ff207b82 */ /* 0x000e220000000800 */
[----:B-1----:R-:W-:Y:S01]  /*55ba0*/  F2FP.SATFINITE.E5M2.F32.PACK_AB_MERGE_C R2, R35, R34, RZ ;  /* 0x000000222302723e */ /* 0x002fe200048060ff */
[----:B------:R-:W1:Y:S04]  /*55bb0*/  LDCU UR18, c[0x0][0x3b8] ;  /* 0x00007700ff1277ac */ /* 0x000e680008000800 */
[----:B------:R4:W-:Y:S01]  /*55bc0*/  STL [R1+0x24f4], R2 ;  /* 0x0024f40201007387 */ /* 0x0009e20000100800 */
[----:B------:R-:W0:Y:S01]  /*55bd0*/  LDCU UR17, c[0x0][0x3b8] ;  /* 0x00007700ff1177ac */ /* 0x000e220008000800 */
[----:B------:R-:W0:Y:S01]  /*55be0*/  LDC R33, c[0x0][0x3b4] ;  /* 0x0000ed00ff217b82 */ /* 0x000e220000000800 */
[----:B------:R-:W0:Y:S01]  /*55bf0*/  LDCU UR16, c[0x0][0x3b8] ;  /* 0x00007700ff1077ac */ /* 0x000e220008000800 */
[----:B------:R-:W0:Y:S06]  /*55c00*/  LDCU UR15, c[0x0][0x3b8] ;  /* 0x00007700ff0f77ac */ /* 0x000e2c0008000800 */
[----:B------:R-:W0:Y:S01]  /*55c10*/  LDC R34, c[0x0][0x3b4] ;  /* 0x0000ed00ff227b82 */ /* 0x000e220000000800 */
        /* <DEDUP_REMOVED lines=22> */
[----:B------:R-:W0:Y:S01]  /*55d80*/  S2UR UR70, SR_CgaCtaId ;  /* 0x00000000004679c3 */ /* 0x000e220000008800 */
[----:B------:R-:W0:Y:S01]  /*55d90*/  LDCU UR68, c[0x0][0x398] ;  /* 0x00007300ff4477ac */ /* 0x000e220008000800 */
[----:B------:R-:W0:Y:S01]  /*55da0*/  LDCU UR69, c[0x0][0x398] ;  /* 0x00007300ff4577ac */ /* 0x000e220008000800 */
[----:B------:R-:W0:Y:S01]  /*55db0*/  LDCU UR71, c[0x0][0x398] ;  /* 0x00007300ff4777ac */ /* 0x000e220008000800 */
[----:B---3--:R-:W-:-:S05]  /*55dc0*/  F2FP.SATFINITE.E5M2.F32.PACK_AB_MERGE_C R14, R14, R15, RZ ;  /* 0x0000000f0e0e723e */ /* 0x008fca00048060ff */
[----:B------:R-:W-:Y:S01]  /*55dd0*/  STL [R1+0x24a0], R14 ;  /* 0x0024a00e01007387 */ /* 0x000fe20000100800 */
[----:B--2---:R-:W-:-:S05]  /*55de0*/  F2FP.SATFINITE.E5M2.F32.PACK_AB_MERGE_C R3, R12, R13, RZ ;  /* 0x0000000d0c03723e */ /* 0x004fca00048060ff */
[----:B------:R2:W-:Y:S01]  /*55df0*/  STL [R1+0x24a4], R3 ;  /* 0x0024a40301007387 */ /* 0x0005e20000100800 */
[----:B----4-:R-:W-:-:S05]  /*55e00*/  F2FP.SATFINITE.E5M2.F32.PACK_AB_MERGE_C R2, R10, R11, RZ ;  /* 0x0000000b0a02723e */ /* 0x010fca00048060ff */
[----:B------:R3:W-:Y:S01]  /*55e10*/  STL [R1+0x2490], R2 ;  /* 0x0024900201007387 */ /* 0x0007e20000100800 */
[----:B------:R-:W-:-:S05]  /*55e20*/  F2FP.SATFINITE.E5M2.F32.PACK_AB_MERGE_C R8, R8, R9, RZ ;  /* 0x000000090808723e */ /* 0x000fca00048060ff */
[----:B------:R-:W-:Y:S01]  /*55e30*/  STL [R1+0x2494], R8 ;  /* 0x0024940801007387 */ /* 0x000fe20000100800 */
[----:B--2---:R-:W-:-:S03]  /*55e40*/  F2FP.SATFINITE.E5M2.F32.PACK_AB_MERGE_C R3, R6, R7, RZ ;  /* 0x000000070603723e */ /* 0x004fc600048060ff */
[----:B------:R-:W2:Y:S04]  /*55e50*/  LDL.LU R24, [R1+0xfa0] ;  /* 0x000fa00001187983 */ /* 0x000ea80000300800 */
[----:B------:R-:W-:Y:S01]  /*55e60*/  STL [R1+0x50], R3 ;  /* 0x0000500301007387 */ /* 0x000fe20000100800 */
[----:B---3--:R-:W-:-:S03]  /*55e70*/  F2FP.SATFINITE.E5M2.F32.PACK_AB_MERGE_C R2, R4, R5, RZ ;  /* 0x000000050402723e */ /* 0x008fc600048060ff */
[----:B------:R-:W2:Y:S04]  /*55e80*/  LDL.LU R31, [R1+0xfa4] ;  /* 0x000fa400011f7983 */ /* 0x000ea80000300800 */
        /* <DEDUP_REMOVED lines=47> */
[----:B--2---:R-:W-:-:S05]  /*56180*/  F2FP.SATFINITE.E5M2.F32.PACK_AB_MERGE_C R22, R31, R24, RZ ;  /* 0x000000181f16723e */ /* 0x004fca00048060ff */
[----:B------:R2:W-:Y:S01]  /*56190*/  STL [R1+0x2854], R22 ;  /* 0x0028541601007387 */ /* 0x0005e20000100800 */
[----:B----4-:R-:W-:Y:S02]  /*561a0*/  F2FP.SATFINITE.E5M2.F32.PACK_AB_MERGE_C R21, R29, R30, RZ ;  /* 0x0000001e1d15723e */ /* 0x010fe400048060ff */
[----:B------:R-:W-:-:S03]  /*561b0*/  F2FP.SATFINITE.E5M2.F32.PACK_AB_MERGE_C R20, R43, R28, RZ ;  /* 0x0000001c2b14723e */ /* 0x000fc600048060ff */
[----:B------:R4:W-:Y:S04]  /*561c0*/  STL [R1+0x2858], R21 ;  /* 0x0028581501007387 */ /* 0x0009e80000100800 */
[----:B------:R0:W-:Y:S01]  /*561d0*/  STL [R1+0x2690], R20 ;  /* 0x0026901401007387 */ /* 0x0001e20000100800 */
[----:B--2---:R-:W-:Y:S02]  /*561e0*/  F2FP.SATFINITE.E5M2.F32.PACK_AB_MERGE_C R22, R41, R42, RZ ;  /* 0x0000002a2916723e */ /* 0x004fe400048060ff */
[----:B----4-:R-:W-:-:S03]  /*561f0*/  F2FP.SATFINITE.E5M2.F32.PACK_AB_MERGE_C R21, R50, R40, RZ ;  /* 0x000000283215723e */ /* 0x010fc600048060ff */
[----:B------:R2:W-:Y:S01]  /*56200*/  STL [R1+0x2698], R22 ;  /* 0x0026981601007387 */ /* 0x0005e20000100800 */
[----:B0-----:R-:W-:-:S03]  /*56210*/  F2FP.SATFINITE.E5M2.F32.PACK_AB_MERGE_C R20, R48, R51, RZ ;  /* 0x000000333014723e */ /* 0x001fc600048060ff */
[----:B------:R0:W-:Y:S04]  /*56220*/  STL [R1+0x2610], R21 ;  /* 0x0026101501007387 */ /* 0x0001e80000100800 */
[----:B------:R4:W-:Y:S01]  /*56230*/  STL [R1+0x25f8], R20 ;  /* 0x0025f81401007387 */ /* 0x0009e20000100800 */
[----:B--2---:R-:W-:Y:S02]  /*56240*/  F2FP.SATFINITE.E5M2.F32.PACK_AB_MERGE_C R22, R52, R49, RZ ;  /* 0x000000313416723e */ /* 0x004fe400048060ff */
[----:B0-----:R-:W-:-:S03]  /*56250*/  F2FP.SATFINITE.E5M2.F32.PACK_AB_MERGE_C R21, R54, R53, RZ ;  /* 0x000000353615723e */ /* 0x001fc600048060ff */
[----:B------:R-:W-:Y:S01]  /*56260*/  STL [R1+0x257c], R22 ;  /* 0x00257c1601007387 */ /* 0x000fe20000100800 */
[----:B----4-:R-:W-:-:S03]  /*56270*/  F2FP.SATFINITE.E5M2.F32.PACK_AB_MERGE_C R20, R56, R55, RZ ;  /* 0x000000373814723e */ /* 0x010fc600048060ff */
[----:B------:R0:W-:Y:S04]  /*56280*/  STL [R1+0x2560], R21 ;  /* 0x0025601501007387 */ /* 0x0001e80000100800 */
[----:B------:R3:W-:Y:S01]  /*56290*/  STL [R1+0x24e8], R20 ;  /* 0x0024e81401007387 */ /* 0x0007e20000100800 */
[----:B0-----:R-:W-:Y:S02]  /*562a0*/  F2FP.SATFINITE.E5M2.F32.PACK_AB_MERGE_C R21, R58, R57, RZ ;  /* 0x000000393a15723e */ /* 0x001fe400048060ff */
[----:B---3--:R-:W-:-:S03]  /*562b0*/  F2FP.SATFINITE.E5M2.F32.PACK_AB_MERGE_C R20, R2, R59, RZ ;  /* 0x0000003b0214723e */ /* 0x008fc600048060ff */
[----:B------:R-:W-:Y:S04]  /*562c0*/  STL [R1+0x24ec], R21 ;  /* 0x0024ec1501007387 */ /* 0x000fe80000100800 */
[----:B------:R0:W-:Y:S01]  /*562d0*/  STL [R1+0x249c], R20 ;  /* 0x00249c1401007387 */ /* 0x0001e20000100800 */
[----:B------:R-:W-:-:S05]  /*562e0*/  F2FP.SATFINITE.E5M2.F32.PACK_AB_MERGE_C R2, R60, R3, RZ ;  /* 0x000000033c02723e */ /* 0x000fca00048060ff */
[----:B------:R2:W-:Y:S01]  /*562f0*/  STL [R1+0x2498], R2 ;  /* 0x0024980201007387 */ /* 0x0005e20000100800 */
[----:B0-----:R-:W-:Y:S02]  /*56300*/  F2FP.SATFINITE.E5M2.F32.PACK_AB_MERGE_C R20, R46, R47, RZ ;  /* 0x0000002f2e14723e */ /* 0x001fe400048060ff */
[----:B------:R-:W-:-:S03]  /*56310*/  F2FP.SATFINITE.E5M2.F32.PACK_AB_MERGE_C R3, R44, R45, RZ ;  /* 0x0000002d2c03723e */ /* 0x000fc600048060ff */
[----:B------:R0:W-:Y:S04]  /*56320*/  STL [R1+0x2474], R20 ;  /* 0x0024741401007387 */ /* 0x0001e80000100800 */
[----:B------:R3:W-:Y:S01]  /*56330*/  STL [R1+0x2470], R3 ;  /* 0x0024700301007387 */ /* 0x0007e20000100800 */
[----:B--2---:R-:W-:-:S05]  /*56340*/  F2FP.SATFINITE.E5M2.F32.PACK_AB_MERGE_C R2, R38, R39, RZ ;  /* 0x000000272602723e */ /* 0x004fca00048060ff */
[----:B------:R2:W-:Y:S01]  /*56350*/  STL [R1+0x48], R2 ;  /* 0x0000480201007387 */ /* 0x0005e20000100800 */
[----:B0-----:R-:W-:Y:S02]  /*56360*/  F2FP.SATFINITE.E5M2.F32.PACK_AB_MERGE_C R20, R36, R37, RZ ;  /* 0x000000252414723e */ /* 0x001fe400048060ff */
[----:B---3--:R-:W-:-:S03]  /*56370*/  F2FP.SATFINITE.E5M2.F32.PACK_AB_MERGE_C R3, R18, R19, RZ ;  /* 0x000000131203723e */ /* 0x008fc600048060ff */
[----:B------:R-:W-:Y:S04]  /*56380*/  STL [R1+0x4c], R20 ;  /* 0x00004c1401007387 */ /* 0x000fe80000100800 */
[----:B------:R0:W-:Y:S01]  /*56390*/  STL [R1+0x2814], R3 ;  /* 0x0028140301007387 */ /* 0x0001e20000100800 */
[----:B--2---:R-:W-:-:S05]  /*563a0*/  F2FP.SATFINITE.E5M2.F32.PACK_AB_MERGE_C R2, R16, R17, RZ ;  /* 0x000000111002723e */ /* 0x004fca00048060ff */
[----:B------:R2:W-:Y:S01]  /*563b0*/  STL [R1+0x2818], R2 ;  /* 0x0028180201007387 */ /* 0x0005e20000100800 */
[----:B------:R-:W-:Y:S02]  /*563c0*/  F2FP.SATFINITE.E5M2.F32.PACK_AB_MERGE_C R14, R14, R15, RZ ;  /* 0x0000000f0e0e723e */ /* 0x000fe400048060ff */
[----:B0-----:R-:W-:-:S03]  /*563d0*/  F2FP.SATFINITE.E5M2.F32.PACK_AB_MERGE_C R3, R12, R13, RZ ;  /* 0x0000000d0c03723e */ /* 0x001fc600048060ff */
[----:B------:R-:W-:Y:S04]  /*563e0*/  STL [R1+0x2660], R14 ;  /* 0x0026600e01007387 */ /* 0x000fe80000100800 */
[----:B------:R0:W-:Y:S01]  /*563f0*/  STL [R1+0x2668], R3 ;  /* 0x0026680301007387 */ /* 0x0001e20000100800 */
[----:B--2---:R-:W-:-:S05]  /*56400*/  F2FP.SATFINITE.E5M2.F32.PACK_AB_MERGE_C R2, R10, R11, RZ ;  /* 0x0000000b0a02723e */ /* 0x004fca00048060ff */
[----:B------:R2:W-:Y:S01]  /*56410*/  STL [R1+0x25d0], R2 ;  /* 0x0025d00201007387 */ /* 0x0005e20000100800 */
[----:B------:R-:W-:-:S05]  /*56420*/  F2FP.SATFINITE.E5M2.F32.PACK_AB_MERGE_C R8, R8, R9, RZ ;  /* 0x000000090808723e */ /* 0x000fca00048060ff */
[----:B------:R-:W-:Y:S01]  /*56430*/  STL [R1+0x25e8], R8 ;  /* 0x0025e80801007387 */ /* 0x000fe20000100800 */
[----:B0-----:R-:W-:-:S03]  /*56440*/  F2FP.SATFINITE.E5M2.F32.PACK_AB_MERGE_C R3, R6, R7, RZ ;  /* 0x000000070603723e */ /* 0x001fc600048060ff */
[----:B------:R-:W3:Y:S04]  /*56450*/  LDL.LU R24, [R1+0xef0] ;  /* 0x000ef00001187983 */ /* 0x000ee80000300800 */
[----:B------:R-:W-:Y:S01]  /*56460*/  STL [R1+0x2540], R3 ;  /* 0x0025400301007387 */ /* 0x000fe20000100800 */
[----:B--2---:R-:W-:-:S03]  /*56470*/  F2FP.SATFINITE.E5M2.F32.PACK_AB_MERGE_C R2, R4, R5, RZ ;  /* 0x000000050402723e */ /* 0x004fc600048060ff */
[----:B------:R-:W3:Y:S04]  /*56480*/  LDL.LU R31, [R1+0xef4] ;  /* 0x000ef400011f7983 */ /* 0x000ee80000300800 */
[----:B------:R0:W-:Y:S04]  /*56490*/  STL [R1+0x254c], R2 ;  /* 0x00254c0201007387 */ /* 0x0001e80000100800 */
        /* <DEDUP_REMOVED lines=46> */
[----:B---3--:R-:W-:-:S02]  /*56780*/  F2FP.SATFINITE.E5M2.F32.PACK_AB_MERGE_C R22, R31, R24, RZ ;  /* 0x000000181f16723e */ /* 0x008fc400048060ff */
[----:B------:R-:W0:Y:S03]  /*56790*/  LDC R24, c[0x0][0x3b4] ;  /* 0x0000ed00ff187b82 */ /* 0x000e260000000800 */
[----:B------:R3:W-:Y:S01]  /*567a0*/  STL [R1+0x24c0], R22 ;  /* 0x0024c01601007387 */ /* 0x0007e20000100800 */
[----:B--2---:R-:W-:Y:S02]  /*567b0*/  F2FP.SATFINITE.E5M2.F32.PACK_AB_MERGE_C R21, R29, R30, RZ ;  /* 0x0000001e1d15723e */ /* 0x004fe400048060ff */
[----:B----4-:R-:W-:-:S03]  /*567c0*/  F2FP.SATFINITE.E5M2.F32.PACK_AB_MERGE_C R20, R43, R28, RZ ;  /* 0x0000001c2b14723e */ /* 0x010fc600048060ff */
[----:B------:R2:W-:Y:S01]  /*567d0*/  STL [R1+0x24c4], R21 ;  /* 0x0024c41501007387 */ /* 0x0005e20000100800 */
[----:B------:R-:W4:Y:S03]  /*567e0*/  LDC R28, c[0x0][0x3b4] ;  /* 0x0000ed00ff1c7b82 */ /* 0x000f260000000800 */
[----:B------:R1:W-:Y:S01]  /*567f0*/  STL [R1+0x2478], R20 ;  /* 0x0024781401007387 */ /* 0x0003e20000100800 */
[----:B---3--:R-:W-:Y:S02]  /*56800*/  F2FP.SATFINITE.E5M2.F32.PACK_AB_MERGE_C R22, R41, R42, RZ ;  /* 0x0000002a2916723e */ /* 0x008fe400048060ff */
[----:B--2---:R-:W-:-:S03]  /*56810*/  F2FP.SATFINITE.E5M2.F32.PACK_AB_MERGE_C R21, R50, R40, RZ ;  /* 0x000000283215723e */ /* 0x004fc600048060ff */
[----:B------:R2:W-:Y:S01]  /*56820*/  STL [R1+0x247c], R22 ;  /* 0x00247c1601007387 */ /* 0x0005e20000100800 */
[----:B-1----:R-:W-:-:S03]  /*56830*/  F2FP.SATFINITE.E5M2.F32.PACK_AB_MERGE_C R20, R48, R51, RZ ;  /* 0x000000333014723e */ /* 0x002fc600048060ff */
[----:B------:R1:W-:Y:S04]  /*56840*/  STL [R1+0x2460], R21 ;  /* 0x0024601501007387 */ /* 0x0003e80000100800 */
[----:B------:R3:W-:Y:S01]  /*56850*/  STL [R1+0x2464], R20 ;  /* 0x0024641401007387 */ /* 0x0007e20000100800 */
[----:B--2---:R-:W-:Y:S02]  /*56860*/  F2FP.SATFINITE.E5M2.F32.PACK_AB_MERGE_C R22, R52, R49, RZ ;  /* 0x000000313416723e */ /* 0x004fe400048060ff */
[----:B-1----:R-:W-:-:S03]  /*56870*/  F2FP.SATFINITE.E5M2.F32.PACK_AB_MERGE_C R21, R54, R53, RZ ;  /* 0x000000353615723e */ /* 0x002fc600048060ff */
[----:B------:R-:W-:Y:S01]  /*56880*/  STL [R1+0x40], R22 ;  /* 0x0000401601007387 */ /* 0x000fe20000100800 */
[----:B---3--:R-:W-:-:S03]  /*56890*/  F2FP.SATFINITE.E5M2.F32.PACK_AB_MERGE_C R20, R56, R55, RZ ;  /* 0x000000373814723e */ /* 0x008fc600048060ff */
[----:B------:R1:W-:Y:S04]  /*568a0*/  STL [R1+0x44], R21 ;  /* 0x0000441501007387 */ /* 0x0003e80000100800 */
[----:B------:R2:W-:Y:S01]  /*568b0*/  STL [R1+0x2800], R20 ;  /* 0x0028001401007387 */ /* 0x0005e20000100800 */
[----:B-1----:R-:W-:Y:S02]  /*568c0*/  F2FP.SATFINITE.E5M2.F32.PACK_AB_MERGE_C R21, R58, R57, RZ ;  /* 0x000000393a15723e */ /* 0x002fe400048060ff */
[----:B--2---:R-:W-:-:S03]  /*568d0*/  F2FP.SATFINITE.E5M2.F32.PACK_AB_MERGE_C R20, R2, R59, RZ ;  /* 0x0000003b0214723e */ /* 0x004fc600048060ff */
[----:B------:R-:W-:Y:S04]  /*568e0*/  STL [R1+0x2804], R21 ;  /* 0x0028041501007387 */ /* 0x000fe80000100800 */
[----:B------:R1:W-:Y:S01]  /*568f0*/  STL [R1+0x265c], R20 ;  /* 0x00265c1401007387 */ /* 0x0003e20000100800 */
[----:B------:R-:W-:-:S05]  /*56900*/  F2FP.SATFINITE.E5M2.F32.PACK_AB_MERGE_C R2, R60, R3, RZ ;  /* 0x000000033c02723e */ /* 0x000fca00048060ff */
[----:B------:R2:W-:Y:S01]  /*56910*/  STL [R1+0x2664], R2 ;  /* 0x0026640201007387 */ /* 0x0005e20000100800 */
[----:B-1----:R-:W-:Y:S02]  /*56920*/  F2FP.SATFINITE.E5M2.F32.PACK_AB_MERGE_C R20, R46, R47, RZ ;  /* 0x0000002f2e14723e */ /* 0x002fe400048060ff */
[----:B------:R-:W-:-:S03]  /*56930*/  F2FP.SATFINITE.E5M2.F32.PACK_AB_MERGE_C R3, R44, R45, RZ ;  /* 0x0000002d2c03723e */ /* 0x000fc600048060ff */
[----:B------:R1:W-:Y:S04]  /*56940*/  STL [R1+0x25e4], R20 ;  /* 0x0025e41401007387 */ /* 0x0003e80000100800 */
[----:B------:R3:W-:Y:S01]  /*56950*/  STL [R1+0x25cc], R3 ;  /* 0x0025cc0301007387 */ /* 0x0007e20000100800 */
[----:B--2---:R-:W-:-:S05]  /*56960*/  F2FP.SATFINITE.E5M2.F32.PACK_AB_MERGE_C R2, R38, R39, RZ ;  /* 0x000000272602723e */ /* 0x004fca00048060ff */
[----:B------:R2:W-:Y:S01]  /*56970*/  STL [R1+0x2548], R2 ;  /* 0x0025480201007387 */ /* 0x0005e20000100800 */
[----:B-1----:R-:W-:Y:S02]  /*56980*/  F2FP.SATFINITE.E5M2.F32.PACK_AB_MERGE_C R20, R36, R37, RZ ;  /* 0x000000252414723e */ /* 0x002fe400048060ff */
[----:B---3--:R-:W-:-:S03]  /*56990*/  F2FP.SATFINITE.E5M2.F32.PACK_AB_MERGE_C R3, R18, R19, RZ ;  /* 0x000000131203723e */ /* 0x008fc600048060ff */
[----:B------:R-:W-:Y:S04]  /*569a0*/  STL [R1+0x2538], R20 ;  /* 0x0025381401007387 */ /* 0x000fe80000100800 */
[----:B------:R1:W-:Y:S01]  /*569b0*/  STL [R1+0x24b8], R3 ;  /* 0x0024b80301007387 */ /* 0x0003e20000100800 */
[----:B--2---:R-:W-:-:S05]  /*569c0*/  F2FP.SATFINITE.E5M2.F32.PACK_AB_MERGE_C R2, R16, R17, RZ ;  /* 0x000000111002723e */ /* 0x004fca00048060ff */
[----:B------:R2:W-:Y:S01]  /*569d0*/  STL [R1+0x24bc], R2 ;  /* 0x0024bc0201007387 */ /* 0x0005e20000100800 */
[----:B------:R-:W-:Y:S02]  /*569e0*/  F2FP.SATFINITE.E5M2.F32.PACK_AB_MERGE_C R14, R14, R15, RZ ;  /* 0x0000000f0e0e723e */ /* 0x000fe400048060ff */
[----:B-1----:R-:W-:-:S03]  /*569f0*/  F2FP.SATFINITE.E5M2.F32.PACK_AB_MERGE_C R3, R12, R13, RZ ;  /* 0x0000000d0c03723e */ /* 0x002fc600048060ff */
[----:B------:R-:W-:Y:S04]  /*56a00*/  STL [R1+0x246c], R14 ;  /* 0x00246c0e01007387 */ /* 0x000fe80000100800 */
[----:B------:R1:W-:Y:S01]  /*56a10*/  STL [R1+0x2468], R3 ;  /* 0x0024680301007387 */ /* 0x0003e20000100800 */
[----:B--2---:R-:W-:-:S05]  /*56a20*/  F2FP.SATFINITE.E5M2.F32.PACK_AB_MERGE_C R2, R10, R11, RZ ;  /* 0x0000000b0a02723e */ /* 0x004fca00048060ff */
[----:B------:R2:W-:Y:S01]  /*56a30*/  STL [R1+0x244c], R2 ;  /* 0x00244c0201007387 */ /* 0x0005e20000100800 */
[----:B------:R-:W-:-:S05]  /*56a40*/  F2FP.SATFINITE.E5M2.F32.PACK_AB_MERGE_C R8, R8, R9, RZ ;  /* 0x000000090808723e */ /* 0x000fca00048060ff */
[----:B------:R-:W-:Y:S01]  /*56a50*/  STL [R1+0x2448], R8 ;  /* 0x0024480801007387 */ /* 0x000fe20000100800 */
[----:B-1----:R-:W-:-:S03]  /*56a60*/  F2FP.SATFINITE.E5M2.F32.PACK_AB_MERGE_C R3, R6, R7, RZ ;  /* 0x000000070603723e */ /* 0x002fc600048060ff */
[----:B------:R-:W3:Y:S04]  /*56a70*/  LDL.LU R52, [R1+0xe50] ;  /* 0x000e500001347983 */ /* 0x000ee80000300800 */
[----:B------:R1:W-:Y:S01]  /*56a80*/  STL [R1+0x38], R3 ;  /* 0x0000380301007387 */ /* 0x0003e20000100800 */
[----:B--2---:R-:W-:-:S03]  /*56a90*/  F2FP.SATFINITE.E5M2.F32.PACK_AB_MERGE_C R2, R4, R5, RZ ;  /* 0x000000050402723e */ /* 0x004fc600048060ff */
[----:B------:R-:W3:Y:S04]  /*56aa0*/  LDL.LU R53, [R1+0xe54] ;  /* 0x000e540001357983 */ /* 0x000ee80000300800 */
[----:B------:R2:W-:Y:S04]  /*56ab0*/  STL [R1+0x3c], R2 ;  /* 0x00003c0201007387 */ /* 0x0005e80000100800 */
[----:B------:R-:W4:Y:S04]  /*56ac0*/  LDL.LU R54, [R1+0xe58] ;  /* 0x000e580001367983 */ /* 0x000f280000300800 */
        /* <DEDUP_REMOVED lines=21> */
[----:B------:R-:W2:Y:S04]  /*56c20*/  LDL.LU R18, [R1] ;  /* 0x0000000001127983 */ /* 0x000ea80000300800 */
        /* <DEDUP_REMOVED lines=8> */
[----:B------:R-:W2:Y:S04]  /*56cb0*/  LDL.LU R9, [R1+0xdf4] ;  /* 0x000df40001097983 */ /* 0x000ea80000300800 */
[----:B------:R-:W2:Y:S01]  /*56cc0*/  LDL.LU R7, [R1+0x2a78] ;  /* 0x002a780001077983 */ /* 0x000ea20000300800 */
[----:B---3--:R-:W-:-:S05]  /*56cd0*/  F2FP.SATFINITE.E5M2.F32.PACK_AB_MERGE_C R21, R53, R52, RZ ;  /* 0x000000343515723e */ /* 0x008fca00048060ff */
[----:B------:R1:W-:Y:S01]  /*56ce0*/  STL [R1+0x27b8], R21 ;  /* 0x0027b81501007387 */ /* 0x0003e20000100800 */
[----:B----4-:R-:W-:Y:S02]  /*56cf0*/  F2FP.SATFINITE.E5M2.F32.PACK_AB_MERGE_C R20, R3, R54, RZ ;  /* 0x000000360314723e */ /* 0x010fe400048060ff */
[----:B------:R-:W-:Y:S02]  /*56d00*/  F2FP.SATFINITE.E5M2.F32.PACK_AB_MERGE_C R3, R4, R5, RZ ;  /* 0x000000050403723e */ /* 0x000fe400048060ff */
[----:B------:R-:W3:Y:S04]  /*56d10*/  LDL R5, [R1+0x17c0] ;  /* 0x0017c00001057983 */ /* 0x000ee80000100800 */
[----:B------:R4:W-:Y:S04]  /*56d20*/  STL [R1+0x27bc], R20 ;  /* 0x0027bc1401007387 */ /* 0x0009e80000100800 */
[----:B------:R-:W3:Y:S01]  /*56d30*/  LDL.LU R4, [R1+0x2a7c] ;  /* 0x002a7c0001047983 */ /* 0x000ee20000300800 */
[----:B-1----:R-:W-:-:S03]  /*56d40*/  F2FP.SATFINITE.E5M2.F32.PACK_AB_MERGE_C R21, R56, R55, RZ ;  /* 0x000000373815723e */ /* 0x002fc600048060ff */
[----:B------:R1:W-:Y:S01]  /*56d50*/  STL [R1+0x262c], R3 ;  /* 0x00262c0301007387 */ /* 0x0003e20000100800 */
[----:B----4-:R-:W-:Y:S02]  /*56d60*/  F2FP.SATFINITE.E5M2.F32.PACK_AB_MERGE_C R20, R58, R57, RZ ;  /* 0x000000393a14723e */ /* 0x010fe400048060ff */
[----:B--2---:R-:W-:Y:S01]  /*56d70*/  F2FP.SATFINITE.E5M2.F32.PACK_AB_MERGE_C R2, R2, R59, RZ ;  /* 0x0000003b0202723e */ /* 0x004fe200048060ff */
[----:B-1----:R-:W2:Y:S04]  /*56d80*/  LDL.LU R3, [R1+0x2a80] ;  /* 0x002a800001037983 */ /* 0x002ea80000300800 */
[----:B------:R-:W-:Y:S04]  /*56d90*/  STL [R1+0x2630], R21 ;  /* 0x0026301501007387 */ /* 0x000fe80000100800 */
[----:B------:R-:W-:Y:S04]  /*56da0*/  STL [R1+0x25a8], R20 ;  /* 0x0025a81401007387 */ /* 0x000fe80000100800 */
[----:B------:R1:W-:Y:S04]  /*56db0*/  STL [R1+0x25b0], R2 ;  /* 0x0025b00201007387 */ /* 0x0003e80000100800 */
[----:B-1----:R-:W4:Y:S01]  /*56dc0*/  LDL.LU R2, [R1+0x2a84] ;  /* 0x002a840001027983 */ /* 0x002f220000300800 */
[----:B------:R-:W-:-:S02]  /*56dd0*/  F2FP.SATFINITE.E5M2.F32.PACK_AB_MERGE_C R21, R47, R60, RZ ;  /* 0x0000003c2f15723e */ /* 0x000fc400048060ff */
[----:B------:R-:W-:Y:S02]  /*56de0*/  F2FP.SATFINITE.E5M2.F32.PACK_AB_MERGE_C R20, R6, R46, RZ ;  /* 0x0000002e0614723e */ /* 0x000fe400048060ff */
[----:B------:R-:W-:Y:S01]  /*56df0*/  F2FP.SATFINITE.E5M2.F32.PACK_AB_MERGE_C R22, R44, R45, RZ ;  /* 0x0000002d2c16723e */ /* 0x000fe200048060ff */
[----:B------:R1:W-:Y:S01]  /*56e00*/  STL [R1+0x251c], R21 ;  /* 0x00251c1501007387 */ /* 0x0003e20000100800 */
[----:B------:R-:W0:Y:S03]  /*56e10*/  LDC R6, c[0x0][0x3b4] ;  /* 0x0000ed00ff067b82 */ /* 0x000e260000000800 */
[----:B------:R1:W-:Y:S02]  /*56e20*/  STL [R1+0x2524], R20 ;  /* 0x0025241401007387 */ /* 0x0003e40000100800 */
[----:B-1----:R-:W-:Y:S02]  /*56e30*/  F2FP.SATFINITE.E5M2.F32.PACK_AB_MERGE_C R21, R38, R39, RZ ;  /* 0x000000272615723e */ /* 0x002fe400048060ff */
[----:B------:R-:W-:Y:S01]  /*56e40*/  STL [R1+0x2484], R22 ;  /* 0x0024841601007387 */ /* 0x000fe20000100800 */
[----:B------:R-:W-:-:S03]  /*56e50*/  F2FP.SATFINITE.E5M2.F32.PACK_AB_MERGE_C R20, R8, R37, RZ ;  /* 0x000000250814723e */ /* 0x000fc600048060ff */
[----:B------:R-:W-:Y:S01]  /*56e60*/  STL [R1+0x2480], R21 ;  /* 0x0024801501007387 */ /* 0x000fe20000100800 */
[----:B------:R-:W1:Y:S01]  /*56e70*/  LDC R8, c[0x0][0x3b4] ;  /* 0x0000ed00ff087b82 */ /* 0x000e620000000800 */
[----:B------:R-:W-:Y:S02]  /*56e80*/  F2FP.SATFINITE.E5M2.F32.PACK_AB_MERGE_C R19, R19, R36, RZ ;  /* 0x000000241313723e */ /* 0x000fe400048060ff */
[----:B------:R0:W-:Y:S01]  /*56e90*/  STL [R1+0x2454], R20 ;  /* 0x0024541401007387 */ /* 0x0001e20000100800 */
[----:B------:R-:W-:-:S03]  /*56ea0*/  F2FP.SATFINITE.E5M2.F32.PACK_AB_MERGE_C R17, R17, R18, RZ ;  /* 0x000000121111723e */ /* 0x000fc600048060ff */
[----:B------:R0:W-:Y:S02]  /*56eb0*/  STL [R1+0x2458], R19 ;  /* 0x0024581301007387 */ /* 0x0001e40000100800 */
[----:B0-----:R-:W0:Y:S01]  /*56ec0*/  LDC R20, c[0x0][0x3b4] ;  /* 0x0000ed00ff147b82 */ /* 0x001e220000000800 */
[----:B------:R-:W-:Y:S01]  /*56ed0*/  F2FP.SATFINITE.E5M2.F32.PACK_AB_MERGE_C R15, R15, R16, RZ ;  /* 0x000000100f0f723e */ /* 0x000fe200048060ff */
[----:B------:R-:W-:Y:S06]  /*56ee0*/  STL [R1+0x2438], R17 ;  /* 0x0024381101007387 */ /* 0x000fec0000100800 */
[----:B------:R-:W0:Y:S01]  /*56ef0*/  LDC R16, c[0x0][0x3b4] ;  /* 0x0000ed00ff107b82 */ /* 0x000e220000000800 */
[----:B------:R-:W-:Y:S01]  /*56f00*/  F2FP.SATFINITE.E5M2.F32.PACK_AB_MERGE_C R14, R10, R14, RZ ;  /* 0x0000000e0a0e723e */ /* 0x000fe200048060ff */
[----:B------:R-:W-:Y:S06]  /*56f10*/  STL [R1+0x2440], R15 ;  /* 0x0024400f01007387 */ /* 0x000fec0000100800 */
[----:B------:R-:W0:Y:S01]  /*56f20*/  LDC R10, c[0x0][0x3b4] ;  /* 0x0000ed00ff0a7b82 */ /* 0x000e220000000800 */
[----:B------:R-:W-:-:S02]  /*56f30*/  ISETP.GE.AND P0, PT, R7, UR31, PT ;  /* 0x0000001f07007c0c */ /* 0x000fc4000bf06270 */
[----:B------:R-:W-:Y:S02]  /*56f40*/  F2FP.SATFINITE.E5M2.F32.PACK_AB_MERGE_C R12, R12, R13, RZ ;  /* 0x0000000d0c0c723e */ /* 0x000fe400048060ff */
[----:B------:R-:W-:Y:S01]  /*56f50*/  F2FP.SATFINITE.E5M2.F32.PACK_AB_MERGE_C R9, R9, R11, RZ ;  /* 0x0000000b0909723e */ /* 0x000fe200048060ff */
[----:B------:R1:W-:Y:S02]  /*56f60*/  STL [R1+0x30], R14 ;  /* 0x0000300e01007387 */ /* 0x0003e40000100800 */
[----:B------:R-:W0:Y:S01]  /*56f70*/  LDC R19, c[0x0][0x3b4] ;  /* 0x0000ed00ff137b82 */ /* 0x000e220000000800 */
[----:B------:R-:W0:Y:S05]  /*56f80*/  LDCU UR31, c[0x0][0x3b8] ;  /* 0x00007700ff1f77ac */ /* 0x000e2a0008000800 */
[----:B------:R-:W-:-:S02]  /*56f90*/  @P0 LOP3.LUT R0, R0, 0x8, RZ, 0xfc, !PT ;  /* 0x0000000800000812 */ /* 0x000fc400078efcff */
[----:B-1----:R-:W1:Y:S02]  /*56fa0*/  LDC R14, c[0x0][0x3b4] ;  /* 0x0000ed00ff0e7b82 */ /* 0x002e640000000800 */
[----:B------:R-:W-:Y:S01]  /*56fb0*/  LOP3.LUT R0, R0, 0xfffffffb, RZ, 0xc0, !PT ;  /* 0xfffffffb00007812 */ /* 0x000fe200078ec0ff */
[----:B------:R0:W-:Y:S04]  /*56fc0*/  STL [R1+0x34], R12 ;  /* 0x0000340c01007387 */ /* 0x0001e80000100800 */
[----:B------:R0:W-:Y:S02]  /*56fd0*/  STL [R1+0x279c], R9 ;  /* 0x00279c0901007387 */ /* 0x0001e40000100800 */
[----:B0-----:R-:W0:Y:S01]  /*56fe0*/  LDC R12, c[0x0][0x3b4] ;  /* 0x0000ed00ff0c7b82 */ /* 0x001e220000000800 */
[----:B---3--:R-:W-:Y:S01]  /*56ff0*/  ISETP.GE.AND P1, PT, R4, UR33, PT ;  /* 0x0000002104007c0c */ /* 0x008fe2000bf26270 */
[----:B------:R-:W-:Y:S01]  /*57000*/  IMAD R47, R5, UR40, RZ ;  /* 0x00000028052f7c24 */ /* 0x000fe2000f8e02ff */
[----:B------:R-:W3:Y:S01]  /*57010*/  LDCU.64 UR40, c[0x0][0x390] ;  /* 0x00007200ff2877ac */ /* 0x000ee20008000a00 */
[----:B------:R-:W0:Y:S10]  /*57020*/  LDCU UR33, c[0x0][0x3b8] ;  /* 0x00007700ff2177ac */ /* 0x000e340008000800 */
[----:B------:R-:W-:-:S02]  /*57030*/  @P1 LOP3.LUT R0, R0, 0x4, RZ, 0xfc, !PT ;  /* 0x0000000400001812 */ /* 0x000fc400078efcff */
[----:B----4-:R-:W-:Y:S02]  /*57040*/  ISETP.GE.AND P1, PT, R2, UR37, PT ;  /* 0x0000002502007c0c */ /* 0x010fe4000bf26270 */
[----:B--2---:R-:W-:Y:S01]  /*57050*/  ISETP.GE.AND P0, PT, R3, UR35, PT ;  /* 0x0000002303007c0c */ /* 0x004fe2000bf06270 */
[----:B------:R-:W2:Y:S01]  /*57060*/  LDL R2, [R1+0x14d4] ;  /* 0x0014d40001027983 */ /* 0x000ea20000100800 */
[----:B------:R-:W-:Y:S01]  /*57070*/  LOP3.LUT R0, R0, 0xfffffffd, RZ, 0xc0, !PT ;  /* 0xfffffffd00007812 */ /* 0x000fe200078ec0ff */
[----:B------:R-:W-:Y:S01]  /*57080*/  IMAD R6, R6, 0x20, R47 ;  /* 0x0000002006067824 */ /* 0x000fe200078e022f */
[----:B------:R-:W4:Y:S03]  /*57090*/  LDCU UR35, c[0x0][0x3b8] ;  /* 0x00007700ff2377ac */ /* 0x000f260008000800 */
[----:B------:R-:W-:Y:S01]  /*570a0*/  IMAD R8, R8, 0x20, R6 ;  /* 0x0000002008087824 */ /* 0x000fe200078e0206 */
[----:B------:R-:W0:Y:S05]  /*570b0*/  LDCU UR37, c[0x0][0x3b8] ;  /* 0x00007700ff2577ac */ /* 0x000e2a0008000800 */
[----:B------:R-:W-:-:S02]  /*570c0*/  @P0 LOP3.LUT R0, R0, 0x2, RZ, 0xfc, !PT ;  /* 0x0000000200000812 */ /* 0x000fc400078efcff */
[----:B------:R-:W-:-:S04]  /*570d0*/  IADD3 R4, P0, PT, R47, UR44, RZ ;  /* 0x0000002c2f047c10 */ /* 0x000fc8000ff1e0ff */
[----:B------:R-:W-:Y:S01]  /*570e0*/  LEA.HI.X.SX32 R47, R47, UR45, 0x1, P0 ;  /* 0x0000002d2f2f7c11 */ /* 0x000fe200080f0eff */
[----:B------:R-:W-:Y:S01]  /*570f0*/  IMAD R10, R10, 0x20, R8 ;  /* 0x000000200a0a7824 */ /* 0x000fe200078e0208 */
[C---:B------:R-:W-:Y:S01]  /*57100*/  IADD3 R5, P0, PT, R6.reuse, UR46, RZ ;  /* 0x0000002e06057c10 */ /* 0x040fe2000ff1e0ff */
[----:B------:R-:W4:Y:S03]  /*57110*/  LDCU.64 UR44, c[0x0][0x390] ;  /* 0x00007200ff2c77ac */ /* 0x000f260008000a00 */
[----:B------:R-:W-:Y:S01]  /*57120*/  LEA.HI.X.SX32 R6, R6, UR47, 0x1, P0 ;  /* 0x0000002f06067c11 */ /* 0x000fe200080f0eff */
[----:B------:R-:W4:Y:S01]  /*57130*/  LDCU.64 UR46, c[0x0][0x390] ;  /* 0x00007200ff2e77ac */ /* 0x000f220008000a00 */
[----:B0-----:R-:W-:Y:S01]  /*57140*/  IMAD R12, R12, 0x20, R10 ;  /* 0x000000200c0c7824 */ /* 0x001fe200078e020a */
[----:B------:R-:W-:-:S03]  /*57150*/  IADD3 R7, P0, PT, R8, UR38, RZ ;  /* 0x0000002608077c10 */ /* 0x000fc6000ff1e0ff */
[----:B-1----:R-:W-:Y:S01]  /*57160*/  IMAD R14, R14, 0x20, R12 ;  /* 0x000000200e0e7824 */ /* 0x002fe200078e020c */
[----:B------:R-:W-:Y:S01]  /*57170*/  LEA.HI.X.SX32 R8, R8, UR39, 0x1, P0 ;  /* 0x0000002708087c11 */ /* 0x000fe200080f0eff */
[----:B------:R-:W0:Y:S01]  /*57180*/  LDCU.64 UR38, c[0x0][0x390] ;  /* 0x00007200ff2677ac */ /* 0x000e220008000a00 */
[----:B---3--:R-:W-:Y:S01]  /*57190*/  IADD3 R9, P0, PT, R10, UR40, RZ ;  /* 0x000000280a097c10 */ /* 0x008fe2000ff1e0ff */
[----:B------:R-:W-:-:S03]  /*571a0*/  IMAD R16, R16, 0x20, R14 ;  /* 0x0000002010107824 */ /* 0x000fc600078e020e */
[----:B------:R-:W-:Y:S01]  /*571b0*/  LEA.HI.X.SX32 R10, R10, UR41, 0x1, P0 ;  /* 0x000000290a0a7c11 */ /* 0x000fe200080f0eff */
[----:B------:R-:W-:Y:S01]  /*571c0*/  IMAD R19, R19, 0x20, R16 ;  /* 0x0000002013137824 */ /* 0x000fe200078e0210 */
[----:B------:R-:W-:Y:S01]  /*571d0*/  IADD3 R11, P0, PT, R12, UR42, RZ ;  /* 0x0000002a0c0b7c10 */ /* 0x000fe2000ff1e0ff */
[----:B------:R-:W1:Y:S02]  /*571e0*/  LDCU.64 UR40, c[0x0][0x390] ;  /* 0x00007200ff2877ac */ /* 0x000e640008000a00 */
[----:B------:R-:W-:Y:S01]  /*571f0*/  IMAD R20, R20, 0x20, R19 ;  /* 0x0000002014147824 */ /* 0x000fe200078e0213 */
[----:B------:R-:W-:Y:S01]  /*57200*/  LEA.HI.X.SX32 R12, R12, UR43, 0x1, P0 ;  /* 0x0000002b0c0c7c11 */ /* 0x000fe200080f0eff */
[----:B------:R-:W3:Y:S01]  /*57210*/  LDCU.64 UR42, c[0x0][0x390] ;  /* 0x00007200ff2a77ac */ /* 0x000ee20008000a00 */
[----:B----4-:R-:W-:Y:S01]  /*57220*/  IADD3 R13, P0, PT, R14, UR46, RZ ;  /* 0x0000002e0e0d7c10 */ /* 0x010fe2000ff1e0ff */
[----:B------:R-:W-:-:S03]  /*57230*/  IMAD R23, R23, 0x20, R20 ;  /* 0x0000002017177824 */ /* 0x000fc600078e0214 */
[----:B------:R-:W-:Y:S01]  /*57240*/  LEA.HI.X.SX32 R14, R14, UR47, 0x1, P0 ;  /* 0x0000002f0e0e7c11 */ /* 0x000fe200080f0eff */
[----:B------:R-:W4:Y:S01]  /*57250*/  LDCU.64 UR46, c[0x0][0x390] ;  /* 0x00007200ff2e77ac */ /* 0x000f220008000a00 */
[----:B------:R-:W-:Y:S01]  /*57260*/  IADD3 R15, P0, PT, R16, UR50, RZ ;  /* 0x00000032100f7c10 */ /* 0x000fe2000ff1e0ff */
[----:B------:R-:W-:Y:S01]  /*57270*/  IMAD R24, R24, 0x20, R23 ;  /* 0x0000002018187824 */ /* 0x000fe200078e0217 */
[----:B------:R-:W-:Y:S02]  /*57280*/  LOP3.LUT R0, R0, 0xfffffffe, RZ, 0xc0, !PT ;  /* 0xfffffffe00007812 */ /* 0x000fe400078ec0ff */
[----:B------:R-:W-:Y:S01]  /*57290*/  LEA.HI.X.SX32 R16, R16, UR51, 0x1, P0 ;  /* 0x0000003310107c11 */ /* 0x000fe200080f0eff */
[----:B------:R-:W4:Y:S01]  /*572a0*/  LDCU.64 UR50, c[0x0][0x390] ;  /* 0x00007200ff3277ac */ /* 0x000f220008000a00 */
[----:B0-----:R-:W-:Y:S01]  /*572b0*/  IADD3 R17, P0, PT, R19, UR38, RZ ;  /* 0x0000002613117c10 */ /* 0x001fe2000ff1e0ff */
[----:B------:R-:W-:Y:S01]  /*572c0*/  IMAD R27, R27, 0x20, R24 ;  /* 0x000000201b1b7824 */ /* 0x000fe200078e0218 */
[----:B------:R-:W-:-:S02]  /*572d0*/  @P1 LOP3.LUT R0, R0, 0x1, RZ, 0xfc, !PT ;  /* 0x0000000100001812 */ /* 0x000fc400078efcff */
[----:B------:R-:W-:Y:S01]  /*572e0*/  LEA.HI.X.SX32 R19, R19, UR39, 0x1, P0 ;  /* 0x0000002713137c11 */ /* 0x000fe200080f0eff */
[----:B------:R-:W0:Y:S01]  /*572f0*/  LDCU.64 UR38, c[0x0][0x390] ;  /* 0x00007200ff2677ac */ /* 0x000e220008000a00 */
[----:B-1----:R-:W-:Y:S01]  /*57300*/  IADD3 R18, P1, PT, R20, UR40, RZ ;  /* 0x0000002814127c10 */ /* 0x002fe2000ff3e0ff */
[----:B------:R-:W-:Y:S01]  /*57310*/  IMAD R28, R28, 0x20, R27 ;  /* 0x000000201c1c7824 */ /* 0x000fe200078e021b */
[C---:B---3--:R-:W-:Y:S01]  /*57320*/  IADD3 R21, P0, PT, R23.reuse, UR42, RZ ;  /* 0x0000002a17157c10 */ /* 0x048fe2000ff1e0ff */
[----:B------:R-:W1:Y:S01]  /*57330*/  LDCU UR42, c[0x0][0x3b8] ;  /* 0x00007700ff2a77ac */ /* 0x000e620008000800 */
[----:B------:R-:W-:Y:S01]  /*57340*/  LEA.HI.X.SX32 R20, R20, UR41, 0x1, P1 ;  /* 0x0000002914147c11 */ /* 0x000fe200088f0eff */
[----:B------:R-:W-:Y:S01]  /*57350*/  IMAD R32, R32, 0x20, R28 ;  /* 0x0000002020207824 */ /* 0x000fe200078e021c */
[C---:B------:R-:W-:Y:S01]  /*57360*/  IADD3 R22, P1, PT, R24.reuse, UR44, RZ ;  /* 0x0000002c18167c10 */ /* 0x040fe2000ff3e0ff */
[----:B------:R-:W3:Y:S01]  /*57370*/  LDCU.64 UR40, c[0x0][0x398] ;  /* 0x00007300ff2877ac */ /* 0x000ee20008000a00 */
[----:B------:R-:W-:Y:S01]  /*57380*/  LEA.HI.X.SX32 R23, R23, UR43, 0x1, P0 ;  /* 0x0000002b17177c11 */ /* 0x000fe200080f0eff */
[----:B------:R-:W-:Y:S01]  /*57390*/  IMAD R33, R33, 0x20, R32 ;  /* 0x0000002021217824 */ /* 0x000fe200078e0220 */
[----:B----4-:R-:W-:Y:S01]  /*573a0*/  IADD3 R25, P0, PT, R27, UR46, RZ ;  /* 0x0000002e1b197c10 */ /* 0x010fe2000ff1e0ff */
[----:B------:R-:W4:Y:S01]  /*573b0*/  LDCU UR43, c[0x0][0x3b8] ;  /* 0x00007700ff2b77ac */ /* 0x000f220008000800 */
[----:B------:R-:W-:-:S02]  /*573c0*/  LEA.HI.X.SX32 R24, R24, UR45, 0x1, P1 ;  /* 0x0000002d18187c11 */ /* 0x000fc400088f0eff */
[----:B------:R-:W-:Y:S01]  /*573d0*/  IADD3 R26, P1, PT, R28, UR48, RZ ;  /* 0x000000301c1a7c10 */ /* 0x000fe2000ff3e0ff */
[----:B------:R-:W-:Y:S01]  /*573e0*/  IMAD R34, R34, 0x20, R33 ;  /* 0x0000002022227824 */ /* 0x000fe200078e0221 */
[----:B------:R-:W-:Y:S01]  /*573f0*/  LEA.HI.X.SX32 R27, R27, UR47, 0x1, P0 ;  /* 0x0000002f1b1b7c11 */ /* 0x000fe200080f0eff */
[----:B------:R-:W1:Y:S01]  /*57400*/  LDCU UR44, c[0x0][0x398] ;  /* 0x00007300ff2c77ac */ /* 0x000e620008000800 */
[----:B------:R-:W-:Y:S02]  /*57410*/  IADD3 R29, P0, PT, R32, UR50, RZ ;  /* 0x00000032201d7c10 */ /* 0x000fe4000ff1e0ff */
[----:B------:R-:W-:Y:S01]  /*57420*/  LEA.HI.X.SX32 R28, R28, UR49, 0x1, P1 ;  /* 0x000000311c1c7c11 */ /* 0x000fe200088f0eff */
[----:B------:R-:W1:Y:S01]  /*57430*/  LDCU UR45, c[0x0][0x398] ;  /* 0x00007300ff2d77ac */ /* 0x000e620008000800 */
[----:B------:R-:W-:Y:S02]  /*57440*/  IADD3 R30, P1, PT, R33, UR52, RZ ;  /* 0x00000034211e7c10 */ /* 0x000fe4000ff3e0ff */
[----:B------:R-:W-:Y:S01]  /*57450*/  LEA.HI.X.SX32 R32, R32, UR51, 0x1, P0 ;  /* 0x0000003320207c11 */ /* 0x000fe200080f0eff */
[----:B------:R-:W1:Y:S01]  /*57460*/  LDCU UR46, c[0x0][0x398] ;  /* 0x00007300ff2e77ac */ /* 0x000e620008000800 */
[----:B0-----:R-:W-:-:S02]  /*57470*/  IADD3 R31, P2, PT, R34, UR38, RZ ;  /* 0x00000026221f7c10 */ /* 0x001fc4000ff5e0ff */
[----:B------:R-:W-:Y:S01]  /*57480*/  LEA.HI.X.SX32 R33, R33, UR53, 0x1, P1 ;  /* 0x0000003521217c11 */ /* 0x000fe200088f0eff */
[----:B------:R-:W0:Y:S02]  /*57490*/  LDCU UR47, c[0x0][0x398] ;  /* 0x00007300ff2f77ac */ /* 0x000e240008000800 */
[----:B------:R0:W-:Y:S01]  /*574a0*/  STL.64 [R1+0x2ba0], R30 ;  /* 0x002ba01e01007387 */ /* 0x0001e20000100a00 */
[----:B------:R-:W-:Y:S01]  /*574b0*/  LEA.HI.X.SX32 R34, R34, UR39, 0x1, P2 ;  /* 0x0000002722227c11 */ /* 0x000fe200090f0eff */
[----:B------:R-:W0:Y:S02]  /*574c0*/  LDCU.64 UR38, c[0x0][0x398] ;  /* 0x00007300ff2677ac */ /* 0x000e240008000a00 */
[----:B------:R0:W-:Y:S01]  /*574d0*/  STL.64 [R1+0x2bb8], R32 ;  /* 0x002bb82001007387 */ /* 0x0001e20000100a00 */
[----:B------:R-:W0:Y:S01]  /*574e0*/  LDCU UR48, c[0x0][0x398] ;  /* 0x00007300ff3077ac */ /* 0x000e220008000800 */
[----:B------:R-:W0:Y:S01]  /*574f0*/  LDCU UR49, c[0x0][0x398] ;  /* 0x00007300ff3177ac */ /* 0x000e220008000800 */
[----:B------:R-:W0:Y:S01]  /*57500*/  LDCU UR50, c[0x0][0x398] ;  /* 0x00007300ff3277ac */ /* 0x000e220008000800 */
[----:B------:R-:W0:Y:S01]  /*57510*/  LDCU UR51, c[0x0][0x398] ;  /* 0x00007300ff3377ac */ /* 0x000e220008000800 */
[----:B------:R-:W0:Y:S01]  /*57520*/  LDCU UR52, c[0x0][0x398] ;  /* 0x00007300ff3477ac */ /* 0x000e220008000800 */
[----:B------:R-:W0:Y:S01]  /*57530*/  LDCU UR53, c[0x0][0x398] ;  /* 0x00007300ff3577ac */ /* 0x000e220008000800 */
[----:B--2---:R-:W-:Y:S01]  /*57540*/  IMAD R48, R2, UR60, RZ ;  /* 0x0000003c02307c24 */ /* 0x004fe2000f8e02ff */
[----:B------:R-:W2:Y:S03]  /*57550*/  LDCU UR60, c[0x0][0x398] ;  /* 0x00007300ff3c77ac */ /* 0x000ea60008000800 */
[C---:B------:R-:W-:Y:S01]  /*57560*/  VIADD R50, R48.reuse, UR59 ;  /* 0x0000003b30327c36 */ /* 0x040fe20008000000 */
[----:B------:R-:W-:Y:S01]  /*57570*/  SHF.R.S32.HI R59, RZ, 0x1f, R48 ;  /* 0x0000001fff3b7819 */ /* 0x000fe20000011430 */
[----:B------:R-:W1:Y:S01]  /*57580*/  LDCU UR59, c[0x0][0x398] ;  /* 0x00007300ff3b77ac */ /* 0x000e620008000800 */
[----:B------:R-:W-:-:S02]  /*57590*/  IADD3 R38, P0, PT, R48, R4, RZ ;  /* 0x0000000430267210 */ /* 0x000fc40007f1e0ff */
[----:B------:R-:W-:Y:S02]  /*575a0*/  SHF.R.S32.HI R3, RZ, 0x1f, R50 ;  /* 0x0000001fff037819 */ /* 0x000fe40000011432 */
[----:B------:R-:W-:Y:S01]  /*575b0*/  IADD3 R36, P1, PT, R50, R4, RZ ;  /* 0x0000000432247210 */ /* 0x000fe20007f3e0ff */
[----:B------:R-:W-:Y:S01]  /*575c0*/  IMAD.X R39, R59, 0x1, R47, P0 ;  /* 0x000000013b277824 */ /* 0x000fe200000e062f */
[----:B0-----:R-:W-:-:S03]  /*575d0*/  IADD3 R30, P0, PT, R48, R5, RZ ;  /* 0x00000005301e7210 */ /* 0x001fc60007f1e0ff */
[----:B------:R-:W-:Y:S01]  /*575e0*/  IMAD.X R37, R3, 0x1, R47, P1 ;  /* 0x0000000103257824 */ /* 0x000fe200008e062f */
[C---:B------:R-:W-:Y:S01]  /*575f0*/  IADD3 R32, P1, PT, R48.reuse, R7, RZ ;  /* 0x0000000730207210 */ /* 0x040fe20007f3e0ff */
[C---:B------:R-:W-:Y:S01]  /*57600*/  IMAD.X R31, R59.reuse, 0x1, R6, P0 ;  /* 0x000000013b1f7824 */ /* 0x040fe200000e0606 */
[----:B------:R-:W-:Y:S03]  /*57610*/  STL.64 [R1+0x1b08], R38 ;  /* 0x001b082601007387 */ /* 0x000fe60000100a00 */
[----:B------:R-:W-:Y:S01]  /*57620*/  IMAD.X R33, R59, 0x1, R8, P1 ;  /* 0x000000013b217824 */ /* 0x000fe200008e0608 */
[----:B------:R-:W-:Y:S04]  /*57630*/  STL.64 [R1+0x1a90], R36 ;  /* 0x001a902401007387 */ /* 0x000fe80000100a00 */
[----:B------:R0:W-:Y:S04]  /*57640*/  STL.64 [R1+0x1b00], R30 ;  /* 0x001b001e01007387 */ /* 0x0001e80000100a00 */
[----:B------:R1:W-:Y:S01]  /*57650*/  STL.64 [R1+0x1af8], R32 ;  /* 0x001af82001007387 */ /* 0x0003e20000100a00 */
[----:B0-----:R-:W-:-:S02]  /*57660*/  IADD3 R30, P0, PT, R48, R9, RZ ;  /* 0x00000009301e7210 */ /* 0x001fc40007f1e0ff */
[----:B-1----:R-:W-:-:S03]  /*57670*/  IADD3 R32, P1, PT, R50, R5, RZ ;  /* 0x0000000532207210 */ /* 0x002fc60007f3e0ff */
[----:B------:R-:W-:Y:S02]  /*57680*/  IMAD.X R31, R59, 0x1, R10, P0 ;  /* 0x000000013b1f7824 */ /* 0x000fe400000e060a */
[----:B------:R-:W-:-:S03]  /*57690*/  IMAD.X R33, R3, 0x1, R6, P1 ;  /* 0x0000000103217824 */ /* 0x000fc600008e0606 */
[----:B------:R0:W-:Y:S01]  /*576a0*/  STL.64 [R1+0x1af0], R30 ;  /* 0x001af01e01007387 */ /* 0x0001e20000100a00 */
[----:B------:R-:W-:-:S03]  /*576b0*/  IADD3 R36, P0, PT, R50, R7, RZ ;  /* 0x0000000732247210 */ /* 0x000fc60007f1e0ff */
[----:B------:R1:W-:Y:S02]  /*576c0*/  STL.64 [R1+0x1a88], R32 ;  /* 0x001a882001007387 */ /* 0x0003e40000100a00 */
[----:B------:R-:W-:Y:S01]  /*576d0*/  IMAD.X R37, R3, 0x1, R8, P0 ;  /* 0x0000000103257824 */ /* 0x000fe200000e0608 */
[C---:B0-----:R-:W-:Y:S02]  /*576e0*/  IADD3 R30, P2, PT, R48.reuse, R11, RZ ;  /* 0x0000000b301e7210 */ /* 0x041fe40007f5e0ff */
[----:B-1----:R-:W-:-:S03]  /*576f0*/  IADD3 R32, P1, PT, R48, R13, RZ ;  /* 0x0000000d30207210 */ /* 0x002fc60007f3e0ff */
[C---:B------:R-:W-:Y:S02]  /*57700*/  IMAD.X R31, R59.reuse, 0x1, R12, P2 ;  /* 0x000000013b1f7824 */ /* 0x040fe400010e060c */
[----:B------:R-:W-:-:S03]  /*57710*/  IMAD.X R33, R59, 0x1, R14, P1 ;  /* 0x000000013b217824 */ /* 0x000fc600008e060e */
[----:B------:R0:W-:Y:S04]  /*57720*/  STL.64 [R1+0x1ae8], R30 ;  /* 0x001ae81e01007387 */ /* 0x0001e80000100a00 */
[----:B------:R-:W-:Y:S04]  /*57730*/  STL.64 [R1+0x1a80], R36 ;  /* 0x001a802401007387 */ /* 0x000fe80000100a00 */
[----:B------:R1:W-:Y:S01]  /*57740*/  STL.64 [R1+0x1ae0], R32 ;  /* 0x001ae02001007387 */ /* 0x0003e20000100a00 */
[C---:B0-----:R-:W-:Y:S01]  /*57750*/  IADD3 R30, P0, PT, R50.reuse, R9, RZ ;  /* 0x00000009321e7210 */ /* 0x041fe20007f1e0ff */
[C---:B------:R-:W-:Y:S01]  /*57760*/  VIADD R2, R50.reuse, UR4 ;  /* 0x0000000432027c36 */ /* 0x040fe20008000000 */
[----:B------:R-:W0:Y:S01]  /*57770*/  LDCU UR4, c[0x0][0x3b8] ;  /* 0x00007700ff0477ac */ /* 0x000e220008000800 */
[----:B-1----:R-:W-:-:S02]  /*57780*/  IADD3 R32, P1, PT, R50, R11, RZ ;  /* 0x0000000b32207210 */ /* 0x002fc40007f3e0ff */
[----:B------:R-:W-:-:S03]  /*57790*/  IMAD.X R31, R3, 0x1, R10, P0 ;  /* 0x00000001031f7824 */ /* 0x000fc600000e060a */
[----:B------:R-:W-:Y:S02]  /*577a0*/  IMAD.X R33, R3, 0x1, R12, P1 ;  /* 0x0000000103217824 */ /* 0x000fe400008e060c */
[----:B------:R1:W-:Y:S01]  /*577b0*/  STL.64 [R1+0x1a78], R30 ;  /* 0x001a781e01007387 */ /* 0x0003e20000100a00 */
[----:B------:R-:W-:Y:S02]  /*577c0*/  SHF.R.S32.HI R58, RZ, 0x1f, R2 ;  /* 0x0000001fff3a7819 */ /* 0x000fe40000011402 */
[----:B------:R-:W-:Y:S01]  /*577d0*/  IADD3 R36, P2, PT, R2, R4, RZ ;  /* 0x0000000402247210 */ /* 0x000fe20007f5e0ff */
[----:B------:R0:W-:Y:S04]  /*577e0*/  STL.64 [R1+0x1a70], R32 ;  /* 0x001a702001007387 */ /* 0x0001e80000100a00 */
[----:B------:R-:W-:Y:S01]  /*577f0*/  IMAD.X R37, R58, 0x1, R47, P2 ;  /* 0x000000013a257824 */ /* 0x000fe200010e062f */
[----:B-1----:R-:W-:-:S02]  /*57800*/  IADD3 R30, P0, PT, R2, R5, RZ ;  /* 0x00000005021e7210 */ /* 0x002fc40007f1e0ff */
[----:B0-----:R-:W-:-:S03]  /*57810*/  IADD3 R32, P1, PT, R50, R13, RZ ;  /* 0x0000000d32207210 */ /* 0x001fc60007f3e0ff */
[----:B------:R-:W-:Y:S02]  /*57820*/  IMAD.X R31, R58, 0x1, R6, P0 ;  /* 0x000000013a1f7824 */ /* 0x000fe400000e0606 */
[----:B------:R-:W-:Y:S01]  /*57830*/  IMAD.X R33, R3, 0x1, R14, P1 ;  /* 0x0000000103217824 */ /* 0x000fe200008e060e */
[----:B------:R0:W-:Y:S04]  /*57840*/  STL.64 [R1+0x1a18], R36 ;  /* 0x001a182401007387 */ /* 0x0001e80000100a00 */
[----:B------:R1:W-:Y:S04]  /*57850*/  STL.64 [R1+0x1a68], R32 ;  /* 0x001a682001007387 */ /* 0x0003e80000100a00 */
[----:B------:R2:W-:Y:S01]  /*57860*/  STL.64 [R1+0x1a10], R30 ;  /* 0x001a101e01007387 */ /* 0x0005e20000100a00 */
[----:B0-----:R-:W-:-:S02]  /*57870*/  IADD3 R36, P1, PT, R2, R7, RZ ;  /* 0x0000000702247210 */ /* 0x001fc40007f3e0ff */
[-C--:B-1----:R-:W-:Y:S02]  /*57880*/  IADD3 R32, P2, PT, R48, R15.reuse, RZ ;  /* 0x0000000f30207210 */ /* 0x082fe40007f5e0ff */
[----:B--2---:R-:W-:-:S03]  /*57890*/  IADD3 R30, P0, PT, R50, R15, RZ ;  /* 0x0000000f321e7210 */ /* 0x004fc60007f1e0ff */
[----:B------:R-:W-:Y:S02]  /*578a0*/  IMAD.X R33, R59, 0x1, R16, P2 ;  /* 0x000000013b217824 */ /* 0x000fe400010e0610 */
[----:B------:R-:W-:Y:S02]  /*578b0*/  IMAD.X R37, R58, 0x1, R8, P1 ;  /* 0x000000013a257824 */ /* 0x000fe400008e0608 */
[----:B------:R-:W-:Y:S01]  /*578c0*/  IMAD.X R31, R3, 0x1, R16, P0 ;  /* 0x00000001031f7824 */ /* 0x000fe200000e0610 */
[----:B------:R0:W-:Y:S04]  /*578d0*/  STL.64 [R1+0x1ad8], R32 ;  /* 0x001ad82001007387 */ /* 0x0001e80000100a00 */
[----:B------:R-:W-:Y:S04]  /*578e0*/  STL.64 [R1+0x1a08], R36 ;  /* 0x001a082401007387 */ /* 0x000fe80000100a00 */
[----:B------:R1:W-:Y:S01]  /*578f0*/  STL.64 [R1+0x1a60], R30 ;  /* 0x001a601e01007387 */ /* 0x0003e20000100a00 */
[----:B0-----:R-:W-:-:S05]  /*57900*/  IADD3 R32, P1, PT, R2, R9, RZ ;  /* 0x0000000902207210 */ /* 0x001fca0007f3e0ff */
[----:B------:R-:W-:Y:S01]  /*57910*/  IMAD.X R33, R58, 0x1, R10, P1 ;  /* 0x000000013a217824 */ /* 0x000fe200008e060a */
[----:B-1----:R-:W-:Y:S02]  /*57920*/  IADD3 R30, P2, PT, R48, R17, RZ ;  /* 0x00000011301e7210 */ /* 0x002fe40007f5e0ff */
[----:B------:R-:W-:-:S03]  /*57930*/  IADD3 R36, P0, PT, R2, R11, RZ ;  /* 0x0000000b02247210 */ /* 0x000fc60007f1e0ff */
[----:B------:R-:W-:Y:S01]  /*57940*/  IMAD.X R31, R59, 0x1, R19, P2 ;  /* 0x000000013b1f7824 */ /* 0x000fe200010e0613 */
[----:B------:R0:W-:Y:S01]  /*57950*/  STL.64 [R1+0x1a00], R32 ;  /* 0x001a002001007387 */ /* 0x0001e20000100a00 */
[----:B------:R-:W-:-:S03]  /*57960*/  IMAD.X R37, R58, 0x1, R12, P0 ;  /* 0x000000013a257824 */ /* 0x000fc600000e060c */
[----:B------:R1:W-:Y:S01]  /*57970*/  STL.64 [R1+0x1ad0], R30 ;  /* 0x001ad01e01007387 */ /* 0x0003e20000100a00 */
[----:B------:R-:W-:Y:S01]  /*57980*/  VIADD R40, R2, UR5 ;  /* 0x0000000502287c36 */ /* 0x000fe20008000000 */
[----:B------:R-:W2:Y:S01]  /*57990*/  LDCU UR5, c[0x0][0x398] ;  /* 0x00007300ff0577ac */ /* 0x000ea20008000800 */
[----:B0-----:R-:W-:Y:S02]  /*579a0*/  IADD3 R32, P1, PT, R50, R17, RZ ;  /* 0x0000001132207210 */ /* 0x001fe40007f3e0ff */
[----:B-1----:R-:W-:-:S03]  /*579b0*/  IADD3 R30, P0, PT, R2, R13, RZ ;  /* 0x0000000d021e7210 */ /* 0x002fc60007f1e0ff */
[----:B------:R-:W-:Y:S01]  /*579c0*/  IMAD.X R33, R3, 0x1, R19, P1 ;  /* 0x0000000103217824 */ /* 0x000fe200008e0613 */
[----:B------:R0:W-:Y:S01]  /*579d0*/  STL.64 [R1+0x19f8], R36 ;  /* 0x0019f82401007387 */ /* 0x0001e20000100a00 */
[----:B------:R-:W-:-:S03]  /*579e0*/  IMAD.X R31, R58, 0x1, R14, P0 ;  /* 0x000000013a1f7824 */ /* 0x000fc600000e060e */
[----:B------:R1:W-:Y:S01]  /*579f0*/  STL.64 [R1+0x1a58], R32 ;  /* 0x001a582001007387 */ /* 0x0003e20000100a00 */
[----:B------:R-:W-:-:S03]  /*57a00*/  SHF.R.S32.HI R54, RZ, 0x1f, R40 ;  /* 0x0000001fff367819 */ /* 0x000fc60000011428 */
[----:B------:R2:W-:Y:S01]  /*57a10*/  STL.64 [R1+0x19f0], R30 ;  /* 0x0019f01e01007387 */ /* 0x0005e20000100a00 */
[----:B0-----:R-:W-:Y:S02]  /*57a20*/  IADD3 R36, P1, PT, R2, R15, RZ ;  /* 0x0000000f02247210 */ /* 0x001fe40007f3e0ff */
[----:B-1----:R-:W-:-:S03]  /*57a30*/  IADD3 R32, P2, PT, R40, R4, RZ ;  /* 0x0000000428207210 */ /* 0x002fc60007f5e0ff */
[----:B------:R-:W-:Y:S01]  /*57a40*/  IMAD.X R37, R58, 0x1, R16, P1 ;  /* 0x000000013a257824 */ /* 0x000fe200008e0610 */
[----:B--2---:R-:W-:Y:S01]  /*57a50*/  IADD3 R30, P0, PT, R40, R5, RZ ;  /* 0x00000005281e7210 */ /* 0x004fe20007f1e0ff */
[----:B------:R-:W-:-:S03]  /*57a60*/  IMAD.X R33, R54, 0x1, R47, P2 ;  /* 0x0000000136217824 */ /* 0x000fc600010e062f */
[----:B------:R0:W-:Y:S01]  /*57a70*/  STL.64 [R1+0x19e8], R36 ;  /* 0x0019e82401007387 */ /* 0x0001e20000100a00 */
[----:B------:R-:W-:-:S03]  /*57a80*/  IMAD.X R31, R54, 0x1, R6, P0 ;  /* 0x00000001361f7824 */ /* 0x000fc600000e0606 */
[----:B------:R1:W-:Y:S04]  /*57a90*/  STL.64 [R1+0x19a0], R32 ;  /* 0x0019a02001007387 */ /* 0x0003e80000100a00 */
[----:B------:R2:W-:Y:S01]  /*57aa0*/  STL.64 [R1+0x1998], R30 ;  /* 0x0019981e01007387 */ /* 0x0005e20000100a00 */
[----:B0-----:R-:W-:Y:S02]  /*57ab0*/  IADD3 R36, P1, PT, R40, R7, RZ ;  /* 0x0000000728247210 */ /* 0x001fe40007f3e0ff */
[----:B-1----:R-:W-:Y:S02]  /*57ac0*/  IADD3 R32, P2, PT, R2, R17, RZ ;  /* 0x0000001102207210 */ /* 0x002fe40007f5e0ff */
        /* <DEDUP_REMOVED lines=15> */
[----:B0-----:R-:W-:Y:S02]  /*57bc0*/  IADD3 R32, P1, PT, R2, R18, RZ ;  /* 0x0000001202207210 */ /* 0x001fe40007f3e0ff */
[----:B-1----:R-:W-:-:S03]  /*57bd0*/  IADD3 R30, P0, PT, R40, R13, RZ ;  /* 0x0000000d281e7210 */ /* 0x002fc60007f1e0ff */
[----:B------:R-:W-:Y:S01]  /*57be0*/  IMAD.X R33, R58, 0x1, R20, P1 ;  /* 0x000000013a217824 */ /* 0x000fe200008e0614 */
[----:B------:R0:W-:Y:S01]  /*57bf0*/  STL.64 [R1+0x1980], R36 ;  /* 0x0019802401007387 */ /* 0x0001e20000100a00 */
[----:B------:R-:W-:-:S03]  /*57c00*/  IMAD.X R31, R54, 0x1, R14, P0 ;  /* 0x00000001361f7824 */ /* 0x000fc600000e060e */
[----:B------:R1:W-:Y:S04]  /*57c10*/  STL.64 [R1+0x19d8], R32 ;  /* 0x0019d82001007387 */ /* 0x0003e80000100a00 */
[----:B------:R2:W-:Y:S01]  /*57c20*/  STL.64 [R1+0x1978], R30 ;  /* 0x0019781e01007387 */ /* 0x0005e20000100a00 */
[----:B0-----:R-:W-:Y:S02]  /*57c30*/  IADD3 R36, P1, PT, R40, R15, RZ ;  /* 0x0000000f28247210 */ /* 0x001fe40007f3e0ff */
[-C--:B-1----:R-:W-:Y:S02]  /*57c40*/  IADD3 R32, P2, PT, R48, R21.reuse, RZ ;  /* 0x0000001530207210 */ /* 0x082fe40007f5e0ff */
[----:B--2---:R-:W-:-:S03]  /*57c50*/  IADD3 R30, P0, PT, R50, R21, RZ ;  /* 0x00000015321e7210 */ /* 0x004fc60007f1e0ff */
[--C-:B------:R-:W-:Y:S02]  /*57c60*/  IMAD.X R33, R59, 0x1, R23.reuse, P2 ;  /* 0x000000013b217824 */ /* 0x100fe400010e0617 */
[----:B------:R-:W-:Y:S02]  /*57c70*/  IMAD.X R37, R54, 0x1, R16, P1 ;  /* 0x0000000136257824 */ /* 0x000fe400008e0610 */
[----:B------:R-:W-:Y:S01]  /*57c80*/  IMAD.X R31, R3, 0x1, R23, P0 ;  /* 0x00000001031f7824 */ /* 0x000fe200000e0617 */
[----:B------:R0:W-:Y:S04]  /*57c90*/  STL.64 [R1+0x1ac0], R32 ;  /* 0x001ac02001007387 */ /* 0x0001e80000100a00 */
[----:B------:R-:W-:Y:S04]  /*57ca0*/  STL.64 [R1+0x1970], R36 ;  /* 0x0019702401007387 */ /* 0x000fe80000100a00 */
[----:B------:R1:W-:Y:S01]  /*57cb0*/  STL.64 [R1+0x1a48], R30 ;  /* 0x001a481e01007387 */ /* 0x0003e20000100a00 */
[C---:B0-----:R-:W-:Y:S01]  /*57cc0*/  IADD3 R32, P2, PT, R40.reuse, R17, RZ ;  /* 0x0000001128207210 */ /* 0x041fe20007f5e0ff */
[----:B------:R-:W-:Y:S01]  /*57cd0*/  VIADD R53, R40, UR58 ;  /* 0x0000003a28357c36 */ /* 0x000fe20008000000 */
[----:B------:R-:W0:Y:S03]  /*57ce0*/  LDCU UR58, c[0x0][0x398] ;  /* 0x00007300ff3a77ac */ /* 0x000e260008000800 */
[----:B------:R-:W-:Y:S01]  /*57cf0*/  IMAD.X R33, R54, 0x1, R19, P2 ;  /* 0x0000000136217824 */ /* 0x000fe200010e0613 */
[----:B-1----:R-:W-:-:S02]  /*57d00*/  IADD3 R30, P0, PT, R40, R18, RZ ;  /* 0x00000012281e7210 */ /* 0x002fc40007f1e0ff */
[----:B------:R-:W-:-:S03]  /*57d10*/  SHF.R.S32.HI R57, RZ, 0x1f, R53 ;  /* 0x0000001fff397819 */ /* 0x000fc60000011435 */
[----:B------:R-:W-:Y:S01]  /*57d20*/  IMAD.X R31, R54, 0x1, R20, P0 ;  /* 0x00000001361f7824 */ /* 0x000fe200000e0614 */
[----:B------:R-:W-:Y:S01]  /*57d30*/  IADD3 R36, P1, PT, R53, R4, RZ ;  /* 0x0000000435247210 */ /* 0x000fe20007f3e0ff */
[----:B------:R1:W-:Y:S04]  /*57d40*/  STL.64 [R1+0x1968], R32 ;  /* 0x0019682001007387 */ /* 0x0003e80000100a00 */
[----:B------:R2:W-:Y:S01]  /*57d50*/  STL.64 [R1+0x1960], R30 ;  /* 0x0019601e01007387 */ /* 0x0005e20000100a00 */
[----:B------:R-:W-:Y:S01]  /*57d60*/  IMAD.X R37, R57, 0x1, R47, P1 ;  /* 0x0000000139257824 */ /* 0x000fe200008e062f */
[C---:B-1----:R-:W-:Y:S02]  /*57d70*/  IADD3 R32, P2, PT, R53.reuse, R5, RZ ;  /* 0x0000000535207210 */ /* 0x042fe40007f5e0ff */
[----:B--2---:R-:W-:-:S03]  /*57d80*/  IADD3 R30, P0, PT, R53, R7, RZ ;  /* 0x00000007351e7210 */ /* 0x004fc60007f1e0ff */
[C---:B------:R-:W-:Y:S01]  /*57d90*/  IMAD.X R33, R57.reuse, 0x1, R6, P2 ;  /* 0x0000000139217824 */ /* 0x040fe200010e0606 */
[----:B------:R-:W-:Y:S01]  /*57da0*/  STL.64 [R1+0x1928], R36 ;  /* 0x0019282401007387 */ /* 0x000fe20000100a00 */
[----:B------:R-:W-:-:S03]  /*57db0*/  IMAD.X R31, R57, 0x1, R8, P0 ;  /* 0x00000001391f7824 */ /* 0x000fc600000e0608 */
[----:B------:R1:W-:Y:S01]  /*57dc0*/  STL.64 [R1+0x1920], R32 ;  /* 0x0019202001007387 */ /* 0x0003e20000100a00 */
[----:B------:R-:W-:-:S03]  /*57dd0*/  IADD3 R38, P1, PT, R53, R9, RZ ;  /* 0x0000000935267210 */ /* 0x000fc60007f3e0ff */
[----:B------:R2:W-:Y:S02]  /*57de0*/  STL.64 [R1+0x1918], R30 ;  /* 0x0019181e01007387 */ /* 0x0005e40000100a00 */
[----:B------:R-:W-:Y:S01]  /*57df0*/  IMAD.X R39, R57, 0x1, R10, P1 ;  /* 0x0000000139277824 */ /* 0x000fe200008e060a */
[-C--:B-1----:R-:W-:Y:S02]  /*57e00*/  IADD3 R32, P2, PT, R2, R21.reuse, RZ ;  /* 0x0000001502207210 */ /* 0x082fe40007f5e0ff */
[----:B--2---:R-:W-:-:S03]  /*57e10*/  IADD3 R30, P0, PT, R40, R21, RZ ;  /* 0x00000015281e7210 */ /* 0x004fc60007f1e0ff */
[--C-:B------:R-:W-:Y:S02]  /*57e20*/  IMAD.X R33, R58, 0x1, R23.reuse, P2 ;  /* 0x000000013a217824 */ /* 0x100fe400010e0617 */
[----:B------:R-:W-:-:S03]  /*57e30*/  IMAD.X R31, R54, 0x1, R23, P0 ;  /* 0x00000001361f7824 */ /* 0x000fc600000e0617 */
[----:B------:R1:W-:Y:S04]  /*57e40*/  STL.64 [R1+0x19d0], R32 ;  /* 0x0019d02001007387 */ /* 0x0003e80000100a00 */
[----:B------:R-:W-:Y:S04]  /*57e50*/  STL.64 [R1+0x1910], R38 ;  /* 0x0019102601007387 */ /* 0x000fe80000100a00 */
[----:B------:R2:W-:Y:S01]  /*57e60*/  STL.64 [R1+0x1958], R30 ;  /* 0x0019581e01007387 */ /* 0x0005e20000100a00 */
[----:B-1----:R-:W-:-:S05]  /*57e70*/  IADD3 R32, P1, PT, R53, R11, RZ ;  /* 0x0000000b35207210 */ /* 0x002fca0007f3e0ff */
[----:B------:R-:W-:Y:S01]  /*57e80*/  IMAD.X R33, R57, 0x1, R12, P1 ;  /* 0x0000000139217824 */ /* 0x000fe200008e060c */
[----:B--2---:R-:W-:Y:S02]  /*57e90*/  IADD3 R30, P2, PT, R48, R22, RZ ;  /* 0x00000016301e7210 */ /* 0x004fe40007f5e0ff */
[----:B------:R-:W-:-:S03]  /*57ea0*/  IADD3 R38, P0, PT, R53, R13, RZ ;  /* 0x0000000d35267210 */ /* 0x000fc60007f1e0ff */
[----:B------:R-:W-:Y:S01]  /*57eb0*/  IMAD.X R31, R59, 0x1, R24, P2 ;  /* 0x000000013b1f7824 */ /* 0x000fe200010e0618 */
[----:B------:R1:W-:Y:S01]  /*57ec0*/  STL.64 [R1+0x1908], R32 ;  /* 0x0019082001007387 */ /* 0x0003e20000100a00 */
[----:B------:R-:W-:-:S03]  /*57ed0*/  IMAD.X R39, R57, 0x1, R14, P0 ;  /* 0x0000000139277824 */ /* 0x000fc600000e060e */
[----:B------:R2:W-:Y:S01]  /*57ee0*/  STL.64 [R1+0x1ab8], R30 ;  /* 0x001ab81e01007387 */ /* 0x0005e20000100a00 */
[----:B-1----:R-:W-:Y:S02]  /*57ef0*/  IADD3 R32, P1, PT, R50, R22, RZ ;  /* 0x0000001632207210 */ /* 0x002fe40007f3e0ff */
[----:B--2---:R-:W-:-:S03]  /*57f00*/  IADD3 R30, P0, PT, R53, R15, RZ ;  /* 0x0000000f351e7210 */ /* 0x004fc60007f1e0ff */
[----:B------:R-:W-:Y:S01]  /*57f10*/  IMAD.X R33, R3, 0x1, R24, P1 ;  /* 0x0000000103217824 */ /* 0x000fe200008e0618 */
[----:B------:R1:W-:Y:S01]  /*57f20*/  STL.64 [R1+0x1900], R38 ;  /* 0x0019002601007387 */ /* 0x0003e20000100a00 */
[----:B------:R-:W-:-:S03]  /*57f30*/  IMAD.X R31, R57, 0x1, R16, P0 ;  /* 0x00000001391f7824 */ /* 0x000fc600000e0610 */
[----:B------:R2:W-:Y:S04]  /*57f40*/  STL.64 [R1+0x1a40], R32 ;  /* 0x001a402001007387 */ /* 0x0005e80000100a00 */
[----:B------:R0:W-:Y:S01]  /*57f50*/  STL.64 [R1+0x18f8], R30 ;  /* 0x0018f81e01007387 */ /* 0x0001e20000100a00 */
[----:B-1----:R-:W-:Y:S02]  /*57f60*/  IADD3 R38, P1, PT, R53, R17, RZ ;  /* 0x0000001135267210 */ /* 0x002fe40007f3e0ff */
[----:B--2---:R-:W-:-:S03]  /*57f70*/  IADD3 R32, P2, PT, R2, R22, RZ ;  /* 0x0000001602207210 */ /* 0x004fc60007f5e0ff */
[----:B------:R-:W-:Y:S01]  /*57f80*/  IMAD.X R39, R57, 0x1, R19, P1 ;  /* 0x0000000139277824 */ /* 0x000fe200008e0613 */
[----:B0-----:R-:W-:Y:S01]  /*57f90*/  IADD3 R30, P0, PT, R40, R22, RZ ;  /* 0x00000016281e7210 */ /* 0x001fe20007f1e0ff */
[----:B------:R-:W-:-:S03]  /*57fa0*/  IMAD.X R33, R58, 0x1, R24, P2 ;  /* 0x000000013a217824 */ /* 0x000fc600010e0618 */
[----:B------:R0:W-:Y:S01]  /*57fb0*/  STL.64 [R1+0x18f0], R38 ;  /* 0x0018f02601007387 */ /* 0x0001e20000100a00 */
[C---:B------:R-:W-:Y:S01]  /*57fc0*/  VIADD R52, R53.reuse, UR57 ;  /* 0x0000003935347c36 */ /* 0x040fe20008000000 */
[----:B------:R-:W1:Y:S01]  /*57fd0*/  LDCU UR57, c[0x0][0x398] ;  /* 0x00007300ff3977ac */ /* 0x000e620008000800 */
[----:B------:R-:W-:Y:S01]  /*57fe0*/  IMAD.X R31, R54, 0x1, R24, P0 ;  /* 0x00000001361f7824 */ /* 0x000fe200000e0618 */
[----:B------:R2:W-:Y:S02]  /*57ff0*/  STL.64 [R1+0x19c8], R32 ;  /* 0x0019c82001007387 */ /* 0x0005e40000100a00 */
[----:B------:R-:W-:Y:S02]  /*58000*/  SHF.R.S32.HI R56, RZ, 0x1f, R52 ;  /* 0x0000001fff387819 */ /* 0x000fe40000011434 */
[----:B------:R1:W-:Y:S01]  /*58010*/  STL.64 [R1+0x1950], R30 ;  /* 0x0019501e01007387 */ /* 0x0003e20000100a00 */
[C---:B0-----:R-:W-:Y:S02]  /*58020*/  IADD3 R38, P1, PT, R53.reuse, R18, RZ ;  /* 0x0000001235267210 */ /* 0x041fe40007f3e0ff */
[----:B--2---:R-:W-:-:S03]  /*58030*/  IADD3 R32, P2, PT, R53, R21, RZ ;  /* 0x0000001535207210 */ /* 0x004fc60007f5e0ff */
[C---:B------:R-:W-:Y:S01]  /*58040*/  IMAD.X R39, R57.reuse, 0x1, R20, P1 ;  /* 0x0000000139277824 */ /* 0x040fe200008e0614 */
[----:B-1----:R-:W-:Y:S01]  /*58050*/  IADD3 R30, P0, PT, R52, R4, RZ ;  /* 0x00000004341e7210 */ /* 0x002fe20007f1e0ff */
[----:B------:R-:W-:-:S03]  /*58060*/  IMAD.X R33, R57, 0x1, R23, P2 ;  /* 0x0000000139217824 */ /* 0x000fc600010e0617 */
[----:B------:R0:W-:Y:S01]  /*58070*/  STL.64 [R1+0x18e8], R38 ;  /* 0x0018e82601007387 */ /* 0x0001e20000100a00 */
[----:B------:R-:W-:-:S03]  /*58080*/  IMAD.X R31, R56, 0x1, R47, P0 ;  /* 0x00000001381f7824 */ /* 0x000fc600000e062f */
[----:B------:R1:W-:Y:S04]  /*58090*/  STL.64 [R1+0x18e0], R32 ;  /* 0x0018e02001007387 */ /* 0x0003e80000100a00 */
[----:B------:R2:W-:Y:S01]  /*580a0*/  STL.64 [R1+0x18b0], R30 ;  /* 0x0018b01e01007387 */ /* 0x0005e20000100a00 */
[C---:B0-----:R-:W-:Y:S02]  /*580b0*/  IADD3 R38, P1, PT, R52.reuse, R5, RZ ;  /* 0x0000000534267210 */ /* 0x041fe40007f3e0ff */
        /* <DEDUP_REMOVED lines=17> */
[----:B0-----:R-:W-:-:S02]  /*581d0*/  IADD3 R32, P1, PT, R52, R13, RZ ;  /* 0x0000000d34207210 */ /* 0x001fc40007f3e0ff */
[----:B-1----:R-:W-:-:S03]  /*581e0*/  IADD3 R30, P2, PT, R50, R25, RZ ;  /* 0x00000019321e7210 */ /* 0x002fc60007f5e0ff */
[----:B------:R-:W-:Y:S01]  /*581f0*/  IMAD.X R33, R56, 0x1, R14, P1 ;  /* 0x0000000138217824 */ /* 0x000fe200008e060e */
[----:B------:R-:W-:Y:S01]  /*58200*/  IADD3 R38, P0, PT, R52, R15, RZ ;  /* 0x0000000f34267210 */ /* 0x000fe20007f1e0ff */
[----:B------:R-:W-:-:S03]  /*58210*/  IMAD.X R31, R3, 0x1, R27, P2 ;  /* 0x00000001031f7824 */ /* 0x000fc600010e061b */
        /* <DEDUP_REMOVED lines=11> */
[----:B-1----:R-:W-:-:S03]  /*582d0*/  IADD3 R32, P2, PT, R40, R25, RZ ;  /* 0x0000001928207210 */ /* 0x002fc60007f5e0ff */
[----:B------:R-:W-:Y:S01]  /*582e0*/  IMAD.X R39, R56, 0x1, R20, P1 ;  /* 0x0000000138277824 */ /* 0x000fe200008e0614 */
[----:B--2---:R-:W-:Y:S01]  /*582f0*/  IADD3 R30, P0, PT, R53, R25, RZ ;  /* 0x00000019351e7210 */ /* 0x004fe20007f1e0ff */
[--C-:B------:R-:W-:Y:S02]  /*58300*/  IMAD.X R33, R54, 0x1, R27.reuse, P2 ;  /* 0x0000000136217824 */ /* 0x100fe400010e061b */
[----:B------:R-:W-:Y:S01]  /*58310*/  VIADD R37, R52, UR56 ;  /* 0x0000003834257c36 */ /* 0x000fe20008000000 */
[----:B------:R0:W-:Y:S01]  /*58320*/  STL.64 [R1+0x1870], R38 ;  /* 0x0018702601007387 */ /* 0x0001e20000100a00 */
[----:B------:R-:W-:Y:S01]  /*58330*/  IMAD.X R31, R57, 0x1, R27, P0 ;  /* 0x00000001391f7824 */ /* 0x000fe200000e061b */
[----:B------:R-:W1:Y:S02]  /*58340*/  LDCU UR56, c[0x0][0x398] ;  /* 0x00007300ff3877ac */ /* 0x000e640008000800 */
[----:B------:R2:W-:Y:S01]  /*58350*/  STL.64 [R1+0x1948], R32 ;  /* 0x0019482001007387 */ /* 0x0005e20000100a00 */
[----:B------:R-:W-:-:S03]  /*58360*/  SHF.R.S32.HI R44, RZ, 0x1f, R37 ;  /* 0x0000001fff2c7819 */ /* 0x000fc60000011425 */
        /* <DEDUP_REMOVED lines=12> */
[C---:B------:R-:W-:Y:S01]  /*58430*/  IMAD.X R39, R44.reuse, 0x1, R6, P2 ;  /* 0x000000012c277824 */ /* 0x040fe200010e0606 */
[----:B--2---:R-:W-:Y:S01]  /*58440*/  IADD3 R30, P1, PT, R37, R9, RZ ;  /* 0x00000009251e7210 */ /* 0x004fe20007f3e0ff */
[----:B------:R-:W-:-:S03]  /*58450*/  IMAD.X R33, R44, 0x1, R8, P0 ;  /* 0x000000012c217824 */ /* 0x000fc600000e0608 */
[----:B------:R0:W-:Y:S01]  /*58460*/  STL.64 [R1+0x1830], R38 ;  /* 0x0018302601007387 */ /* 0x0001e20000100a00 */
[----:B------:R-:W-:-:S03]  /*58470*/  IMAD.X R31, R44, 0x1, R10, P1 ;  /* 0x000000012c1f7824 */ /* 0x000fc600008e060a */
[----:B------:R1:W-:Y:S04]  /*58480*/  STL.64 [R1+0x1828], R32 ;  /* 0x0018282001007387 */ /* 0x0003e80000100a00 */
[----:B------:R2:W-:Y:S01]  /*58490*/  STL.64 [R1+0x1820], R30 ;  /* 0x0018201e01007387 */ /* 0x0005e20000100a00 */
[C---:B0-----:R-:W-:Y:S02]  /*584a0*/  IADD3 R38, P2, PT, R37.reuse, R11, RZ ;  /* 0x0000000b25267210 */ /* 0x041fe40007f5e0ff */
[----:B-1----:R-:W-:Y:S02]  /*584b0*/  IADD3 R32, P0, PT, R37, R13, RZ ;  /* 0x0000000d25207210 */ /* 0x002fe40007f1e0ff */
[----:B--2---:R-:W-:Y:S01]  /*584c0*/  IADD3 R30, P1, PT, R52, R25, RZ ;  /* 0x00000019341e7210 */ /* 0x004fe20007f3e0ff */
[----:B------:R-:W-:-:S02]  /*584d0*/  IMAD.X R39, R44, 0x1, R12, P2 ;  /* 0x000000012c277824 */ /* 0x000fc400010e060c */
        /* <DEDUP_REMOVED lines=27> */
[----:B------:R-:W-:Y:S04]  /*58690*/  STL [R1+0x2ba8], R54 ;  /* 0x002ba83601007387 */ /* 0x000fe80000100800 */
[----:B------:R1:W-:Y:S01]  /*586a0*/  STL.64 [R1+0x1940], R30 ;  /* 0x0019401e01007387 */ /* 0x0003e20000100a00 */
[----:B0-----:R-:W-:-:S03]  /*586b0*/  IADD3 R38, P1, PT, R37, R22, RZ ;  /* 0x0000001625267210 */ /* 0x001fc60007f3e0ff */
[----:B------:R0:W-:Y:S01]  /*586c0*/  STL.64 [R1+0x17a8], R32 ;  /* 0x0017a82001007387 */ /* 0x0001e20000100a00 */
[-C--:B-1----:R-:W-:Y:S01]  /*586d0*/  IADD3 R30, P2, PT, R53, R26.reuse, RZ ;  /* 0x0000001a351e7210 */ /* 0x082fe20007f5e0ff */
[----:B------:R-:W-:Y:S01]  /*586e0*/  IMAD.X R39, R44, 0x1, R24, P1 ;  /* 0x000000012c277824 */ /* 0x000fe200008e0618 */
[----:B0-----:R-:W-:-:S03]  /*586f0*/  IADD3 R32, P0, PT, R52, R26, RZ ;  /* 0x0000001a34207210 */ /* 0x001fc60007f1e0ff */
[--C-:B------:R-:W-:Y:S01]  /*58700*/  IMAD.X R31, R57, 0x1, R28.reuse, P2 ;  /* 0x00000001391f7824 */ /* 0x100fe200010e061c */
[----:B------:R-:W-:Y:S01]  /*58710*/  STL.64 [R1+0x2bb0], R52 ;  /* 0x002bb03401007387 */ /* 0x000fe20000100a00 */
[C---:B------:R-:W-:Y:S01]  /*58720*/  VIADD R36, R37.reuse, UR55 ;  /* 0x0000003725247c36 */ /* 0x040fe20008000000 */
[----:B------:R-:W0:Y:S01]  /*58730*/  LDCU UR55, c[0x0][0x398] ;  /* 0x00007300ff3777ac */ /* 0x000e220008000800 */
[----:B------:R-:W-:Y:S01]  /*58740*/  IMAD.X R33, R56, 0x1, R28, P0 ;  /* 0x0000000138217824 */ /* 0x000fe200000e061c */
[----:B------:R1:W-:Y:S02]  /*58750*/  STL.64 [R1+0x18c8], R30 ;  /* 0x0018c81e01007387 */ /* 0x0003e40000100a00 */
[----:B------:R-:W-:Y:S02]  /*58760*/  SHF.R.S32.HI R43, RZ, 0x1f, R36 ;  /* 0x0000001fff2b7819 */ /* 0x000fe40000011424 */
[----:B------:R2:W-:Y:S04]  /*58770*/  STL.64 [R1+0x17a0], R38 ;  /* 0x0017a02601007387 */ /* 0x0005e80000100a00 */
[----:B------:R0:W-:Y:S01]  /*58780*/  STL.64 [R1+0x1850], R32 ;  /* 0x0018502001007387 */ /* 0x0001e20000100a00 */
[----:B-1----:R-:W-:-:S02]  /*58790*/  IADD3 R30, P2, PT, R37, R25, RZ ;  /* 0x00000019251e7210 */ /* 0x002fc40007f5e0ff */
[----:B--2---:R-:W-:-:S03]  /*587a0*/  IADD3 R38, P0, PT, R37, R26, RZ ;  /* 0x0000001a25267210 */ /* 0x004fc60007f1e0ff */
[----:B------:R-:W-:Y:S01]  /*587b0*/  IMAD.X R31, R44, 0x1, R27, P2 ;  /* 0x000000012c1f7824 */ /* 0x000fe200010e061b */
[----:B0-----:R-:W-:Y:S01]  /*587c0*/  IADD3 R32, P1, PT, R36, R4, RZ ;  /* 0x0000000424207210 */ /* 0x001fe20007f3e0ff */
        /* <DEDUP_REMOVED lines=11> */
[----:B------:R-:W-:Y:S01]  /*58880*/  IMAD.X R33, R43, 0x1, R10, P1 ;  /* 0x000000012b217824 */ /* 0x000fe200008e060a */
[----:B------:R-:W-:-:S04]  /*58890*/  IADD3 R54, P0, PT, R36, R13, RZ ;  /* 0x0000000d24367210 */ /* 0x000fc80007f1e0ff */
[----:B------:R1:W-:Y:S01]  /*588a0*/  STL.64 [R1+0x1760], R32 ;  /* 0x0017602001007387 */ /* 0x0003e20000100a00 */
[----:B0-----:R-:W-:Y:S01]  /*588b0*/  IADD3 R30, P2, PT, R36, R11, RZ ;  /* 0x0000000b241e7210 */ /* 0x001fe20007f5e0ff */
[----:B------:R-:W-:-:S04]  /*588c0*/  IMAD.X R55, R43, 0x1, R14, P0 ;  /* 0x000000012b377824 */ /* 0x000fc800000e060e */
[C---:B------:R-:W-:Y:S01]  /*588d0*/  IMAD.X R31, R43.reuse, 0x1, R12, P2 ;  /* 0x000000012b1f7824 */ /* 0x040fe200010e060c */
[----:B-1----:R-:W-:Y:S01]  /*588e0*/  IADD3 R32, P1, PT, R36, R15, RZ ;  /* 0x0000000f24207210 */ /* 0x002fe20007f3e0ff */
[----:B------:R-:W-:Y:S04]  /*588f0*/  STL.64 [R1+0x1768], R38 ;  /* 0x0017682601007387 */ /* 0x000fe80000100a00 */
[----:B------:R-:W-:Y:S01]  /*58900*/  IMAD.X R33, R43, 0x1, R16, P1 ;  /* 0x000000012b217824 */ /* 0x000fe200008e0610 */
[----:B------:R-:W-:Y:S04]  /*58910*/  STL.64 [R1+0x1758], R30 ;  /* 0x0017581e01007387 */ /* 0x000fe80000100a00 */
[----:B------:R-:W-:Y:S04]  /*58920*/  STL.64 [R1+0x1750], R54 ;  /* 0x0017503601007387 */ /* 0x000fe80000100a00 */
[----:B------:R0:W-:Y:S04]  /*58930*/  STL.64 [R1+0x1748], R32 ;  /* 0x0017482001007387 */ /* 0x0001e80000100a00 */
[----:B0-----:R-:W2:Y:S01]  /*58940*/  LDL.LU.64 R32, [R1+0x2bb8] ;  /* 0x002bb80001207983 */ /* 0x001ea20000300a00 */
[----:B------:R-:W-:-:S02]  /*58950*/  IADD3 R30, P2, PT, R48, R29, RZ ;  /* 0x0000001d301e7210 */ /* 0x000fc40007f5e0ff */
[----:B------:R-:W-:Y:S01]  /*58960*/  IADD3 R54, P0, PT, R50, R29, RZ ;  /* 0x0000001d32367210 */ /* 0x000fe20007f1e0ff */
[----:B------:R-:W-:Y:S02]  /*58970*/  IMAD.MOV.U32 R41, RZ, RZ, R53 ;  /* 0x000000ffff297224 */ /* 0x000fe400078e0035 */
[--C-:B--2---:R-:W-:Y:S02]  /*58980*/  IMAD.X R31, R59, 0x1, R32.reuse, P2 ;  /* 0x000000013b1f7824 */ /* 0x104fe400010e0620 */
[----:B------:R-:W-:-:S03]  /*58990*/  IMAD.X R55, R3, 0x1, R32, P0 ;  /* 0x0000000103377824 */ /* 0x000fc600000e0620 */
[----:B------:R0:W-:Y:S04]  /*589a0*/  STL.64 [R1+0x1aa0], R30 ;  /* 0x001aa01e01007387 */ /* 0x0001e80000100a00 */
[----:B------:R1:W-:Y:S01]  /*589b0*/  STL.64 [R1+0x1a28], R54 ;  /* 0x001a283601007387 */ /* 0x0003e20000100a00 */
[----:B------:R-:W-:Y:S02]  /*589c0*/  IADD3 R52, P2, PT, R2, R29, RZ ;  /* 0x0000001d02347210 */ /* 0x000fe40007f5e0ff */
[C---:B0-----:R-:W-:Y:S02]  /*589d0*/  IADD3 R30, P1, PT, R36.reuse, R17, RZ ;  /* 0x00000011241e7210 */ /* 0x041fe40007f3e0ff */
[----:B-1----:R-:W-:-:S03]  /*589e0*/  IADD3 R54, P0, PT, R36, R18, RZ ;  /* 0x0000001224367210 */ /* 0x002fc60007f1e0ff */
[C---:B------:R-:W-:Y:S02]  /*589f0*/  IMAD.X R31, R43.reuse, 0x1, R19, P1 ;  /* 0x000000012b1f7824 */ /* 0x040fe400008e0613 */
[----:B------:R-:W-:-:S03]  /*58a00*/  IMAD.X R55, R43, 0x1, R20, P0 ;  /* 0x000000012b377824 */ /* 0x000fc600000e0614 */
[----:B------:R0:W-:Y:S04]  /*58a10*/  STL.64 [R1+0x1740], R30 ;  /* 0x0017401e01007387 */ /* 0x0001e80000100a00 */
[----:B------:R1:W-:Y:S04]  /*58a20*/  STL [R1+0x2b98], R40 ;  /* 0x002b982801007387 */ /* 0x0003e80000100800 */
[----:B------:R2:W-:Y:S01]  /*58a30*/  STL [R1+0x19b0], R52 ;  /* 0x0019b03401007387 */ /* 0x0005e20000100800 */
[----:B0-----:R-:W-:Y:S01]  /*58a40*/  IADD3 R30, P1, PT, R40, R29, RZ ;  /* 0x0000001d281e7210 */ /* 0x001fe20007f3e0ff */
[----:B-1----:R-:W-:-:S02]  /*58a50*/  IMAD.MOV.U32 R40, RZ, RZ, R52 ;  /* 0x000000ffff287224 */ /* 0x002fc400078e0034 */
[----:B--2---:R-:W2:Y:S04]  /*58a60*/  LDL.LU.64 R52, [R1+0x2bb0] ;  /* 0x002bb00001347983 */ /* 0x004ea80000300a00 */
[----:B------:R0:W-:Y:S04]  /*58a70*/  STL.64 [R1+0x1738], R54 ;  /* 0x0017383601007387 */ /* 0x0001e80000100a00 */
[----:B0-----:R-:W2:Y:S01]  /*58a80*/  LDL.LU R54, [R1+0x2ba8] ;  /* 0x002ba80001367983 */ /* 0x001ea20000300800 */
[----:B------:R-:W-:Y:S01]  /*58a90*/  IMAD.X R41, R58, 0x1, R32, P2 ;  /* 0x000000013a297824 */ /* 0x000fe200010e0620 */
[----:B------:R-:W-:-:S04]  /*58aa0*/  IADD3 R40, P0, PT, R36, R21, RZ ;  /* 0x0000001524287210 */ /* 0x000fc80007f1e0ff */
[----:B------:R0:W-:Y:S02]  /*58ab0*/  STL [R1+0x19b4], R41 ;  /* 0x0019b42901007387 */ /* 0x0001e40000100800 */
[----:B0-----:R-:W-:Y:S02]  /*58ac0*/  IMAD.X R41, R43, 0x1, R23, P0 ;  /* 0x000000012b297824 */ /* 0x001fe400000e0617 */
[----:B------:R-:W-:Y:S01]  /*58ad0*/  VIADD R35, R36, UR54 ;  /* 0x0000003624237c36 */ /* 0x000fe20008000000 */
[----:B------:R-:W0:Y:S04]  /*58ae0*/  LDCU UR54, c[0x0][0x398] ;  /* 0x00007300ff3677ac */ /* 0x000e280008000800 */
[----:B------:R-:W-:Y:S01]  /*58af0*/  SHF.R.S32.HI R60, RZ, 0x1f, R35 ;  /* 0x0000001fff3c7819 */ /* 0x000fe20000011423 */
[----:B--2---:R-:W-:Y:S01]  /*58b00*/  IMAD.X R31, R54, 0x1, R32, P1 ;  /* 0x00000001361f7824 */ /* 0x004fe200008e0620 */
[----:B------:R-:W-:Y:S04]  /*58b10*/  STL [R1+0x2b9c], R54 ;  /* 0x002b9c3601007387 */ /* 0x000fe80000100800 */
[----:B------:R1:W-:Y:S04]  /*58b20*/  STL.64 [R1+0x1938], R30 ;  /* 0x0019381e01007387 */ /* 0x0003e80000100a00 */
[----:B------:R-:W-:Y:S01]  /*58b30*/  STL.64 [R1+0x1730], R40 ;  /* 0x0017302801007387 */ /* 0x000fe20000100a00 */
[----:B-1----:R-:W-:-:S03]  /*58b40*/  IADD3 R30, P1, PT, R36, R22, RZ ;  /* 0x00000016241e7210 */ /* 0x002fc60007f3e0ff */
[----:B------:R-:W-:Y:S02]  /*58b50*/  STL.64 [R1+0x2b90], R52 ;  /* 0x002b903401007387 */ /* 0x000fe40000100a00 */
[----:B------:R-:W-:-:S05]  /*58b60*/  IMAD.X R31, R43, 0x1, R24, P1 ;  /* 0x000000012b1f7824 */ /* 0x000fca00008e0618 */
[----:B------:R1:W-:Y:S04]  /*58b70*/  STL.64 [R1+0x1728], R30 ;  /* 0x0017281e01007387 */ /* 0x0003e80000100a00 */
[----:B-1----:R-:W2:Y:S01]  /*58b80*/  LDL.LU.64 R30, [R1+0x2ba0] ;  /* 0x002ba000011e7983 */ /* 0x002ea20000300a00 */
[-C--:B------:R-:W-:Y:S02]  /*58b90*/  IADD3 R54, P2, PT, R53, R29.reuse, RZ ;  /* 0x0000001d35367210 */ /* 0x080fe40007f5e0ff */
[----:B------:R-:W-:-:S03]  /*58ba0*/  IADD3 R40, P0, PT, R52, R29, RZ ;  /* 0x0000001d34287210 */ /* 0x000fc60007f1e0ff */
[--C-:B------:R-:W-:Y:S02]  /*58bb0*/  IMAD.X R55, R57, 0x1, R32.reuse, P2 ;  /* 0x0000000139377824 */ /* 0x100fe400010e0620 */
[----:B------:R-:W-:-:S03]  /*58bc0*/  IMAD.X R41, R56, 0x1, R32, P0 ;  /* 0x0000000138297824 */ /* 0x000fc600000e0620 */
[----:B------:R1:W-:Y:S01]  /*58bd0*/  STL.64 [R1+0x18c0], R54 ;  /* 0x0018c03601007387 */ /* 0x0003e20000100a00 */
[----:B------:R-:W-:-:S03]  /*58be0*/  IADD3 R52, P2, PT, R36, R26, RZ ;  /* 0x0000001a24347210 */ /* 0x000fc60007f5e0ff */
[----:B------:R0:W-:Y:S01]  /*58bf0*/  STL.64 [R1+0x1848], R40 ;  /* 0x0018482801007387 */ /* 0x0001e20000100a00 */
[----:B-1----:R-:W-:Y:S02]  /*58c00*/  IADD3 R54, P1, PT, R36, R25, RZ ;  /* 0x0000001924367210 */ /* 0x002fe40007f3e0ff */
[----:B0-----:R-:W-:-:S03]  /*58c10*/  IADD3 R40, P0, PT, R35, R4, RZ ;  /* 0x0000000423287210 */ /* 0x001fc60007f1e0ff */
[C---:B------:R-:W-:Y:S02]  /*58c20*/  IMAD.X R55, R43.reuse, 0x1, R27, P1 ;  /* 0x000000012b377824 */ /* 0x040fe400008e061b */
[----:B------:R-:W-:Y:S02]  /*58c30*/  IMAD.X R53, R43, 0x1, R28, P2 ;  /* 0x000000012b357824 */ /* 0x000fe400010e061c */
[----:B------:R-:W-:Y:S01]  /*58c40*/  IMAD.X R41, R60, 0x1, R47, P0 ;  /* 0x000000013c297824 */ /* 0x000fe200000e062f */
[----:B------:R0:W-:Y:S04]  /*58c50*/  STL.64 [R1+0x1720], R54 ;  /* 0x0017203601007387 */ /* 0x0001e80000100a00 */
[----:B------:R1:W-:Y:S04]  /*58c60*/  STL.64 [R1+0x1718], R52 ;  /* 0x0017183401007387 */ /* 0x0003e80000100a00 */
[----:B------:R3:W-:Y:S01]  /*58c70*/  STL.64 [R1+0x1700], R40 ;  /* 0x0017002801007387 */ /* 0x0007e20000100a00 */
[----:B0-----:R-:W-:-:S02]  /*58c80*/  IADD3 R54, P1, PT, R35, R5, RZ ;  /* 0x0000000523367210 */ /* 0x001fc40007f3e0ff */
[----:B-1----:R-:W-:-:S03]  /*58c90*/  IADD3 R52, P2, PT, R35, R7, RZ ;  /* 0x0000000723347210 */ /* 0x002fc60007f5e0ff */
[C---:B------:R-:W-:Y:S01]  /*58ca0*/  IMAD.X R55, R60.reuse, 0x1, R6, P1 ;  /* 0x000000013c377824 */ /* 0x040fe200008e0606 */
[----:B---3--:R-:W-:Y:S01]  /*58cb0*/  IADD3 R40, P0, PT, R35, R9, RZ ;  /* 0x0000000923287210 */ /* 0x008fe20007f1e0ff */
        /* <DEDUP_REMOVED lines=8> */
[----:B---3--:R-:W-:Y:S01]  /*58d40*/  IADD3 R40, P0, PT, R35, R15, RZ ;  /* 0x0000000f23287210 */ /* 0x008fe20007f1e0ff */
[----:B------:R-:W-:-:S03]  /*58d50*/  IMAD.X R53, R60, 0x1, R14, P2 ;  /* 0x000000013c357824 */ /* 0x000fc600010e060e */
[----:B------:R0:W-:Y:S01]  /*58d60*/  STL.64 [R1+0x16e0], R54 ;  /* 0x0016e03601007387 */ /* 0x0001e20000100a00 */
[----:B------:R-:W-:-:S03]  /*58d70*/  IMAD.X R41, R60, 0x1, R16, P0 ;  /* 0x000000013c297824 */ /* 0x000fc600000e0610 */
[----:B------:R-:W-:Y:S04]  /*58d80*/  STL.64 [R1+0x16d8], R52 ;  /* 0x0016d83401007387 */ /* 0x000fe80000100a00 */
[----:B------:R1:W-:Y:S01]  /*58d90*/  STL.64 [R1+0x16d0], R40 ;  /* 0x0016d02801007387 */ /* 0x0003e20000100a00 */
[----:B0-----:R-:W-:-:S05]  /*58da0*/  IADD3 R54, P1, PT, R35, R17, RZ ;  /* 0x0000001123367210 */ /* 0x001fca0007f3e0ff */
[----:B------:R-:W-:Y:S01]  /*58db0*/  IMAD.X R55, R60, 0x1, R19, P1 ;  /* 0x000000013c377824 */ /* 0x000fe200008e0613 */
[-C--:B-1----:R-:W-:Y:S02]  /*58dc0*/  IADD3 R40, P0, PT, R36, R29.reuse, RZ ;  /* 0x0000001d24287210 */ /* 0x082fe40007f1e0ff */
[----:B------:R-:W-:Y:S02]  /*58dd0*/  IADD3 R52, P2, PT, R37, R29, RZ ;  /* 0x0000001d25347210 */ /* 0x000fe40007f5e0ff */
[----:B------:R0:W-:Y:S01]  /*58de0*/  STL.64 [R1+0x16c8], R54 ;  /* 0x0016c83601007387 */ /* 0x0001e20000100a00 */
[--C-:B------:R-:W-:Y:S02]  /*58df0*/  IMAD.X R41, R43, 0x1, R32.reuse, P0 ;  /* 0x000000012b297824 */ /* 0x100fe400000e0620 */
[----:B------:R-:W-:-:S03]  /*58e00*/  IMAD.X R53, R44, 0x1, R32, P2 ;  /* 0x000000012c357824 */ /* 0x000fc600010e0620 */
[----:B------:R1:W-:Y:S01]  /*58e10*/  STL.64 [R1+0x1710], R40 ;  /* 0x0017102801007387 */ /* 0x0003e20000100a00 */
[----:B0-----:R-:W-:-:S03]  /*58e20*/  IADD3 R54, P1, PT, R35, R18, RZ ;  /* 0x0000001223367210 */ /* 0x001fc60007f3e0ff */
[----:B------:R-:W-:Y:S02]  /*58e30*/  STL.64 [R1+0x1788], R52 ;  /* 0x0017883401007387 */ /* 0x000fe40000100a00 */
[C---:B------:R-:W-:Y:S01]  /*58e40*/  IMAD.X R55, R60.reuse, 0x1, R20, P1 ;  /* 0x000000013c377824 */ /* 0x040fe200008e0614 */
[----:B-1----:R-:W-:Y:S01]  /*58e50*/  IADD3 R40, P0, PT, R35, R21, RZ ;  /* 0x0000001523287210 */ /* 0x002fe20007f1e0ff */
[----:B------:R-:W-:Y:S04]  /*58e60*/  STL [R1+0x2b8c], R48 ;  /* 0x002b8c3001007387 */ /* 0x000fe80000100800 */
[----:B------:R-:W-:Y:S01]  /*58e70*/  IMAD.X R41, R60, 0x1, R23, P0 ;  /* 0x000000013c297824 */ /* 0x000fe200000e0617 */
[----:B------:R0:W-:Y:S04]  /*58e80*/  STL.64 [R1+0x16c0], R54 ;  /* 0x0016c03601007387 */ /* 0x0001e80000100a00 */
[----:B0-----:R-:W3:Y:S04]  /*58e90*/  LDL.LU R54, [R1+0x2b9c] ;  /* 0x002b9c0001367983 */ /* 0x001ee80000300800 */
[----:B------:R-:W-:Y:S04]  /*58ea0*/  STL [R1+0x2b88], R50 ;  /* 0x002b883201007387 */ /* 0x000fe80000100800 */
[----:B------:R0:W-:Y:S04]  /*58eb0*/  STL.64 [R1+0x16b8], R40 ;  /* 0x0016b82801007387 */ /* 0x0001e80000100a00 */
[----:B0-----:R-:W3:Y:S01]  /*58ec0*/  LDL.LU R40, [R1+0x2b98] ;  /* 0x002b980001287983 */ /* 0x001ee20000300800 */
[----:B--2---:R-:W-:-:S05]  /*58ed0*/  IADD3 R52, P2, PT, R48, R30, RZ ;  /* 0x0000001e30347210 */ /* 0x004fca0007f5e0ff */
[----:B------:R-:W-:Y:S01]  /*58ee0*/  IMAD.X R53, R59, 0x1, R33, P2 ;  /* 0x000000013b357824 */ /* 0x000fe200010e0621 */
[----:B------:R-:W-:-:S04]  /*58ef0*/  IADD3 R48, P1, PT, R50, R30, RZ ;  /* 0x0000001e32307210 */ /* 0x000fc80007f3e0ff */
[----:B------:R0:W-:Y:S01]  /*58f00*/  STL.64 [R1+0x1a98], R52 ;  /* 0x001a983401007387 */ /* 0x0001e20000100a00 */
[----:B------:R-:W-:Y:S01]  /*58f10*/  IMAD.X R49, R3, 0x1, R33, P1 ;  /* 0x0000000103317824 */ /* 0x000fe200008e0621 */
[----:B0-----:R-:W-:-:S04]  /*58f20*/  IADD3 R52, P0, PT, R35, R22, RZ ;  /* 0x0000001623347210 */ /* 0x001fc80007f1e0ff */
[----:B------:R-:W-:Y:S01]  /*58f30*/  STL.64 [R1+0x1a20], R48 ;  /* 0x001a203001007387 */ /* 0x000fe20000100a00 */
[----:B------:R-:W-:-:S03]  /*58f40*/  IMAD.X R53, R60, 0x1, R24, P0 ;  /* 0x000000013c357824 */ /* 0x000fc600000e0618 */
[----:B------:R-:W-:Y:S04]  /*58f50*/  STL.64 [R1+0x2b80], R2 ;  /* 0x002b800201007387 */ /* 0x000fe80000100a00 */
[----:B------:R0:W-:Y:S04]  /*58f60*/  STL.64 [R1+0x16b0], R52 ;  /* 0x0016b03401007387 */ /* 0x0001e80000100a00 */
[----:B0-----:R-:W2:Y:S01]  /*58f70*/  LDL.LU.64 R52, [R1+0x2b90] ;  /* 0x002b900001347983 */ /* 0x001ea20000300a00 */
[----:B------:R-:W-:Y:S02]  /*58f80*/  IADD3 R50, P1, PT, R35, R25, RZ ;  /* 0x0000001923327210 */ /* 0x000fe40007f3e0ff */
[----:B------:R-:W-:-:S03]  /*58f90*/  IADD3 R48, P2, PT, R2, R30, RZ ;  /* 0x0000001e02307210 */ /* 0x000fc60007f5e0ff */
[----:B------:R-:W-:Y:S02]  /*58fa0*/  IMAD.X R51, R60, 0x1, R27, P1 ;  /* 0x000000013c337824 */ /* 0x000fe400008e061b */
[----:B------:R-:W-:Y:S02]  /*58fb0*/  IMAD.X R49, R58, 0x1, R33, P2 ;  /* 0x000000013a317824 */ /* 0x000fe400010e0621 */
[C---:B------:R-:W-:Y:S01]  /*58fc0*/  VIADD R39, R35.reuse, UR27 ;  /* 0x0000001b23277c36 */ /* 0x040fe20008000000 */
[----:B------:R0:W-:Y:S01]  /*58fd0*/  STL.64 [R1+0x16a8], R50 ;  /* 0x0016a83201007387 */ /* 0x0001e20000100a00 */
[----:B------:R-:W1:Y:S03]  /*58fe0*/  LDCU UR27, c[0x0][0x398] ;  /* 0x00007300ff1b77ac */ /* 0x000e660008000800 */
[----:B------:R-:W-:Y:S02]  /*58ff0*/  SHF.R.S32.HI R46, RZ, 0x1f, R39 ;  /* 0x0000001fff2e7819 */ /* 0x000fe40000011427 */
[----:B0-----:R-:W-:-:S05]  /*59000*/  IADD3 R50, P2, PT, R35, R26, RZ ;  /* 0x0000001a23327210 */ /* 0x001fca0007f5e0ff */
[----:B------:R-:W-:Y:S01]  /*59010*/  IMAD.X R51, R60, 0x1, R28, P2 ;  /* 0x000000013c337824 */ /* 0x000fe200010e061c */
[----:B---3--:R-:W-:-:S05]  /*59020*/  IADD3 R2, P0, PT, R40, R30, RZ ;  /* 0x0000001e28027210 */ /* 0x008fca0007f1e0ff */
[----:B------:R-:W-:-:S05]  /*59030*/  IMAD.X R3, R54, 0x1, R33, P0 ;  /* 0x0000000136037824 */ /* 0x000fca00000e0621 */
[----:B------:R0:W-:Y:S04]  /*59040*/  STL.64 [R1+0x1930], R2 ;  /* 0x0019300201007387 */ /* 0x0001e80000100a00 */
[----:B------:R3:W-:Y:S01]  /*59050*/  STL.64 [R1+0x19a8], R48 ;  /* 0x0019a83001007387 */ /* 0x0007e20000100a00 */
[----:B0-----:R-:W-:Y:S02]  /*59060*/  IADD3 R2, P1, PT, R35, R29, RZ ;  /* 0x0000001d23027210 */ /* 0x001fe40007f3e0ff */
[----:B---3--:R-:W-:-:S03]  /*59070*/  IADD3 R48, P0, PT, R39, R4, RZ ;  /* 0x0000000427307210 */ /* 0x008fc60007f1e0ff */
[----:B------:R-:W-:Y:S01]  /*59080*/  IMAD.X R3, R60, 0x1, R32, P1 ;  /* 0x000000013c037824 */ /* 0x000fe200008e0620 */
[----:B------:R0:W-:Y:S01]  /*59090*/  STL.64 [R1+0x16a0], R50 ;  /* 0x0016a03201007387 */ /* 0x0001e20000100a00 */
[----:B------:R-:W-:-:S03]  /*590a0*/  IMAD.X R49, R46, 0x1, R47, P0 ;  /* 0x000000012e317824 */ /* 0x000fc600000e062f */
[----:B------:R3:W-:Y:S04]  /*590b0*/  STL.64 [R1+0x1698], R2 ;  /* 0x0016980201007387 */ /* 0x0007e80000100a00 */
[----:B------:R1:W-:Y:S01]  /*590c0*/  STL.64 [R1+0x1688], R48 ;  /* 0x0016883001007387 */ /* 0x0003e20000100a00 */
[C---:B0-----:R-:W-:Y:S02]  /*590d0*/  IADD3 R50, P2, PT, R39.reuse, R5, RZ ;  /* 0x0000000527327210 */ /* 0x041fe40007f5e0ff */
[----:B---3--:R-:W-:-:S03]  /*590e0*/  IADD3 R2, P1, PT, R39, R7, RZ ;  /* 0x0000000727027210 */ /* 0x008fc60007f3e0ff */
        /* <DEDUP_REMOVED lines=18> */
[C---:B------:R-:W-:Y:S02]  /*59210*/  IMAD.X R51, R46.reuse, 0x1, R19, P2 ;  /* 0x000000012e337824 */ /* 0x040fe400010e0613 */
[----:B------:R-:W-:-:S03]  /*59220*/  IMAD.X R3, R46, 0x1, R20, P1 ;  /* 0x000000012e037824 */ /* 0x000fc600008e0614 */
[----:B------:R0:W-:Y:S01]  /*59230*/  STL.64 [R1+0x1650], R50 ;  /* 0x0016503201007387 */ /* 0x0001e20000100a00 */
[----:B------:R-:W-:Y:S01]  /*59240*/  VIADD R38, R39, UR26 ;  /* 0x0000001a27267c36 */ /* 0x000fe20008000000 */
[----:B------:R-:W1:Y:S04]  /*59250*/  LDCU UR26, c[0x0][0x398] ;  /* 0x00007300ff1a77ac */ /* 0x000e680008000800 */
[----:B------:R-:W-:Y:S02]  /*59260*/  SHF.R.S32.HI R45, RZ, 0x1f, R38 ;  /* 0x0000001fff2d7819 */ /* 0x000fe40000011426 */
[----:B--2---:R-:W-:-:S05]  /*59270*/  IADD3 R48, P0, PT, R53, R30, RZ ;  /* 0x0000001e35307210 */ /* 0x004fca0007f1e0ff */
[----:B------:R-:W-:Y:S01]  /*59280*/  IMAD.X R49, R57, 0x1, R33, P0 ;  /* 0x0000000139317824 */ /* 0x000fe200000e0621 */
[----:B0-----:R-:W-:-:S04]  /*59290*/  IADD3 R50, P0, PT, R39, R21, RZ ;  /* 0x0000001527327210 */ /* 0x001fc80007f1e0ff */
[----:B------:R0:W-:Y:S04]  /*592a0*/  STL.64 [R1+0x18b8], R48 ;  /* 0x0018b83001007387 */ /* 0x0001e80000100a00 */
[----:B------:R2:W-:Y:S01]  /*592b0*/  STL.64 [R1+0x1648], R2 ;  /* 0x0016480201007387 */ /* 0x0005e20000100a00 */
[----:B------:R-:W-:Y:S01]  /*592c0*/  IMAD.X R51, R46, 0x1, R23, P0 ;  /* 0x000000012e337824 */ /* 0x000fe200000e0617 */
[-C--:B0-----:R-:W-:Y:S02]  /*592d0*/  IADD3 R48, P2, PT, R52, R30.reuse, RZ ;  /* 0x0000001e34307210 */ /* 0x081fe40007f5e0ff */
[----:B--2---:R-:W-:-:S03]  /*592e0*/  IADD3 R2, P1, PT, R37, R30, RZ ;  /* 0x0000001e25027210 */ /* 0x004fc60007f3e0ff */
[--C-:B------:R-:W-:Y:S02]  /*592f0*/  IMAD.X R49, R56, 0x1, R33.reuse, P2 ;  /* 0x0000000138317824 */ /* 0x100fe400010e0621 */
[----:B------:R-:W-:-:S03]  /*59300*/  IMAD.X R3, R44, 0x1, R33, P1 ;  /* 0x000000012c037824 */ /* 0x000fc600008e0621 */
[----:B------:R0:W-:Y:S04]  /*59310*/  STL.64 [R1+0x1840], R48 ;  /* 0x0018403001007387 */ /* 0x0001e80000100a00 */
[----:B------:R-:W-:Y:S04]  /*59320*/  STL.64 [R1+0x1640], R50 ;  /* 0x0016403201007387 */ /* 0x000fe80000100a00 */
[----:B------:R2:W-:Y:S01]  /*59330*/  STL.64 [R1+0x1780], R2 ;  /* 0x0017800201007387 */ /* 0x0005e20000100a00 */
[----:B0-----:R-:W-:-:S05]  /*59340*/  IADD3 R48, P0, PT, R39, R22, RZ ;  /* 0x0000001627307210 */ /* 0x001fca0007f1e0ff */
[----:B------:R-:W-:Y:S01]  /*59350*/  IMAD.X R49, R46, 0x1, R24, P0 ;  /* 0x000000012e317824 */ /* 0x000fe200000e0618 */
[----:B--2---:R-:W-:Y:S02]  /*59360*/  IADD3 R2, P2, PT, R36, R30, RZ ;  /* 0x0000001e24027210 */ /* 0x004fe40007f5e0ff */
[----:B------:R-:W-:-:S03]  /*59370*/  IADD3 R50, P1, PT, R39, R25, RZ ;  /* 0x0000001927327210 */ /* 0x000fc60007f3e0ff */
[----:B------:R-:W-:Y:S01]  /*59380*/  IMAD.X R3, R43, 0x1, R33, P2 ;  /* 0x000000012b037824 */ /* 0x000fe200010e0621 */
[----:B------:R0:W-:Y:S01]  /*59390*/  STL.64 [R1+0x1638], R48 ;  /* 0x0016383001007387 */ /* 0x0001e20000100a00 */
[----:B------:R-:W-:-:S03]  /*593a0*/  IMAD.X R51, R46, 0x1, R27, P1 ;  /* 0x000000012e337824 */ /* 0x000fc600008e061b */
[----:B------:R2:W-:Y:S01]  /*593b0*/  STL.64 [R1+0x1708], R2 ;  /* 0x0017080201007387 */ /* 0x0005e20000100a00 */
[----:B0-----:R-:W-:Y:S02]  /*593c0*/  IADD3 R48, P0, PT, R35, R30, RZ ;  /* 0x0000001e23307210 */ /* 0x001fe40007f1e0ff */
[----:B--2---:R-:W-:-:S03]  /*593d0*/  IADD3 R2, P1, PT, R39, R26, RZ ;  /* 0x0000001a27027210 */ /* 0x004fc60007f3e0ff */
[----:B------:R-:W-:Y:S01]  /*593e0*/  IMAD.X R49, R60, 0x1, R33, P0 ;  /* 0x000000013c317824 */ /* 0x000fe200000e0621 */
[----:B------:R0:W-:Y:S01]  /*593f0*/  STL.64 [R1+0x1630], R50 ;  /* 0x0016303201007387 */ /* 0x0001e20000100a00 */
[----:B------:R-:W-:-:S03]  /*59400*/  IMAD.X R3, R46, 0x1, R28, P1 ;  /* 0x000000012e037824 */ /* 0x000fc600008e061c */
[----:B------:R2:W-:Y:S04]  /*59410*/  STL.64 [R1+0x1690], R48 ;  /* 0x0016903001007387 */ /* 0x0005e80000100a00 */
[----:B------:R3:W-:Y:S01]  /*59420*/  STL.64 [R1+0x1628], R2 ;  /* 0x0016280201007387 */ /* 0x0007e20000100a00 */
[C---:B0-----:R-:W-:Y:S02]  /*59430*/  IADD3 R50, P0, PT, R38.reuse, R4, RZ ;  /* 0x0000000426327210 */ /* 0x041fe40007f1e0ff */
[----:B--2---:R-:W-:Y:S02]  /*59440*/  IADD3 R48, P2, PT, R39, R29, RZ ;  /* 0x0000001d27307210 */ /* 0x004fe40007f5e0ff */
[----:B---3--:R-:W-:-:S03]  /*59450*/  IADD3 R2, P1, PT, R38, R5, RZ ;  /* 0x0000000526027210 */ /* 0x008fc60007f3e0ff */
[----:B------:R-:W-:Y:S02]  /*59460*/  IMAD.X R49, R46, 0x1, R32, P2 ;  /* 0x000000012e317824 */ /* 0x000fe400010e0620 */
[C---:B------:R-:W-:Y:S02]  /*59470*/  IMAD.X R51, R45.reuse, 0x1, R47, P0 ;  /* 0x000000012d337824 */ /* 0x040fe400000e062f */
[----:B------:R-:W-:Y:S01]  /*59480*/  IMAD.X R3, R45, 0x1, R6, P1 ;  /* 0x000000012d037824 */ /* 0x000fe200008e0606 */
[----:B------:R0:W-:Y:S04]  /*59490*/  STL.64 [R1+0x1620], R48 ;  /* 0x0016203001007387 */ /* 0x0001e80000100a00 */
[----:B------:R2:W-:Y:S04]  /*594a0*/  STL.64 [R1+0x1610], R50 ;  /* 0x0016103201007387 */ /* 0x0005e80000100a00 */
[----:B------:R3:W-:Y:S01]  /*594b0*/  STL.64 [R1+0x1608], R2 ;  /* 0x0016080201007387 */ /* 0x0007e20000100a00 */
[----:B0-----:R-:W-:-:S02]  /*594c0*/  IADD3 R48, P2, PT, R38, R7, RZ ;  /* 0x0000000726307210 */ /* 0x001fc40007f5e0ff */
[----:B--2---:R-:W-:-:S03]  /*594d0*/  IADD3 R50, P0, PT, R38, R9, RZ ;  /* 0x0000000926327210 */ /* 0x004fc60007f1e0ff */
        /* <DEDUP_REMOVED lines=8> */
[----:B--2---:R-:W-:-:S03]  /*59560*/  IADD3 R50, P0, PT, R38, R15, RZ ;  /* 0x0000000f26327210 */ /* 0x004fc60007f1e0ff */
        /* <DEDUP_REMOVED lines=14> */
[----:B0-----:R-:W2:Y:S04]  /*59650*/  LDL.LU R48, [R1+0x2b8c] ;  /* 0x002b8c0001307983 */ /* 0x001ea80000300800 */
[----:B------:R0:W-:Y:S04]  /*59660*/  STL.64 [R1+0x1618], R2 ;  /* 0x0016180201007387 */ /* 0x0001e80000100a00 */
[----:B------:R3:W-:Y:S01]  /*59670*/  STL.64 [R1+0x15c8], R50 ;  /* 0x0015c83201007387 */ /* 0x0007e20000100a00 */
[----:B0-----:R-:W-:-:S03]  /*59680*/  IADD3 R2, P1, PT, R38, R22, RZ ;  /* 0x0000001626027210 */ /* 0x001fc60007f3e0ff */
[----:B---3--:R-:W3:Y:S02]  /*59690*/  LDL.LU R50, [R1+0x2b88] ;  /* 0x002b880001327983 */ /* 0x008ee40000300800 */
[----:B------:R-:W-:-:S05]  /*596a0*/  IMAD.X R3, R45, 0x1, R24, P1 ;  /* 0x000000012d037824 */ /* 0x000fca00008e0618 */
[----:B------:R0:W-:Y:S04]  /*596b0*/  STL.64 [R1+0x15c0], R2 ;  /* 0x0015c00201007387 */ /* 0x0001e80000100a00 */
[----:B0-----:R-:W4:Y:S01]  /*596c0*/  LDL.LU.64 R2, [R1+0x2b80] ;  /* 0x002b800001027983 */ /* 0x001f220000300a00 */
[----:B------:R-:W-:Y:S01]  /*596d0*/  VIADD R42, R38, UR25 ;  /* 0x00000019262a7c36 */ /* 0x000fe20008000000 */
[----:B------:R-:W0:Y:S04]  /*596e0*/  LDCU UR25, c[0x0][0x398] ;  /* 0x00007300ff1977ac */ /* 0x000e280008000800 */
[----:B------:R-:W-:Y:S01]  /*596f0*/  SHF.R.S32.HI R55, RZ, 0x1f, R42 ;  /* 0x0000001fff377819 */ /* 0x000fe2000001142a */
[----:B------:R-:W-:Y:S01]  /*59700*/  VIADD R41, R42, UR24 ;  /* 0x000000182a297c36 */ /* 0x000fe20008000000 */
[----:B------:R-:W0:Y:S01]  /*59710*/  LDCU UR24, c[0x0][0x398] ;  /* 0x00007300ff1877ac */ /* 0x000e220008000800 */
[----:B--2---:R-:W-:-:S05]  /*59720*/  IADD3 R48, P2, PT, R48, R31, RZ ;  /* 0x0000001f30307210 */ /* 0x004fca0007f5e0ff */
[----:B------:R-:W-:-:S05]  /*59730*/  IMAD.X R49, R59, 0x1, R34, P2 ;  /* 0x000000013b317824 */ /* 0x000fca00010e0622 */
[----:B------:R2:W-:Y:S01]  /*59740*/  STL.64 [R1+0x15b0], R48 ;  /* 0x0015b03001007387 */ /* 0x0005e20000100a00 */
[----:B---3--:R-:W-:Y:S02]  /*59750*/  IADD3 R50, P0, PT, R50, R31, RZ ;  /* 0x0000001f32327210 */ /* 0x008fe40007f1e0ff */
[----:B--2---:R-:W-:-:S05]  /*59760*/  IADD3 R48, P1, PT, R38, R25, RZ ;  /* 0x0000001926307210 */ /* 0x004fca0007f3e0ff */
[----:B------:R-:W-:Y:S02]  /*59770*/  IMAD.X R49, R45, 0x1, R27, P1 ;  /* 0x000000012d317824 */ /* 0x000fe400008e061b */
[----:B----4-:R-:W-:Y:S01]  /*59780*/  IMAD.X R51, R3, 0x1, R34, P0 ;  /* 0x0000000103337824 */ /* 0x010fe200000e0622 */
[----:B------:R-:W-:-:S04]  /*59790*/  IADD3 R2, P2, PT, R2, R31, RZ ;  /* 0x0000001f02027210 */ /* 0x000fc80007f5e0ff */
[----:B------:R2:W-:Y:S01]  /*597a0*/  STL.64 [R1+0x1598], R50 ;  /* 0x0015983201007387 */ /* 0x0005e20000100a00 */
[----:B------:R-:W-:Y:S01]  /*597b0*/  IMAD.X R3, R58, 0x1, R34, P2 ;  /* 0x000000013a037824 */ /* 0x000fe200010e0622 */
[----:B--2---:R-:W-:Y:S02]  /*597c0*/  IADD3 R50, P0, PT, R38, R26, RZ ;  /* 0x0000001a26327210 */ /* 0x004fe40007f1e0ff */
[----:B------:R2:W-:Y:S03]  /*597d0*/  STL.64 [R1+0x1588], R48 ;  /* 0x0015883001007387 */ /* 0x0005e60000100a00 */
[----:B------:R-:W-:-:S05]  /*597e0*/  IMAD.X R51, R45, 0x1, R28, P0 ;  /* 0x000000012d337824 */ /* 0x000fca00000e061c */
[----:B------:R3:W-:Y:S01]  /*597f0*/  STL.64 [R1+0x1578], R50 ;  /* 0x0015783201007387 */ /* 0x0007e20000100a00 */
[----:B--2---:R-:W-:Y:S02]  /*59800*/  IADD3 R48, P1, PT, R40, R31, RZ ;  /* 0x0000001f28307210 */ /* 0x004fe40007f3e0ff */
[----:B------:R-:W-:Y:S01]  /*59810*/  IADD3 R58, P2, PT, R38, R30, RZ ;  /* 0x0000001e263a7210 */ /* 0x000fe20007f5e0ff */
[----:B---3--:R-:W2:Y:S04]  /*59820*/  LDL.LU.64 R50, [R1+0x2b78] ;  /* 0x002b780001327983 */ /* 0x008ea80000300a00 */
[----:B------:R3:W-:Y:S01]  /*59830*/  STL.64 [R1+0x1568], R2 ;  /* 0x0015680201007387 */ /* 0x0007e20000100a00 */
[----:B------:R-:W-:Y:S02]  /*59840*/  IMAD.X R49, R54, 0x1, R34, P1 ;  /* 0x0000000136317824 */ /* 0x000fe400008e0622 */
[----:B------:R-:W-:Y:S01]  /*59850*/  IMAD.X R59, R45, 0x1, R33, P2 ;  /* 0x000000012d3b7824 */ /* 0x000fe200010e0621 */
[----:B---3--:R-:W-:-:S02]  /*59860*/  IADD3 R2, P0, PT, R38, R29, RZ ;  /* 0x0000001d26027210 */ /* 0x008fc40007f1e0ff */
[----:B------:R3:W-:Y:S03]  /*59870*/  STL.64 [R1+0x1558], R48 ;  /* 0x0015583001007387 */ /* 0x0007e60000100a00 */
[----:B------:R-:W-:-:S05]  /*59880*/  IMAD.X R3, R45, 0x1, R32, P0 ;  /* 0x000000012d037824 */ /* 0x000fca00000e0620 */
[----:B------:R4:W-:Y:S01]  /*59890*/  STL.64 [R1+0x1548], R2 ;  /* 0x0015480201007387 */ /* 0x0009e20000100a00 */
[----:B---3--:R-:W-:-:S03]  /*598a0*/  IADD3 R48, P1, PT, R42, R4, RZ ;  /* 0x000000042a307210 */ /* 0x008fc60007f3e0ff */
[----:B------:R3:W-:Y:S02]  /*598b0*/  STL.64 [R1+0x1538], R58 ;  /* 0x0015383a01007387 */ /* 0x0007e40000100a00 */
[----:B------:R-:W-:Y:S01]  /*598c0*/  IMAD.X R49, R55, 0x1, R47, P1 ;  /* 0x0000000137317824 */ /* 0x000fe200008e062f */
[C---:B----4-:R-:W-:Y:S02]  /*598d0*/  IADD3 R2, P0, PT, R42.reuse, R5, RZ ;  /* 0x000000052a027210 */ /* 0x050fe40007f1e0ff */
[----:B---3--:R-:W-:-:S03]  /*598e0*/  IADD3 R58, P2, PT, R42, R7, RZ ;  /* 0x000000072a3a7210 */ /* 0x008fc60007f5e0ff */
[C---:B------:R-:W-:Y:S01]  /*598f0*/  IMAD.X R3, R55.reuse, 0x1, R6, P0 ;  /* 0x0000000137037824 */ /* 0x040fe200000e0606 */
[----:B------:R3:W-:Y:S01]  /*59900*/  STL.64 [R1+0x1530], R48 ;  /* 0x0015303001007387 */ /* 0x0007e20000100a00 */
[----:B------:R-:W-:-:S03]  /*59910*/  IMAD.X R59, R55, 0x1, R8, P2 ;  /* 0x00000001373b7824 */ /* 0x000fc600010e0608 */
[----:B------:R4:W-:Y:S04]  /*59920*/  STL.64 [R1+0x1528], R2 ;  /* 0x0015280201007387 */ /* 0x0009e80000100a00 */
[----:B------:R0:W-:Y:S01]  /*59930*/  STL.64 [R1+0x1520], R58 ;  /* 0x0015203a01007387 */ /* 0x0001e20000100a00 */
[C---:B---3--:R-:W-:Y:S02]  /*59940*/  IADD3 R48, P1, PT, R42.reuse, R9, RZ ;  /* 0x000000092a307210 */ /* 0x048fe40007f3e0ff */
[----:B----4-:R-:W-:-:S03]  /*59950*/  IADD3 R2, P0, PT, R42, R11, RZ ;  /* 0x0000000b2a027210 */ /* 0x010fc60007f1e0ff */
[C---:B------:R-:W-:Y:S01]  /*59960*/  IMAD.X R49, R55.reuse, 0x1, R10, P1 ;  /* 0x0000000137317824 */ /* 0x040fe200008e060a */
[----:B0-----:R-:W-:Y:S01]  /*59970*/  IADD3 R58, P2, PT, R42, R13, RZ ;  /* 0x0000000d2a3a7210 */ /* 0x001fe20007f5e0ff */
[----:B------:R-:W-:-:S03]  /*59980*/  IMAD.X R3, R55, 0x1, R12, P0 ;  /* 0x0000000137037824 */ /* 0x000fc600000e060c */
[----:B------:R0:W-:Y:S01]  /*59990*/  STL.64 [R1+0x1518], R48 ;  /* 0x0015183001007387 */ /* 0x0001e20000100a00 */
[----:B------:R-:W-:-:S03]  /*599a0*/  IMAD.X R59, R55, 0x1, R14, P2 ;  /* 0x00000001373b7824 */ /* 0x000fc600010e060e */
[----:B------:R3:W-:Y:S04]  /*599b0*/  STL.64 [R1+0x1510], R2 ;  /* 0x0015100201007387 */ /* 0x0007e80000100a00 */
[----:B------:R4:W-:Y:S01]  /*599c0*/  STL.64 [R1+0x1508], R58 ;  /* 0x0015083a01007387 */ /* 0x0009e20000100a00 */
[C---:B0-----:R-:W-:Y:S02]  /*599d0*/  IADD3 R48, P1, PT, R42.reuse, R15, RZ ;  /* 0x0000000f2a307210 */ /* 0x041fe40007f3e0ff */
[----:B---3--:R-:W-:-:S03]  /*599e0*/  IADD3 R2, P0, PT, R42, R17, RZ ;  /* 0x000000112a027210 */ /* 0x008fc60007f1e0ff */
[C---:B------:R-:W-:Y:S01]  /*599f0*/  IMAD.X R49, R55.reuse, 0x1, R16, P1 ;  /* 0x0000000137317824 */ /* 0x040fe200008e0610 */
[----:B----4-:R-:W-:Y:S01]  /*59a00*/  IADD3 R58, P2, PT, R42, R18, RZ ;  /* 0x000000122a3a7210 */ /* 0x010fe20007f5e0ff */
[----:B------:R-:W-:-:S03]  /*59a10*/  IMAD.X R3, R55, 0x1, R19, P0 ;  /* 0x0000000137037824 */ /* 0x000fc600000e0613 */
[----:B------:R0:W-:Y:S01]  /*59a20*/  STL.64 [R1+0x1500], R48 ;  /* 0x0015003001007387 */ /* 0x0001e20000100a00 */
[----:B------:R-:W-:-:S03]  /*59a30*/  IMAD.X R59, R55, 0x1, R20, P2 ;  /* 0x00000001373b7824 */ /* 0x000fc600010e0614 */
[----:B------:R3:W-:Y:S04]  /*59a40*/  STL.64 [R1+0x14f8], R2 ;  /* 0x0014f80201007387 */ /* 0x0007e80000100a00 */
[----:B------:R4:W-:Y:S01]  /*59a50*/  STL.64 [R1+0x14f0], R58 ;  /* 0x0014f03a01007387 */ /* 0x0009e20000100a00 */
[C---:B0-----:R-:W-:Y:S02]  /*59a60*/  IADD3 R48, P1, PT, R42.reuse, R21, RZ ;  /* 0x000000152a307210 */ /* 0x041fe40007f3e0ff */
[----:B---3--:R-:W-:-:S03]  /*59a70*/  IADD3 R2, P0, PT, R42, R22, RZ ;  /* 0x000000162a027210 */ /* 0x008fc60007f1e0ff */
[----:B------:R-:W-:Y:S01]  /*59a80*/  IMAD.X R49, R55, 0x1, R23, P1 ;  /* 0x0000000137317824 */ /* 0x000fe200008e0617 */
[----:B----4-:R-:W-:Y:S01]  /*59a90*/  IADD3 R58, P2, PT, R53, R31, RZ ;  /* 0x0000001f353a7210 */ /* 0x010fe20007f5e0ff */
[----:B------:R-:W-:-:S03]  /*59aa0*/  IMAD.X R3, R55, 0x1, R24, P0 ;  /* 0x0000000137037824 */ /* 0x000fc600000e0618 */
[----:B------:R0:W-:Y:S01]  /*59ab0*/  STL.64 [R1+0x14e8], R48 ;  /* 0x0014e83001007387 */ /* 0x0001e20000100a00 */
[----:B------:R-:W-:Y:S01]  /*59ac0*/  IADD3 R52, P1, PT, R52, R31, RZ ;  /* 0x0000001f34347210 */ /* 0x000fe20007f3e0ff */
[----:B------:R-:W-:-:S04]  /*59ad0*/  IMAD.X R59, R57, 0x1, R34, P2 ;  /* 0x00000001393b7824 */ /* 0x000fc800010e0622 */
[----:B------:R-:W-:Y:S01]  /*59ae0*/  IMAD.X R53, R56, 0x1, R34, P1 ;  /* 0x0000000138357824 */ /* 0x000fe200008e0622 */
[----:B0-----:R-:W3:Y:S04]  /*59af0*/  LDL.LU.64 R48, [R1+0x2b70] ;  /* 0x002b700001307983 */ /* 0x001ee80000300a00 */
[----:B------:R0:W-:Y:S01]  /*59b00*/  STL.64 [R1+0x14e0], R2 ;  /* 0x0014e00201007387 */ /* 0x0001e20000100a00 */
[----:B------:R-:W-:-:S03]  /*59b10*/  IADD3 R56, P1, PT, R42, R26, RZ ;  /* 0x0000001a2a387210 */ /* 0x000fc60007f3e0ff */
[----:B0-----:R-:W4:Y:S04]  /*59b20*/  LDL.LU.64 R2, [R1+0x2b68] ;  /* 0x002b680001027983 */ /* 0x001f280000300a00 */
[----:B------:R0:W-:Y:S04]  /*59b30*/  STL.64 [R1+0x14c8], R58 ;  /* 0x0014c83a01007387 */ /* 0x0001e80000100a00 */
[----:B------:R1:W-:Y:S01]  /*59b40*/  STL.64 [R1+0x14b8], R52 ;  /* 0x0014b83401007387 */ /* 0x0003e20000100a00 */
[----:B0-----:R-:W-:-:S05]  /*59b50*/  IADD3 R58, P0, PT, R42, R25, RZ ;  /* 0x000000192a3a7210 */ /* 0x001fca0007f1e0ff */
[----:B------:R-:W-:Y:S01]  /*59b60*/  IMAD.X R59, R55, 0x1, R27, P0 ;  /* 0x00000001373b7824 */ /* 0x000fe200000e061b */
[-C--:B------:R-:W-:Y:S02]  /*59b70*/  IADD3 R36, P0, PT, R36, R31.reuse, RZ ;  /* 0x0000001f24247210 */ /* 0x080fe40007f1e0ff */
[----:B-1----:R-:W-:Y:S01]  /*59b80*/  IADD3 R52, P2, PT, R37, R31, RZ ;  /* 0x0000001f25347210 */ /* 0x002fe20007f5e0ff */
[----:B------:R-:W-:Y:S02]  /*59b90*/  IMAD.X R57, R55, 0x1, R28, P1 ;  /* 0x0000000137397824 */ /* 0x000fe400008e061c */
[--C-:B------:R-:W-:Y:S01]  /*59ba0*/  IMAD.X R37, R43, 0x1, R34.reuse, P0 ;  /* 0x000000012b257824 */ /* 0x100fe200000e0622 */
[----:B------:R0:W-:Y:S01]  /*59bb0*/  STL.64 [R1+0x14a8], R58 ;  /* 0x0014a83a01007387 */ /* 0x0001e20000100a00 */
[----:B------:R-:W-:Y:S01]  /*59bc0*/  IMAD.X R53, R44, 0x1, R34, P2 ;  /* 0x000000012c357824 */ /* 0x000fe200010e0622 */
[----:B------:R-:W-:Y:S02]  /*59bd0*/  SHF.R.S32.HI R54, RZ, 0x1f, R41 ;  /* 0x0000001fff367819 */ /* 0x000fe40000011429 */
[----:B0-----:R-:W2:Y:S04]  /*59be0*/  LDL.LU.64 R58, [R1+0x2b60] ;  /* 0x002b6000013a7983 */ /* 0x001ea80000300a00 */
[----:B------:R0:W-:Y:S04]  /*59bf0*/  STL.64 [R1+0x1498], R56 ;  /* 0x0014983801007387 */ /* 0x0001e80000100a00 */
[----:B------:R1:W-:Y:S04]  /*59c00*/  STL.64 [R1+0x1478], R36 ;  /* 0x0014782401007387 */ /* 0x0003e80000100a00 */
        /* <DEDUP_REMOVED lines=35> */
[----:B------:R-:W-:Y:S04]  /*59e40*/  STL.64 [R1+0x1418], R36 ;  /* 0x0014182401007387 */ /* 0x000fe80000100a00 */
[----:B------:R1:W-:Y:S01]  /*59e50*/  STL.64 [R1+0x1410], R52 ;  /* 0x0014103401007387 */ /* 0x0003e20000100a00 */
[----:B0-----:R-:W-:Y:S02]  /*59e60*/  IADD3 R56, P2, PT, R41, R22, RZ ;  /* 0x0000001629387210 */ /* 0x001fe40007f5e0ff */
[----:B-1----:R-:W-:-:S03]  /*59e70*/  IADD3 R52, P1, PT, R35, R31, RZ ;  /* 0x0000001f23347210 */ /* 0x002fc60007f3e0ff */
[----:B------:R-:W-:Y:S01]  /*59e80*/  IMAD.X R57, R54, 0x1, R24, P2 ;  /* 0x0000000136397824 */ /* 0x000fe200010e0618 */
[----:B------:R-:W-:Y:S01]  /*59e90*/  IADD3 R36, P0, PT, R41, R25, RZ ;  /* 0x0000001929247210 */ /* 0x000fe20007f1e0ff */
[----:B------:R-:W-:-:S03]  /*59ea0*/  IMAD.X R53, R60, 0x1, R34, P1 ;  /* 0x000000013c357824 */ /* 0x000fc600008e0622 */
[----:B------:R-:W-:Y:S01]  /*59eb0*/  STL.64 [R1+0x1408], R56 ;  /* 0x0014083801007387 */ /* 0x000fe20000100a00 */
[----:B------:R-:W-:-:S03]  /*59ec0*/  IMAD.X R37, R54, 0x1, R27, P0 ;  /* 0x0000000136257824 */ /* 0x000fc600000e061b */
[----:B------:R0:W-:Y:S04]  /*59ed0*/  STL.64 [R1+0x13e0], R52 ;  /* 0x0013e03401007387 */ /* 0x0001e80000100a00 */
[----:B------:R1:W-:Y:S01]  /*59ee0*/  STL.64 [R1+0x1400], R36 ;  /* 0x0014002401007387 */ /* 0x0003e20000100a00 */
[-C--:B0-----:R-:W-:Y:S02]  /*59ef0*/  IADD3 R52, P2, PT, R39, R31.reuse, RZ ;  /* 0x0000001f27347210 */ /* 0x081fe40007f5e0ff */
[----:B-1----:R-:W-:-:S03]  /*59f00*/  IADD3 R36, P0, PT, R38, R31, RZ ;  /* 0x0000001f26247210 */ /* 0x002fc60007f1e0ff */
[--C-:B------:R-:W-:Y:S01]  /*59f10*/  IMAD.X R53, R46, 0x1, R34.reuse, P2 ;  /* 0x000000012e357824 */ /* 0x100fe200010e0622 */
[----:B------:R-:W-:Y:S01]  /*59f20*/  IADD3 R56, P1, PT, R41, R26, RZ ;  /* 0x0000001a29387210 */ /* 0x000fe20007f3e0ff */
[----:B------:R-:W-:-:S03]  /*59f30*/  IMAD.X R37, R45, 0x1, R34, P0 ;  /* 0x000000012d257824 */ /* 0x000fc600000e0622 */
[----:B------:R0:W-:Y:S01]  /*59f40*/  STL.64 [R1+0x13b8], R52 ;  /* 0x0013b83401007387 */ /* 0x0001e20000100a00 */
[C---:B------:R-:W-:Y:S01]  /*59f50*/  IADD3 R38, P0, PT, R41.reuse, R30, RZ ;  /* 0x0000001e29267210 */ /* 0x040fe20007f1e0ff */
[C---:B------:R-:W-:Y:S02]  /*59f60*/  IMAD.X R57, R54.reuse, 0x1, R28, P1 ;  /* 0x0000000136397824 */ /* 0x040fe400008e061c */
[C---:B------:R-:W-:Y:S01]  /*59f70*/  VIADD R40, R41.reuse, UR23 ;  /* 0x0000001729287c36 */ /* 0x040fe20008000000 */
[----:B------:R-:W1:Y:S01]  /*59f80*/  LDCU UR23, c[0x0][0x398] ;  /* 0x00007300ff1777ac */ /* 0x000e620008000800 */
[C---:B------:R-:W-:Y:S01]  /*59f90*/  IMAD.X R39, R54.reuse, 0x1, R33, P0 ;  /* 0x0000000136277824 */ /* 0x040fe200000e0621 */
[----:B0-----:R-:W-:Y:S01]  /*59fa0*/  IADD3 R52, P2, PT, R41, R29, RZ ;  /* 0x0000001d29347210 */ /* 0x001fe20007f5e0ff */
[----:B------:R-:W-:Y:S04]  /*59fb0*/  STL.64 [R1+0x13d8], R56 ;  /* 0x0013d83801007387 */ /* 0x000fe80000100a00 */
[----:B------:R-:W-:Y:S01]  /*59fc0*/  IMAD.X R53, R54, 0x1, R32, P2 ;  /* 0x0000000136357824 */ /* 0x000fe200010e0620 */
[----:B------:R0:W-:Y:S01]  /*59fd0*/  STL.64 [R1+0x13a8], R36 ;  /* 0x0013a82401007387 */ /* 0x0001e20000100a00 */
[----:B------:R-:W-:-:S03]  /*59fe0*/  SHF.R.S32.HI R44, RZ, 0x1f, R40 ;  /* 0x0000001fff2c7819 */ /* 0x000fc60000011428 */
[----:B------:R1:W-:Y:S04]  /*59ff0*/  STL.64 [R1+0x13a0], R52 ;  /* 0x0013a03401007387 */ /* 0x0003e80000100a00 */
[----:B------:R1:W-:Y:S01]  /*5a000*/  STL.64 [R1+0x1390], R38 ;  /* 0x0013902601007387 */ /* 0x0003e20000100a00 */
[C---:B0-----:R-:W-:Y:S02]  /*5a010*/  IADD3 R36, P1, PT, R40.reuse, R4, RZ ;  /* 0x0000000428247210 */ /* 0x041fe40007f3e0ff */
        /* <DEDUP_REMOVED lines=29> */
[----:B---3--:R-:W-:Y:S01]  /*5a1f0*/  IADD3 R38, P0, PT, R40, R25, RZ ;  /* 0x0000001928267210 */ /* 0x008fe20007f1e0ff */
[----:B------:R-:W-:Y:S01]  /*5a200*/  IMAD.X R53, R44, 0x1, R24, P2 ;  /* 0x000000012c357824 */ /* 0x000fe200010e0618 */
[----:B------:R-:W-:-:S03]  /*5a210*/  IADD3 R56, P1, PT, R40, R26, RZ ;  /* 0x0000001a28387210 */ /* 0x000fc60007f3e0ff */
[C---:B------:R-:W-:Y:S01]  /*5a220*/  IMAD.X R39, R44.reuse, 0x1, R27, P0 ;  /* 0x000000012c277824 */ /* 0x040fe200000e061b */
[----:B------:R-:W-:Y:S04]  /*5a230*/  STL.64 [R1+0x1340], R36 ;  /* 0x0013402401007387 */ /* 0x000fe80000100a00 */
[----:B------:R0:W-:Y:S01]  /*5a240*/  STL.64 [R1+0x1338], R52 ;  /* 0x0013383401007387 */ /* 0x0001e20000100a00 */
[----:B------:R-:W-:-:S03]  /*5a250*/  IMAD.X R57, R44, 0x1, R28, P1 ;  /* 0x000000012c397824 */ /* 0x000fc600008e061c */
[----:B------:R1:W-:Y:S01]  /*5a260*/  STL.64 [R1+0x1330], R38 ;  /* 0x0013302601007387 */ /* 0x0003e20000100a00 */
[-C--:B0-----:R-:W-:Y:S02]  /*5a270*/  IADD3 R52, P2, PT, R42, R31.reuse, RZ ;  /* 0x0000001f2a347210 */ /* 0x081fe40007f5e0ff */
[----:B-1----:R-:W-:-:S03]  /*5a280*/  IADD3 R38, P0, PT, R41, R31, RZ ;  /* 0x0000001f29267210 */ /* 0x002fc60007f1e0ff */
[--C-:B------:R-:W-:Y:S01]  /*5a290*/  IMAD.X R53, R55, 0x1, R34.reuse, P2 ;  /* 0x0000000137357824 */ /* 0x100fe200010e0622 */
[----:B------:R0:W-:Y:S01]  /*5a2a0*/  STL.64 [R1+0x1328], R56 ;  /* 0x0013283801007387 */ /* 0x0001e20000100a00 */
[----:B------:R-:W-:Y:S02]  /*5a2b0*/  IMAD.X R39, R54, 0x1, R34, P0 ;  /* 0x0000000136277824 */ /* 0x000fe400000e0622 */
[----:B------:R-:W-:Y:S01]  /*5a2c0*/  VIADD R35, R40, UR22 ;  /* 0x0000001628237c36 */ /* 0x000fe20008000000 */
[----:B----4-:R-:W-:Y:S01]  /*5a2d0*/  LOP3.LUT R2, R2, 0xfdffffff, RZ, 0xc0, !PT ;  /* 0xfdffffff02027812 */ /* 0x010fe200078ec0ff */
[----:B------:R-:W1:Y:S01]  /*5a2e0*/  LDCU UR22, c[0x0][0x398] ;  /* 0x00007300ff1677ac */ /* 0x000e620008000800 */
[----:B0-----:R-:W3:Y:S04]  /*5a2f0*/  LDL.LU.64 R56, [R1+0x2b58] ;  /* 0x002b580001387983 */ /* 0x001ee80000300a00 */
[----:B------:R0:W-:Y:S04]  /*5a300*/  STL.64 [R1+0x1318], R52 ;  /* 0x0013183401007387 */ /* 0x0001e80000100a00 */
[----:B------:R4:W-:Y:S01]  /*5a310*/  STL.64 [R1+0x1308], R38 ;  /* 0x0013082601007387 */ /* 0x0009e20000100a00 */
[----:B------:R-:W-:-:S02]  /*5a320*/  SHF.R.S32.HI R43, RZ, 0x1f, R35 ;  /* 0x0000001fff2b7819 */ /* 0x000fc40000011423 */
[----:B------:R-:W-:Y:S02]  /*5a330*/  IADD3 R54, P1, PT, R35, R4, RZ ;  /* 0x0000000423367210 */ /* 0x000fe40007f3e0ff */
[C---:B0-----:R-:W-:Y:S02]  /*5a340*/  IADD3 R52, P2, PT, R40.reuse, R29, RZ ;  /* 0x0000001d28347210 */ /* 0x041fe40007f5e0ff */
[----:B----4-:R-:W-:-:S03]  /*5a350*/  IADD3 R38, P0, PT, R40, R30, RZ ;  /* 0x0000001e28267210 */ /* 0x010fc60007f1e0ff */
[C---:B------:R-:W-:Y:S02]  /*5a360*/  IMAD.X R53, R44.reuse, 0x1, R32, P2 ;  /* 0x000000012c357824 */ /* 0x040fe400010e0620 */
[----:B------:R-:W-:-:S03]  /*5a370*/  IMAD.X R39, R44, 0x1, R33, P0 ;  /* 0x000000012c277824 */ /* 0x000fc600000e0621 */
[----:B------:R0:W-:Y:S01]  /*5a380*/  STL.64 [R1+0x12f8], R52 ;  /* 0x0012f83401007387 */ /* 0x0001e20000100a00 */
[----:B------:R-:W-:-:S03]  /*5a390*/  IMAD.X R55, R43, 0x1, R47, P1 ;  /* 0x000000012b377824 */ /* 0x000fc600008e062f */
[----:B------:R4:W-:Y:S04]  /*5a3a0*/  STL.64 [R1+0x12e8], R38 ;  /* 0x0012e82601007387 */ /* 0x0009e80000100a00 */
[----:B------:R1:W-:Y:S01]  /*5a3b0*/  STL.64 [R1+0x12e0], R54 ;  /* 0x0012e03601007387 */ /* 0x0003e20000100a00 */
[C---:B0-----:R-:W-:Y:S02]  /*5a3c0*/  IADD3 R52, P2, PT, R35.reuse, R5, RZ ;  /* 0x0000000523347210 */ /* 0x041fe40007f5e0ff */
[----:B----4-:R-:W-:-:S03]  /*5a3d0*/  IADD3 R38, P0, PT, R35, R7, RZ ;  /* 0x0000000723267210 */ /* 0x010fc60007f1e0ff */
[----:B------:R-:W-:Y:S01]  /*5a3e0*/  IMAD.X R53, R43, 0x1, R6, P2 ;  /* 0x000000012b357824 */ /* 0x000fe200010e0606 */
        /* <DEDUP_REMOVED lines=9> */
[----:B----4-:R-:W-:Y:S01]  /*5a480*/  IADD3 R54, P1, PT, R35, R15, RZ ;  /* 0x0000000f23367210 */ /* 0x010fe20007f3e0ff */
        /* <DEDUP_REMOVED lines=18> */
[----:B------:R-:W-:Y:S01]  /*5a5b0*/  IMAD.X R39, R43, 0x1, R27, P0 ;  /* 0x000000012b277824 */ /* 0x000fe200000e061b */
[----:B------:R-:W-:-:S03]  /*5a5c0*/  IADD3 R40, P0, PT, R40, R31, RZ ;  /* 0x0000001f28287210 */ /* 0x000fc60007f1e0ff */
[----:B------:R-:W-:Y:S01]  /*5a5d0*/  IMAD.X R55, R43, 0x1, R28, P1 ;  /* 0x000000012b377824 */ /* 0x000fe200008e061c */
[----:B------:R0:W-:Y:S01]  /*5a5e0*/  STL.64 [R1+0x1290], R52 ;  /* 0x0012903401007387 */ /* 0x0001e20000100a00 */
[----:B------:R-:W-:Y:S02]  /*5a5f0*/  IMAD.X R41, R44, 0x1, R34, P0 ;  /* 0x000000012c297824 */ /* 0x000fe400000e0622 */
[C---:B------:R-:W-:Y:S01]  /*5a600*/  VIADD R37, R35.reuse, UR21 ;  /* 0x0000001523257c36 */ /* 0x040fe20008000000 */
[----:B------:R1:W-:Y:S01]  /*5a610*/  STL.64 [R1+0x1288], R38 ;  /* 0x0012882601007387 */ /* 0x0003e20000100a00 */
[C---:B------:R-:W-:Y:S01]  /*5a620*/  IADD3 R44, P0, PT, R35.reuse, R30, RZ ;  /* 0x0000001e232c7210 */ /* 0x040fe20007f1e0ff */
[----:B------:R-:W4:Y:S02]  /*5a630*/  LDCU UR21, c[0x0][0x398] ;  /* 0x00007300ff1577ac */ /* 0x000f240008000800 */
[----:B------:R2:W-:Y:S01]  /*5a640*/  STL.64 [R1+0x1280], R54 ;  /* 0x0012803601007387 */ /* 0x0005e20000100a00 */
[----:B0-----:R-:W-:-:S02]  /*5a650*/  IADD3 R52, P2, PT, R35, R29, RZ ;  /* 0x0000001d23347210 */ /* 0x001fc40007f5e0ff */
[----:B-1----:R-:W-:Y:S01]  /*5a660*/  SHF.R.S32.HI R38, RZ, 0x1f, R37 ;  /* 0x0000001fff267819 */ /* 0x002fe20000011425 */
[----:B--2---:R-:W2:Y:S04]  /*5a670*/  LDL.LU.64 R54, [R1+0x2b50] ;  /* 0x002b500001367983 */ /* 0x004ea80000300a00 */
[----:B------:R0:W-:Y:S01]  /*5a680*/  STL.64 [R1+0x1268], R40 ;  /* 0x0012682801007387 */ /* 0x0001e20000100a00 */
[C---:B------:R-:W-:Y:S02]  /*5a690*/  IMAD.X R53, R43.reuse, 0x1, R32, P2 ;  /* 0x000000012b357824 */ /* 0x040fe400010e0620 */
[----:B------:R-:W-:Y:S01]  /*5a6a0*/  IMAD.X R45, R43, 0x1, R33, P0 ;  /* 0x000000012b2d7824 */ /* 0x000fe200000e0621 */
[C---:B0-----:R-:W-:Y:S02]  /*5a6b0*/  IADD3 R40, P1, PT, R37.reuse, R4, RZ ;  /* 0x0000000425287210 */ /* 0x041fe40007f3e0ff */
[----:B------:R0:W-:Y:S03]  /*5a6c0*/  STL.64 [R1+0x1278], R52 ;  /* 0x0012783401007387 */ /* 0x0001e60000100a00 */
[----:B------:R-:W-:Y:S01]  /*5a6d0*/  IMAD.X R41, R38, 0x1, R47, P1 ;  /* 0x0000000126297824 */ /* 0x000fe200008e062f */
[----:B------:R1:W-:Y:S04]  /*5a6e0*/  STL.64 [R1+0x1258], R44 ;  /* 0x0012582c01007387 */ /* 0x0003e80000100a00 */
[----:B------:R4:W-:Y:S01]  /*5a6f0*/  STL.64 [R1+0x1250], R40 ;  /* 0x0012502801007387 */ /* 0x0009e20000100a00 */
[----:B0-----:R-:W-:-:S02]  /*5a700*/  IADD3 R52, P2, PT, R37, R5, RZ ;  /* 0x0000000525347210 */ /* 0x001fc40007f5e0ff */
[----:B-1----:R-:W-:-:S03]  /*5a710*/  IADD3 R44, P0, PT, R37, R7, RZ ;  /* 0x00000007252c7210 */ /* 0x002fc60007f1e0ff */
        /* <DEDUP_REMOVED lines=32> */
[----:B------:R-:W-:Y:S04]  /*5a920*/  STL.64 [R1+0x11f8], R44 ;  /* 0x0011f82c01007387 */ /* 0x000fe80000100a00 */
[----:B------:R1:W-:Y:S01]  /*5a930*/  STL.64 [R1+0x11f0], R40 ;  /* 0x0011f02801007387 */ /* 0x0003e20000100a00 */
[----:B0-----:R-:W-:Y:S02]  /*5a940*/  IADD3 R52, P2, PT, R37, R29, RZ ;  /* 0x0000001d25347210 */ /* 0x001fe40007f5e0ff */
[----:B-1----:R-:W-:-:S05]  /*5a950*/  IADD3 R40, P1, PT, R35, R31, RZ ;  /* 0x0000001f23287210 */ /* 0x002fca0007f3e0ff */
[----:B------:R-:W-:Y:S01]  /*5a960*/  IMAD.X R41, R43, 0x1, R34, P1 ;  /* 0x000000012b297824 */ /* 0x000fe200008e0622 */
[----:B------:R-:W-:Y:S01]  /*5a970*/  IADD3 R44, P0, PT, R37, R30, RZ ;  /* 0x0000001e252c7210 */ /* 0x000fe20007f1e0ff */
[----:B------:R-:W-:-:S03]  /*5a980*/  IMAD.X R53, R38, 0x1, R32, P2 ;  /* 0x0000000126357824 */ /* 0x000fc600010e0620 */
[----:B------:R0:W-:Y:S01]  /*5a990*/  STL.64 [R1+0x11d0], R40 ;  /* 0x0011d02801007387 */ /* 0x0001e20000100a00 */
[C---:B------:R-:W-:Y:S02]  /*5a9a0*/  IMAD.X R45, R38.reuse, 0x1, R33, P0 ;  /* 0x00000001262d7824 */ /* 0x040fe400000e0621 */
[C---:B------:R-:W-:Y:S01]  /*5a9b0*/  VIADD R36, R37.reuse, UR20 ;  /* 0x0000001425247c36 */ /* 0x040fe20008000000 */
[----:B------:R1:W-:Y:S01]  /*5a9c0*/  STL.64 [R1+0x11e8], R52 ;  /* 0x0011e83401007387 */ /* 0x0003e20000100a00 */
[----:B------:R-:W4:Y:S01]  /*5a9d0*/  LDCU UR20, c[0x0][0x398] ;  /* 0x00007300ff1477ac */ /* 0x000f220008000800 */
[----:B0-----:R-:W-:Y:S02]  /*5a9e0*/  IADD3 R40, P1, PT, R37, R31, RZ ;  /* 0x0000001f25287210 */ /* 0x001fe40007f3e0ff */
[----:B------:R0:W-:Y:S03]  /*5a9f0*/  STL.64 [R1+0x11e0], R44 ;  /* 0x0011e02c01007387 */ /* 0x0001e60000100a00 */
[----:B------:R-:W-:Y:S01]  /*5aa00*/  IMAD.X R41, R38, 0x1, R34, P1 ;  /* 0x0000000126297824 */ /* 0x000fe200008e0622 */
[----:B------:R-:W-:-:S02]  /*5aa10*/  SHF.R.S32.HI R39, RZ, 0x1f, R36 ;  /* 0x0000001fff277819 */ /* 0x000fc40000011424 */
[C---:B-1----:R-:W-:Y:S02]  /*5aa20*/  IADD3 R52, P2, PT, R36.reuse, R4, RZ ;  /* 0x0000000424347210 */ /* 0x042fe40007f5e0ff */
[----:B------:R1:W-:Y:S01]  /*5aa30*/  STL.64 [R1+0x11b8], R40 ;  /* 0x0011b82801007387 */ /* 0x0003e20000100a00 */
[----:B0-----:R-:W-:Y:S02]  /*5aa40*/  IADD3 R44, P0, PT, R36, R5, RZ ;  /* 0x00000005242c7210 */ /* 0x001fe40007f1e0ff */
[----:B------:R-:W-:-:S03]  /*5aa50*/  IMAD.X R53, R39, 0x1, R47, P2 ;  /* 0x0000000127357824 */ /* 0x000fc600010e062f */
[----:B------:R-:W-:Y:S01]  /*5aa60*/  IMAD.X R45, R39, 0x1, R6, P0 ;  /* 0x00000001272d7824 */ /* 0x000fe200000e0606 */
[----:B-1----:R-:W-:-:S04]  /*5aa70*/  IADD3 R40, P1, PT, R36, R7, RZ ;  /* 0x0000000724287210 */ /* 0x002fc80007f3e0ff */
[----:B------:R0:W-:Y:S01]  /*5aa80*/  STL.64 [R1+0x11a8], R44 ;  /* 0x0011a82c01007387 */ /* 0x0001e20000100a00 */
[C---:B------:R-:W-:Y:S01]  /*5aa90*/  IMAD.X R41, R39.reuse, 0x1, R8, P1 ;  /* 0x0000000127297824 */ /* 0x040fe200008e0608 */
[C---:B------:R-:W-:Y:S02]  /*5aaa0*/  IADD3 R42, P2, PT, R36.reuse, R9, RZ ;  /* 0x00000009242a7210 */ /* 0x040fe40007f5e0ff */
[----:B------:R-:W-:Y:S04]  /*5aab0*/  STL.64 [R1+0x11b0], R52 ;  /* 0x0011b03401007387 */ /* 0x000fe80000100a00 */
[----:B------:R1:W-:Y:S01]  /*5aac0*/  STL.64 [R1+0x1168], R40 ;  /* 0x0011682801007387 */ /* 0x0003e20000100a00 */
[----:B0-----:R-:W-:Y:S01]  /*5aad0*/  IADD3 R44, P0, PT, R36, R11, RZ ;  /* 0x0000000b242c7210 */ /* 0x001fe20007f1e0ff */
[----:B------:R-:W-:-:S04]  /*5aae0*/  IMAD.X R43, R39, 0x1, R10, P2 ;  /* 0x00000001272b7824 */ /* 0x000fc800010e060a */
[C---:B------:R-:W-:Y:S01]  /*5aaf0*/  IMAD.X R45, R39.reuse, 0x1, R12, P0 ;  /* 0x00000001272d7824 */ /* 0x040fe200000e060c */
[C---:B-1----:R-:W-:Y:S01]  /*5ab00*/  IADD3 R40, P1, PT, R36.reuse, R13, RZ ;  /* 0x0000000d24287210 */ /* 0x042fe20007f3e0ff */
[----:B------:R0:W-:Y:S04]  /*5ab10*/  STL.64 [R1+0x1160], R42 ;  /* 0x0011602a01007387 */ /* 0x0001e80000100a00 */
[----:B------:R-:W-:Y:S01]  /*5ab20*/  IMAD.X R41, R39, 0x1, R14, P1 ;  /* 0x0000000127297824 */ /* 0x000fe200008e060e */
        /* <DEDUP_REMOVED lines=23> */
[C---:B---3--:R-:W-:Y:S01]  /*5aca0*/  IADD3 R40, P1, PT, R36.reuse, R30, RZ ;  /* 0x0000001e24287210 */ /* 0x048fe20007f3e0ff */
[C---:B------:R-:W-:Y:S02]  /*5acb0*/  IMAD.X R45, R39.reuse, 0x1, R32, P0 ;  /* 0x00000001272d7824 */ /* 0x040fe400000e0620 */
[----:B------:R-:W-:Y:S01]  /*5acc0*/  VIADD R35, R36, UR19 ;  /* 0x0000001324237c36 */ /* 0x000fe20008000000 */
[----:B------:R0:W-:Y:S01]  /*5acd0*/  STL.64 [R1+0x1190], R42 ;  /* 0x0011902a01007387 */ /* 0x0001e20000100a00 */
[----:B------:R-:W-:Y:S01]  /*5ace0*/  IMAD.X R41, R39, 0x1, R33, P1 ;  /* 0x0000000127297824 */ /* 0x000fe200008e0621 */
[----:B------:R-:W1:Y:S02]  /*5acf0*/  LDCU UR19, c[0x0][0x398] ;  /* 0x00007300ff1377ac */ /* 0x000e640008000800 */
[----:B------:R3:W-:Y:S01]  /*5ad00*/  STL.64 [R1+0x1188], R44 ;  /* 0x0011882c01007387 */ /* 0x0007e20000100a00 */
[----:B------:R-:W-:-:S03]  /*5ad10*/  SHF.R.S32.HI R37, RZ, 0x1f, R35 ;  /* 0x0000001fff257819 */ /* 0x000fc60000011423 */
[----:B------:R1:W-:Y:S01]  /*5ad20*/  STL.64 [R1+0x1180], R40 ;  /* 0x0011802801007387 */ /* 0x0003e20000100a00 */
[----:B0-----:R-:W-:Y:S02]  /*5ad30*/  IADD3 R42, P2, PT, R36, R31, RZ ;  /* 0x0000001f242a7210 */ /* 0x001fe40007f5e0ff */
[----:B---3--:R-:W-:-:S03]  /*5ad40*/  IADD3 R44, P0, PT, R35, R4, RZ ;  /* 0x00000004232c7210 */ /* 0x008fc60007f1e0ff */
[----:B------:R-:W-:Y:S01]  /*5ad50*/  IMAD.X R43, R39, 0x1, R34, P2 ;  /* 0x00000001272b7824 */ /* 0x000fe200010e0622 */
[----:B-1----:R-:W-:Y:S01]  /*5ad60*/  IADD3 R40, P1, PT, R35, R5, RZ ;  /* 0x0000000523287210 */ /* 0x002fe20007f3e0ff */
[----:B------:R-:W-:-:S03]  /*5ad70*/  IMAD.X R45, R37, 0x1, R47, P0 ;  /* 0x00000001252d7824 */ /* 0x000fc600000e062f */
[----:B------:R0:W-:Y:S01]  /*5ad80*/  STL.64 [R1+0x1128], R42 ;  /* 0x0011282a01007387 */ /* 0x0001e20000100a00 */
[----:B------:R-:W-:Y:S01]  /*5ad90*/  IMAD.X R41, R37, 0x1, R6, P1 ;  /* 0x0000000125297824 */ /* 0x000fe200008e0606 */
[----:B------:R-:W-:-:S04]  /*5ada0*/  IADD3 R38, P0, PT, R35, R9, RZ ;  /* 0x0000000923267210 */ /* 0x000fc80007f1e0ff */
[----:B------:R1:W-:Y:S01]  /*5adb0*/  STL.64 [R1+0x1118], R40 ;  /* 0x0011182801007387 */ /* 0x0003e20000100a00 */
[----:B0-----:R-:W-:Y:S01]  /*5adc0*/  IADD3 R42, P2, PT, R35, R7, RZ ;  /* 0x00000007232a7210 */ /* 0x001fe20007f5e0ff */
[----:B------:R-:W-:-:S04]  /*5add0*/  IMAD.X R39, R37, 0x1, R10, P0 ;  /* 0x0000000125277824 */ /* 0x000fc800000e060a */
[----:B------:R-:W-:Y:S01]  /*5ade0*/  IMAD.X R43, R37, 0x1, R8, P2 ;  /* 0x00000001252b7824 */ /* 0x000fe200010e0608 */
[----:B-1----:R-:W-:Y:S01]  /*5adf0*/  IADD3 R40, P1, PT, R35, R11, RZ ;  /* 0x0000000b23287210 */ /* 0x002fe20007f3e0ff */
[----:B------:R-:W-:Y:S04]  /*5ae00*/  STL.64 [R1+0x1120], R44 ;  /* 0x0011202c01007387 */ /* 0x000fe80000100a00 */
[----:B------:R-:W-:Y:S01]  /*5ae10*/  IMAD.X R41, R37, 0x1, R12, P1 ;  /* 0x0000000125297824 */ /* 0x000fe200008e060c */
[----:B------:R0:W-:Y:S04]  /*5ae20*/  STL.64 [R1+0x1108], R42 ;  /* 0x0011082a01007387 */ /* 0x0001e80000100a00 */
[----:B------:R1:W-:Y:S04]  /*5ae30*/  STL.64 [R1+0x1100], R38 ;  /* 0x0011002601007387 */ /* 0x0003e80000100a00 */
[----:B------:R3:W-:Y:S01]  /*5ae40*/  STL.64 [R1+0x10f8], R40 ;  /* 0x0010f82801007387 */ /* 0x0007e20000100a00 */
[----:B0-----:R-:W-:-:S02]  /*5ae50*/  IADD3 R42, P2, PT, R35, R13, RZ ;  /* 0x0000000d232a7210 */ /* 0x001fc40007f5e0ff */
[----:B-1----:R-:W-:-:S03]  /*5ae60*/  IADD3 R38, P0, PT, R35, R15, RZ ;  /* 0x0000000f23267210 */ /* 0x002fc60007f1e0ff */
[----:B------:R-:W-:Y:S01]  /*5ae70*/  IMAD.X R43, R37, 0x1, R14, P2 ;  /* 0x00000001252b7824 */ /* 0x000fe200010e060e */
        /* <DEDUP_REMOVED lines=19> */
[----:B------:R-:W-:Y:S02]  /*5afb0*/  IMAD.X R39, R37, 0x1, R28, P0 ;  /* 0x0000000125277824 */ /* 0x000fe400000e061c */
[C---:B------:R-:W-:Y:S01]  /*5afc0*/  VIADD R36, R35.reuse, UR18 ;  /* 0x0000001223247c36 */ /* 0x040fe20008000000 */
[----:B------:R-:W-:Y:S01]  /*5afd0*/  IADD3 R44, P2, PT, R35, R30, RZ ;  /* 0x0000001e232c7210 */ /* 0x000fe20007f5e0ff */
[C---:B------:R-:W-:Y:S01]  /*5afe0*/  IMAD.X R41, R37.reuse, 0x1, R32, P1 ;  /* 0x0000000125297824 */ /* 0x040fe200008e0620 */
[----:B------:R0:W-:Y:S01]  /*5aff0*/  STL.64 [R1+0x10c0], R42 ;  /* 0x0010c02a01007387 */ /* 0x0001e20000100a00 */
[----:B------:R-:W1:Y:S03]  /*5b000*/  LDCU UR18, c[0x0][0x398] ;  /* 0x00007300ff1277ac */ /* 0x000e660008000800 */
[----:B------:R3:W-:Y:S01]  /*5b010*/  STL.64 [R1+0x10b8], R38 ;  /* 0x0010b82601007387 */ /* 0x0007e20000100a00 */
[----:B------:R-:W-:-:S03]  /*5b020*/  IMAD.X R45, R37, 0x1, R33, P2 ;  /* 0x00000001252d7824 */ /* 0x000fc600010e0621 */
[----:B------:R1:W-:Y:S01]  /*5b030*/  STL.64 [R1+0x10b0], R40 ;  /* 0x0010b02801007387 */ /* 0x0003e20000100a00 */
[----:B0-----:R-:W-:Y:S02]  /*5b040*/  IADD3 R42, P0, PT, R35, R31, RZ ;  /* 0x0000001f232a7210 */ /* 0x001fe40007f1e0ff */
[----:B---3--:R-:W-:-:S03]  /*5b050*/  SHF.R.S32.HI R38, RZ, 0x1f, R36 ;  /* 0x0000001fff267819 */ /* 0x008fc60000011424 */
[----:B------:R-:W-:Y:S01]  /*5b060*/  IMAD.X R43, R37, 0x1, R34, P0 ;  /* 0x00000001252b7824 */ /* 0x000fe200000e0622 */
[----:B-1----:R-:W-:Y:S01]  /*5b070*/  IADD3 R40, P1, PT, R36, R4, RZ ;  /* 0x0000000424287210 */ /* 0x002fe20007f3e0ff */
[----:B------:R0:W-:Y:S04]  /*5b080*/  STL.64 [R1+0x10a8], R44 ;  /* 0x0010a82c01007387 */ /* 0x0001e80000100a00 */
[----:B------:R-:W-:Y:S01]  /*5b090*/  IMAD.X R41, R38, 0x1, R47, P1 ;  /* 0x0000000126297824 */ /* 0x000fe200008e062f */
        /* <DEDUP_REMOVED lines=51> */
[C---:B---3--:R-:W-:Y:S02]  /*5b3d0*/  IADD3 R42, P0, PT, R35.reuse, R5, RZ ;  /* 0x00000005232a7210 */ /* 0x048fe40007f1e0ff */
[----:B-1----:R-:W-:-:S03]  /*5b3e0*/  IADD3 R40, P1, PT, R35, R7, RZ ;  /* 0x0000000723287210 */ /* 0x002fc60007f3e0ff */
[C---:B------:R-:W-:Y:S02]  /*5b3f0*/  IMAD.X R43, R37.reuse, 0x1, R6, P0 ;  /* 0x00000001252b7824 */ /* 0x040fe400000e0606 */
[----:B------:R-:W-:Y:S01]  /*5b400*/  IMAD.X R45, R37, 0x1, R47, P2 ;  /* 0x00000001252d7824 */ /* 0x000fe200010e062f */
[----:B------:R-:W-:Y:S01]  /*5b410*/  IADD3 R38, P2, PT, R35, R9, RZ ;  /* 0x0000000923267210 */ /* 0x000fe20007f5e0ff */
[C---:B------:R-:W-:Y:S01]  /*5b420*/  IMAD.X R41, R37.reuse, 0x1, R8, P1 ;  /* 0x0000000125297824 */ /* 0x040fe200008e0608 */
[----:B------:R0:W-:Y:S03]  /*5b430*/  STL.64 [R1+0xff0], R42 ;  /* 0x000ff02a01007387 */ /* 0x0001e60000100a00 */
[----:B------:R-:W-:Y:S01]  /*5b440*/  IMAD.X R39, R37, 0x1, R10, P2 ;  /* 0x0000000125277824 */ /* 0x000fe200010e060a */
[----:B------:R-:W-:Y:S04]  /*5b450*/  STL.64 [R1+0xff8], R44 ;  /* 0x000ff82c01007387 */ /* 0x000fe80000100a00 */
[----:B------:R1:W-:Y:S01]  /*5b460*/  STL.64 [R1+0xfe0], R40 ;  /* 0x000fe02801007387 */ /* 0x0003e20000100a00 */
[----:B0-----:R-:W-:-:S03]  /*5b470*/  IADD3 R42, P0, PT, R35, R11, RZ ;  /* 0x0000000b232a7210 */ /* 0x001fc60007f1e0ff */
[----:B------:R0:W-:Y:S02]  /*5b480*/  STL.64 [R1+0xfb8], R38 ;  /* 0x000fb82601007387 */ /* 0x0001e40000100a00 */
[----:B------:R-:W-:Y:S01]  /*5b490*/  IMAD.X R43, R37, 0x1, R12, P0 ;  /* 0x00000001252b7824 */ /* 0x000fe200000e060c */
[----:B-1----:R-:W-:-:S04]  /*5b4a0*/  IADD3 R40, P1, PT, R35, R13, RZ ;  /* 0x0000000d23287210 */ /* 0x002fc80007f3e0ff */
[----:B------:R1:W-:Y:S01]  /*5b4b0*/  STL.64 [R1+0xfb0], R42 ;  /* 0x000fb02a01007387 */ /* 0x0003e20000100a00 */
[----:B0-----:R-:W-:Y:S01]  /*5b4c0*/  IADD3 R38, P2, PT, R35, R15, RZ ;  /* 0x0000000f23267210 */ /* 0x001fe20007f5e0ff */
[----:B------:R-:W-:-:S04]  /*5b4d0*/  IMAD.X R41, R37, 0x1, R14, P1 ;  /* 0x0000000125297824 */ /* 0x000fc800008e060e */
[----:B------:R-:W-:Y:S01]  /*5b4e0*/  IMAD.X R39, R37, 0x1, R16, P2 ;  /* 0x0000000125277824 */ /* 0x000fe200010e0610 */
[----:B------:R0:W-:Y:S01]  /*5b4f0*/  STL.64 [R1+0xfa8], R40 ;  /* 0x000fa82801007387 */ /* 0x0001e20000100a00 */
[----:B-1----:R-:W-:-:S03]  /*5b500*/  IADD3 R42, P0, PT, R35, R17, RZ ;  /* 0x00000011232a7210 */ /* 0x002fc60007f1e0ff */
[----:B------:R1:W-:Y:S02]  /*5b510*/  STL.64 [R1+0xfa0], R38 ;  /* 0x000fa02601007387 */ /* 0x0003e40000100a00 */
[----:B------:R-:W-:Y:S01]  /*5b520*/  IMAD.X R43, R37, 0x1, R19, P0 ;  /* 0x00000001252b7824 */ /* 0x000fe200000e0613 */
[----:B0-----:R-:W-:-:S04]  /*5b530*/  IADD3 R40, P1, PT, R35, R18, RZ ;  /* 0x0000001223287210 */ /* 0x001fc80007f3e0ff */
[----:B------:R0:W-:Y:S01]  /*5b540*/  STL.64 [R1+0xf98], R42 ;  /* 0x000f982a01007387 */ /* 0x0001e20000100a00 */
[----:B-1----:R-:W-:Y:S01]  /*5b550*/  IADD3 R38, P2, PT, R35, R21, RZ ;  /* 0x0000001523267210 */ /* 0x002fe20007f5e0ff */
[----:B------:R-:W-:-:S04]  /*5b560*/  IMAD.X R41, R37, 0x1, R20, P1 ;  /* 0x0000000125297824 */ /* 0x000fc800008e0614 */
[----:B------:R-:W-:Y:S01]  /*5b570*/  IMAD.X R39, R37, 0x1, R23, P2 ;  /* 0x0000000125277824 */ /* 0x000fe200010e0617 */
[----:B------:R1:W-:Y:S01]  /*5b580*/  STL.64 [R1+0xf90], R40 ;  /* 0x000f902801007387 */ /* 0x0003e20000100a00 */
[----:B0-----:R-:W-:-:S03]  /*5b590*/  IADD3 R42, P0, PT, R35, R22, RZ ;  /* 0x00000016232a7210 */ /* 0x001fc60007f1e0ff */
[----:B------:R0:W-:Y:S02]  /*5b5a0*/  STL.64 [R1+0xf88], R38 ;  /* 0x000f882601007387 */ /* 0x0001e40000100a00 */
[----:B------:R-:W-:Y:S01]  /*5b5b0*/  IMAD.X R43, R37, 0x1, R24, P0 ;  /* 0x00000001252b7824 */ /* 0x000fe200000e0618 */
[----:B-1----:R-:W-:-:S04]  /*5b5c0*/  IADD3 R40, P1, PT, R35, R25, RZ ;  /* 0x0000001923287210 */ /* 0x002fc80007f3e0ff */
[----:B------:R1:W-:Y:S01]  /*5b5d0*/  STL.64 [R1+0xf80], R42 ;  /* 0x000f802a01007387 */ /* 0x0003e20000100a00 */
[----:B0-----:R-:W-:Y:S01]  /*5b5e0*/  IADD3 R38, P2, PT, R35, R26, RZ ;  /* 0x0000001a23267210 */ /* 0x001fe20007f5e0ff */
[----:B------:R-:W-:Y:S01]  /*5b5f0*/  IMAD.X R41, R37, 0x1, R27, P1 ;  /* 0x0000000125297824 */ /* 0x000fe200008e061b */
[----:B------:R-:W-:-:S03]  /*5b600*/  IADD3 R44, P1, PT, R35, R30, RZ ;  /* 0x0000001e232c7210 */ /* 0x000fc60007f3e0ff */
[----:B------:R-:W-:Y:S01]  /*5b610*/  IMAD.X R39, R37, 0x1, R28, P2 ;  /* 0x0000000125277824 */ /* 0x000fe200010e061c */
[----:B------:R0:W-:Y:S01]  /*5b620*/  STL.64 [R1+0xf78], R40 ;  /* 0x000f782801007387 */ /* 0x0001e20000100a00 */
[C---:B-1----:R-:W-:Y:S01]  /*5b630*/  IADD3 R42, P0, PT, R35.reuse, R29, RZ ;  /* 0x0000001d232a7210 */ /* 0x042fe20007f1e0ff */
[----:B------:R-:W-:Y:S02]  /*5b640*/  VIADD R36, R35, UR16 ;  /* 0x0000001023247c36 */ /* 0x000fe40008000000 */
[----:B------:R-:W-:Y:S01]  /*5b650*/  IMAD.X R45, R37, 0x1, R33, P1 ;  /* 0x00000001252d7824 */ /* 0x000fe200008e0621 */
[----:B0-----:R-:W-:Y:S01]  /*5b660*/  IADD3 R40, P2, PT, R35, R31, RZ ;  /* 0x0000001f23287210 */ /* 0x001fe20007f5e0ff */
[C---:B------:R-:W-:Y:S01]  /*5b670*/  IMAD.X R43, R37.reuse, 0x1, R32, P0 ;  /* 0x00000001252b7824 */ /* 0x040fe200000e0620 */
[----:B------:R0:W-:Y:S01]  /*5b680*/  STL.64 [R1+0xf70], R38 ;  /* 0x000f702601007387 */ /* 0x0001e20000100a00 */
[----:B------:R-:W1:Y:S02]  /*5b690*/  LDCU UR16, c[0x0][0x398] ;  /* 0x00007300ff1077ac */ /* 0x000e640008000800 */
[----:B------:R-:W-:Y:S01]  /*5b6a0*/  IMAD.X R41, R37, 0x1, R34, P2 ;  /* 0x0000000125297824 */ /* 0x000fe200010e0622 */
[----:B------:R3:W-:Y:S04]  /*5b6b0*/  STL.64 [R1+0xf68], R42 ;  /* 0x000f682a01007387 */ /* 0x0007e80000100a00 */
[----:B------:R1:W-:Y:S01]  /*5b6c0*/  STL.64 [R1+0xf60], R44 ;  /* 0x000f602c01007387 */ /* 0x0003e20000100a00 */
[----:B0-----:R-:W-:-:S03]  /*5b6d0*/  SHF.R.S32.HI R38, RZ, 0x1f, R36 ;  /* 0x0000001fff267819 */ /* 0x001fc60000011424 */
[----:B------:R0:W-:Y:S01]  /*5b6e0*/  STL.64 [R1+0xf50], R40 ;  /* 0x000f502801007387 */ /* 0x0001e20000100a00 */
[C---:B---3--:R-:W-:Y:S02]  /*5b6f0*/  IADD3 R42, P0, PT, R36.reuse, R4, RZ ;  /* 0x00000004242a7210 */ /* 0x048fe40007f1e0ff */
[----:B-1----:R-:W-:-:S03]  /*5b700*/  IADD3 R44, P1, PT, R36, R5, RZ ;  /* 0x00000005242c7210 */ /* 0x002fc60007f3e0ff */
        /* <DEDUP_REMOVED lines=39> */
[----:B------:R-:W-:Y:S02]  /*5b980*/  VIADD R35, R36, UR15 ;  /* 0x0000000f24237c36 */ /* 0x000fe40008000000 */
[----:B------:R-:W-:Y:S01]  /*5b990*/  IMAD.X R41, R38, 0x1, R33, P2 ;  /* 0x0000000126297824 */ /* 0x000fe200010e0621 */
[----:B------:R0:W-:Y:S02]  /*5b9a0*/  STL.64 [R1+0xee0], R42 ;  /* 0x000ee02a01007387 */ /* 0x0001e40000100a00 */
[----:B------:R-:W-:Y:S02]  /*5b9b0*/  SHF.R.S32.HI R37, RZ, 0x1f, R35 ;  /* 0x0000001fff257819 */ /* 0x000fe40000011423 */
        /* <DEDUP_REMOVED lines=47> */
[----:B------:R-:W1:Y:S03]  /*5bcb0*/  LDCU.64 UR14, c[0x0][0x398] ;  /* 0x00007300ff0e77ac */ /* 0x000e660008000a00 */
        /* <DEDUP_REMOVED lines=59> */
[C---:B-1----:R-:W-:Y:S02]  /*5c070*/  IADD3 R42, P1, PT, R35.reuse, R5, RZ ;  /* 0x00000005232a7210 */ /* 0x042fe40007f3e0ff */
[----:B---3--:R-:W-:-:S03]  /*5c080*/  IADD3 R40, P2, PT, R35, R7, RZ ;  /* 0x0000000723287210 */ /* 0x008fc60007f5e0ff */
        /* <DEDUP_REMOVED lines=42> */
[----:B------:R-:W1:Y:S02]  /*5c330*/  LDCU.64 UR12, c[0x0][0x398] ;  /* 0x00007300ff0c77ac */ /* 0x000e640008000a00 */
        /* <DEDUP_REMOVED lines=363> */
[C---:B------:R-:W-:Y:S02]  /*5d9f0*/  IMAD.X R45, R37.reuse, 0x1, R47, P2 ;  /* 0x00000001252d7824 */ /* 0x040fe400010e062f */
[----:B------:R-:W-:Y:S01]  /*5da00*/  IMAD.X R41, R37, 0x1, R8, P1 ;  /* 0x0000000125297824 */ /* 0x000fe200008e0608 */
[----:B------:R-:W-:Y:S01]  /*5da10*/  IADD3 R38, P2, PT, R35, R9, RZ ;  /* 0x0000000923267210 */ /* 0x000fe20007f5e0ff */
[----:B------:R0:W-:Y:S04]  /*5da20*/  STL.64 [R1+0x1e00], R42 ;  /* 0x001e002a01007387 */ /* 0x0001e80000100a00 */
[----:B------:R-:W-:Y:S01]  /*5da30*/  STL.64 [R1+0x1df0], R44 ;  /* 0x001df02c01007387 */ /* 0x000fe20000100a00 */
[----:B------:R-:W-:-:S03]  /*5da40*/  IMAD.X R39, R37, 0x1, R10, P2 ;  /* 0x0000000125277824 */ /* 0x000fc600010e060a */
[----:B------:R1:W-:Y:S01]  /*5da50*/  STL.64 [R1+0x1df8], R40 ;  /* 0x001df82801007387 */ /* 0x0003e20000100a00 */
[----:B0-----:R-:W-:-:S03]  /*5da60*/  IADD3 R42, P0, PT, R35, R11, RZ ;  /* 0x0000000b232a7210 */ /* 0x001fc60007f1e0ff */
[----:B------:R0:W-:Y:S02]  /*5da70*/  STL.64 [R1+0x1e08], R38 ;  /* 0x001e082601007387 */ /* 0x0001e40000100a00 */
[----:B------:R-:W-:Y:S01]  /*5da80*/  IMAD.X R43, R37, 0x1, R12, P0 ;  /* 0x00000001252b7824 */ /* 0x000fe200000e060c */
[----:B-1----:R-:W-:-:S04]  /*5da90*/  IADD3 R40, P1, PT, R35, R13, RZ ;  /* 0x0000000d23287210 */ /* 0x002fc80007f3e0ff */
[----:B------:R1:W-:Y:S01]  /*5daa0*/  STL.64 [R1+0x1e10], R42 ;  /* 0x001e102a01007387 */ /* 0x0003e20000100a00 */
[----:B------:R-:W-:Y:S01]  /*5dab0*/  IMAD.X R41, R37, 0x1, R14, P1 ;  /* 0x0000000125297824 */ /* 0x000fe200008e060e */
[----:B0-----:R-:W-:-:S04]  /*5dac0*/  IADD3 R38, P2, PT, R35, R15, RZ ;  /* 0x0000000f23267210 */ /* 0x001fc80007f5e0ff */
[----:B------:R0:W-:Y:S01]  /*5dad0*/  STL.64 [R1+0x1e18], R40 ;  /* 0x001e182801007387 */ /* 0x0001e20000100a00 */
[----:B-1----:R-:W-:Y:S01]  /*5dae0*/  IADD3 R42, P0, PT, R35, R17, RZ ;  /* 0x00000011232a7210 */ /* 0x002fe20007f1e0ff */
[----:B------:R-:W-:-:S04]  /*5daf0*/  IMAD.X R39, R37, 0x1, R16, P2 ;  /* 0x0000000125277824 */ /* 0x000fc800010e0610 */
[----:B------:R-:W-:Y:S01]  /*5db00*/  IMAD.X R43, R37, 0x1, R19, P0 ;  /* 0x00000001252b7824 */ /* 0x000fe200000e0613 */
[----:B0-----:R-:W-:Y:S01]  /*5db10*/  IADD3 R40, P1, PT, R35, R18, RZ ;  /* 0x0000001223287210 */ /* 0x001fe20007f3e0ff */
        /* <DEDUP_REMOVED lines=21> */
[----:B------:R-:W-:Y:S01]  /*5dc70*/  IADD3 R44, P2, PT, R35, R31, RZ ;  /* 0x0000001f232c7210 */ /* 0x000fe20007f5e0ff */
[----:B------:R-:W1:Y:S01]  /*5dc80*/  LDCU UR33, c[0x0][0x398] ;  /* 0x00007300ff2177ac */ /* 0x000e620008000800 */
[----:B------:R3:W-:Y:S04]  /*5dc90*/  STL.64 [R1+0x1e58], R42 ;  /* 0x001e582a01007387 */ /* 0x0007e80000100a00 */
[----:B------:R2:W-:Y:S01]  /*5dca0*/  STL.64 [R1+0x1e68], R40 ;  /* 0x001e682801007387 */ /* 0x0005e20000100a00 */
[----:B0-----:R-:W-:-:S02]  /*5dcb0*/  SHF.R.S32.HI R39, RZ, 0x1f, R36 ;  /* 0x0000001fff277819 */ /* 0x001fc40000011424 */
[C---:B---3--:R-:W-:Y:S01]  /*5dcc0*/  IADD3 R42, P0, PT, R36.reuse, R4, RZ ;  /* 0x00000004242a7210 */ /* 0x048fe20007f1e0ff */
[----:B------:R-:W-:Y:S01]  /*5dcd0*/  IMAD.X R45, R37, 0x1, R34, P2 ;  /* 0x00000001252d7824 */ /* 0x000fe200010e0622 */
[----:B--2---:R-:W-:-:S03]  /*5dce0*/  IADD3 R40, P1, PT, R36, R5, RZ ;  /* 0x0000000524287210 */ /* 0x004fc60007f3e0ff */
[C---:B------:R-:W-:Y:S01]  /*5dcf0*/  IMAD.X R43, R39.reuse, 0x1, R47, P0 ;  /* 0x00000001272b7824 */ /* 0x040fe200000e062f */
        /* <DEDUP_REMOVED lines=37> */
[C---:B------:R-:W-:Y:S01]  /*5df50*/  VIADD R35, R36.reuse, UR35 ;  /* 0x0000002324237c36 */ /* 0x040fe20008000000 */
[----:B------:R-:W2:Y:S01]  /*5df60*/  LDCU UR35, c[0x0][0x398] ;  /* 0x00007300ff2377ac */ /* 0x000ea20008000800 */
[----:B------:R-:W-:Y:S01]  /*5df70*/  IMAD.X R41, R39, 0x1, R32, P1 ;  /* 0x0000000127297824 */ /* 0x000fe200008e0620 */
[----:B------:R3:W-:Y:S02]  /*5df80*/  STL.64 [R1+0x1ed0], R42 ;  /* 0x001ed02a01007387 */ /* 0x0007e40000100a00 */
[----:B------:R-:W-:Y:S02]  /*5df90*/  SHF.R.S32.HI R38, RZ, 0x1f, R35 ;  /* 0x0000001fff267819 */ /* 0x000fe40000011423 */
[----:B------:R1:W-:Y:S01]  /*5dfa0*/  STL.64 [R1+0x1ed8], R40 ;  /* 0x001ed82801007387 */ /* 0x0003e20000100a00 */
[C---:B0-----:R-:W-:Y:S02]  /*5dfb0*/  IADD3 R44, P2, PT, R36.reuse, R30, RZ ;  /* 0x0000001e242c7210 */ /* 0x041fe40007f5e0ff */
[----:B---3--:R-:W-:-:S03]  /*5dfc0*/  IADD3 R42, P0, PT, R36, R31, RZ ;  /* 0x0000001f242a7210 */ /* 0x008fc60007f1e0ff */
        /* <DEDUP_REMOVED lines=47> */
[----:B------:R-:W-:Y:S02]  /*5e2c0*/  VIADD R37, R35, UR37 ;  /* 0x0000002523257c36 */ /* 0x000fe40008000000 */
[C---:B------:R-:W-:Y:S01]  /*5e2d0*/  IMAD.X R43, R38.reuse, 0x1, R33, P0 ;  /* 0x00000001262b7824 */ /* 0x040fe200000e0621 */
[----:B------:R0:W-:Y:S01]  /*5e2e0*/  STL.64 [R1+0x1f58], R44 ;  /* 0x001f582c01007387 */ /* 0x0001e20000100a00 */
[----:B------:R-:W-:Y:S01]  /*5e2f0*/  IMAD.X R41, R38, 0x1, R34, P1 ;  /* 0x0000000126297824 */ /* 0x000fe200008e0622 */
[----:B------:R-:W-:Y:S01]  /*5e300*/  SHF.R.S32.HI R39, RZ, 0x1f, R37 ;  /* 0x0000001fff277819 */ /* 0x000fe20000011425 */
[----:B------:R-:W1:Y:S01]  /*5e310*/  LDCU UR37, c[0x0][0x398] ;  /* 0x00007300ff2577ac */ /* 0x000e620008000800 */
[----:B------:R3:W-:Y:S04]  /*5e320*/  STL.64 [R1+0x1f68], R42 ;  /* 0x001f682a01007387 */ /* 0x0007e80000100a00 */
[----:B------:R2:W-:Y:S01]  /*5e330*/  STL.64 [R1+0x1f60], R40 ;  /* 0x001f602801007387 */ /* 0x0005e20000100a00 */
[----:B0-----:R-:W-:-:S02]  /*5e340*/  IADD3 R44, P2, PT, R37, R4, RZ ;  /* 0x00000004252c7210 */ /* 0x001fc40007f5e0ff */
[----:B---3--:R-:W-:-:S03]  /*5e350*/  IADD3 R42, P0, PT, R37, R5, RZ ;  /* 0x00000005252a7210 */ /* 0x008fc60007f1e0ff */
[----:B------:R-:W-:Y:S01]  /*5e360*/  IMAD.X R45, R39, 0x1, R47, P2 ;  /* 0x00000001272d7824 */ /* 0x000fe200010e062f */
[----:B--2---:R-:W-:Y:S01]  /*5e370*/  IADD3 R40, P1, PT, R37, R7, RZ ;  /* 0x0000000725287210 */ /* 0x004fe20007f3e0ff */
[----:B------:R-:W-:-:S03]  /*5e380*/  IMAD.X R43, R39, 0x1, R6, P0 ;  /* 0x00000001272b7824 */ /* 0x000fc600000e0606 */
[----:B------:R0:W-:Y:S01]  /*5e390*/  STL.64 [R1+0x1f70], R44 ;  /* 0x001f702c01007387 */ /* 0x0001e20000100a00 */
[----:B------:R-:W-:-:S03]  /*5e3a0*/  IMAD.X R41, R39, 0x1, R8, P1 ;  /* 0x0000000127297824 */ /* 0x000fc600008e0608 */
[----:B------:R2:W-:Y:S04]  /*5e3b0*/  STL.64 [R1+0x1f80], R42 ;  /* 0x001f802a01007387 */ /* 0x0005e80000100a00 */
[----:B------:R3:W-:Y:S01]  /*5e3c0*/  STL.64 [R1+0x1f78], R40 ;  /* 0x001f782801007387 */ /* 0x0007e20000100a00 */
[C---:B0-----:R-:W-:Y:S02]  /*5e3d0*/  IADD3 R44, P2, PT, R37.reuse, R9, RZ ;  /* 0x00000009252c7210 */ /* 0x041fe40007f5e0ff */
[----:B--2---:R-:W-:-:S03]  /*5e3e0*/  IADD3 R42, P0, PT, R37, R11, RZ ;  /* 0x0000000b252a7210 */ /* 0x004fc60007f1e0ff */
        /* <DEDUP_REMOVED lines=29> */
[----:B------:R-:W-:Y:S02]  /*5e5c0*/  IMAD.X R43, R39, 0x1, R32, P0 ;  /* 0x00000001272b7824 */ /* 0x000fe400000e0620 */
[----:B------:R-:W-:Y:S01]  /*5e5d0*/  VIADD R36, R37, UR42 ;  /* 0x0000002a25247c36 */ /* 0x000fe20008000000 */
[----:B------:R0:W-:Y:S01]  /*5e5e0*/  STL.64 [R1+0x1fd0], R44 ;  /* 0x001fd02c01007387 */ /* 0x0001e20000100a00 */
[----:B------:R-:W-:Y:S01]  /*5e5f0*/  IMAD.X R41, R39, 0x1, R33, P1 ;  /* 0x0000000127297824 */ /* 0x000fe200008e0621 */
[----:B------:R-:W2:Y:S02]  /*5e600*/  LDCU UR42, c[0x0][0x398] ;  /* 0x00007300ff2a77ac */ /* 0x000ea40008000800 */
[----:B------:R3:W-:Y:S04]  /*5e610*/  STL.64 [R1+0x1fd8], R42 ;  /* 0x001fd82a01007387 */ /* 0x0007e80000100a00 */
[----:B------:R1:W-:Y:S01]  /*5e620*/  STL.64 [R1+0x1fe8], R40 ;  /* 0x001fe82801007387 */ /* 0x0003e20000100a00 */
[----:B0-----:R-:W-:-:S02]  /*5e630*/  IADD3 R44, P2, PT, R37, R31, RZ ;  /* 0x0000001f252c7210 */ /* 0x001fc40007f5e0ff */
[----:B------:R-:W-:Y:S02]  /*5e640*/  SHF.R.S32.HI R37, RZ, 0x1f, R36 ;  /* 0x0000001fff257819 */ /* 0x000fe40000011424 */
[C---:B---3--:R-:W-:Y:S01]  /*5e650*/  IADD3 R42, P0, PT, R36.reuse, R4, RZ ;  /* 0x00000004242a7210 */ /* 0x048fe20007f1e0ff */
[----:B------:R-:W-:Y:S01]  /*5e660*/  IMAD.X R45, R39, 0x1, R34, P2 ;  /* 0x00000001272d7824 */ /* 0x000fe200010e0622 */
[----:B-1----:R-:W-:-:S03]  /*5e670*/  IADD3 R40, P1, PT, R36, R5, RZ ;  /* 0x0000000524287210 */ /* 0x002fc60007f3e0ff */
[C---:B------:R-:W-:Y:S01]  /*5e680*/  IMAD.X R43, R37.reuse, 0x1, R47, P0 ;  /* 0x00000001252b7824 */ /* 0x040fe200000e062f */
[----:B------:R0:W-:Y:S01]  /*5e690*/  STL.64 [R1+0x1fe0], R44 ;  /* 0x001fe02c01007387 */ /* 0x0001e20000100a00 */
[----:B------:R-:W-:-:S03]  /*5e6a0*/  IMAD.X R41, R37, 0x1, R6, P1 ;  /* 0x0000000125297824 */ /* 0x000fc600008e0606 */
[----:B------:R1:W-:Y:S04]  /*5e6b0*/  STL.64 [R1+0x1ff0], R42 ;  /* 0x001ff02a01007387 */ /* 0x0003e80000100a00 */
[----:B------:R3:W-:Y:S01]  /*5e6c0*/  STL.64 [R1+0x2000], R40 ;  /* 0x0020002801007387 */ /* 0x0007e20000100a00 */
[C---:B0-----:R-:W-:Y:S02]  /*5e6d0*/  IADD3 R44, P2, PT, R36.reuse, R7, RZ ;  /* 0x00000007242c7210 */ /* 0x041fe40007f5e0ff */
[C---:B-1----:R-:W-:Y:S02]  /*5e6e0*/  IADD3 R42, P0, PT, R36.reuse, R9, RZ ;  /* 0x00000009242a7210 */ /* 0x042fe40007f1e0ff */
[----:B---3--:R-:W-:-:S03]  /*5e6f0*/  IADD3 R40, P1, PT, R36, R11, RZ ;  /* 0x0000000b24287210 */ /* 0x008fc60007f3e0ff */
[C---:B------:R-:W-:Y:S02]  /*5e700*/  IMAD.X R43, R37.reuse, 0x1, R10, P0 ;  /* 0x00000001252b7824 */ /* 0x040fe400000e060a */
[C---:B------:R-:W-:Y:S01]  /*5e710*/  IMAD.X R45, R37.reuse, 0x1, R8, P2 ;  /* 0x00000001252d7824 */ /* 0x040fe200010e0608 */
[C---:B------:R-:W-:Y:S01]  /*5e720*/  IADD3 R38, P2, PT, R36.reuse, R13, RZ ;  /* 0x0000000d24267210 */ /* 0x040fe20007f5e0ff */
        /* <DEDUP_REMOVED lines=24> */
[----:B------:R0:W-:Y:S01]  /*5e8b0*/  STL.64 [R1+0x2048], R38 ;  /* 0x0020482601007387 */ /* 0x0001e20000100a00 */
[C---:B------:R-:W-:Y:S01]  /*5e8c0*/  VIADD R35, R36.reuse, UR43 ;  /* 0x0000002b24237c36 */ /* 0x040fe20008000000 */
[----:B------:R-:W3:Y:S01]  /*5e8d0*/  LDCU UR43, c[0x0][0x398] ;  /* 0x00007300ff2b77ac */ /* 0x000ee20008000800 */
[----:B------:R-:W-:Y:S01]  /*5e8e0*/  IMAD.X R43, R37, 0x1, R28, P0 ;  /* 0x00000001252b7824 */ /* 0x000fe200000e061c */
[----:B-1----:R-:W-:-:S04]  /*5e8f0*/  IADD3 R40, P1, PT, R36, R29, RZ ;  /* 0x0000001d24287210 */ /* 0x002fc80007f3e0ff */
[----:B------:R1:W-:Y:S01]  /*5e900*/  STL.64 [R1+0x2050], R42 ;  /* 0x0020502a01007387 */ /* 0x0003e20000100a00 */
[C---:B0-----:R-:W-:Y:S01]  /*5e910*/  IADD3 R38, P2, PT, R36.reuse, R30, RZ ;  /* 0x0000001e24267210 */ /* 0x041fe20007f5e0ff */
[C---:B------:R-:W-:Y:S01]  /*5e920*/  IMAD.X R41, R37.reuse, 0x1, R32, P1 ;  /* 0x0000000125297824 */ /* 0x040fe200008e0620 */
[----:B------:R-:W-:Y:S01]  /*5e930*/  IADD3 R52, P0, PT, R36, R31, RZ ;  /* 0x0000001f24347210 */ /* 0x000fe20007f1e0ff */
[----:B------:R-:W2:Y:S01]  /*5e940*/  LDL.LU R44, [R1+0x2a88] ;  /* 0x002a8800012c7983 */ /* 0x000ea20000300800 */
[----:B------:R-:W-:Y:S01]  /*5e950*/  SHF.R.S32.HI R36, RZ, 0x1f, R35 ;  /* 0x0000001fff247819 */ /* 0x000fe20000011423 */
[----:B------:R-:W-:Y:S02]  /*5e960*/  IMAD.X R39, R37, 0x1, R33, P2 ;  /* 0x0000000125277824 */ /* 0x000fe400010e0621 */
[----:B------:R0:W-:Y:S01]  /*5e970*/  STL.64 [R1+0x2058], R40 ;  /* 0x0020582801007387 */ /* 0x0001e20000100a00 */
[----:B-1----:R-:W-:Y:S01]  /*5e980*/  IADD3 R42, P1, PT, R35, R4, RZ ;  /* 0x00000004232a7210 */ /* 0x002fe20007f3e0ff */
[----:B------:R-:W-:-:S02]  /*5e990*/  IMAD.X R53, R37, 0x1, R34, P0 ;  /* 0x0000000125357824 */ /* 0x000fc400000e0622 */
[----:B------:R1:W-:Y:S02]  /*5e9a0*/  STL.64 [R1+0x2068], R38 ;  /* 0x0020682601007387 */ /* 0x0003e40000100a00 */
[C---:B------:R-:W-:Y:S01]  /*5e9b0*/  IMAD.X R43, R36.reuse, 0x1, R47, P1 ;  /* 0x00000001242b7824 */ /* 0x040fe200008e062f */
[C---:B0-----:R-:W-:Y:S01]  /*5e9c0*/  IADD3 R40, P2, PT, R35.reuse, R5, RZ ;  /* 0x0000000523287210 */ /* 0x041fe20007f5e0ff */
[----:B-1----:R-:W2:Y:S04]  /*5e9d0*/  LDL.LU R38, [R1+0xdf0] ;  /* 0x000df00001267983 */ /* 0x002ea80000300800 */
[----:B------:R-:W-:Y:S01]  /*5e9e0*/  IMAD.X R41, R36, 0x1, R6, P2 ;  /* 0x0000000124297824 */ /* 0x000fe200010e0606 */
[----:B------:R-:W2:Y:S04]  /*5e9f0*/  LDL.LU R39, [R1+0x2a8c] ;  /* 0x002a8c0001277983 */ /* 0x000ea80000300800 */
        /* <DEDUP_REMOVED lines=19> */
[----:B0-----:R-:W3:Y:S04]  /*5eb30*/  LDL.LU.64 R52, [R1+0x2b48] ;  /* 0x002b480001347983 */ /* 0x001ee80000300a00 */
[----:B------:R-:W-:Y:S04]  /*5eb40*/  STL.64 [R1+0x20a0], R42 ;  /* 0x0020a02a01007387 */ /* 0x000fe80000100a00 */
[----:B------:R0:W-:Y:S02]  /*5eb50*/  STL.64 [R1+0x20a8], R40 ;  /* 0x0020a82801007387 */ /* 0x0001e40000100a00 */
[----:B0-----:R-:W-:-:S05]  /*5eb60*/  IADD3 R40, P2, PT, R35, R18, RZ ;  /* 0x0000001223287210 */ /* 0x001fca0007f5e0ff */
[----:B------:R-:W-:-:S05]  /*5eb70*/  IMAD.X R41, R36, 0x1, R20, P2 ;  /* 0x0000000124297824 */ /* 0x000fca00010e0614 */
        /* <DEDUP_REMOVED lines=19> */
[C---:B0-----:R-:W-:Y:S01]  /*5ecb0*/  IADD3 R40, P2, PT, R35.reuse, R31, RZ ;  /* 0x0000001f23287210 */ /* 0x041fe20007f5e0ff */
[----:B------:R-:W-:Y:S01]  /*5ecc0*/  VIADD R35, R35, UR4 ;  /* 0x0000000423237c36 */ /* 0x000fe20008000000 */
[----:B------:R-:W0:Y:S03]  /*5ecd0*/  LDCU UR4, c[0x0][0x3b8] ;  /* 0x00007700ff0477ac */ /* 0x000e260008000800 */
[----:B------:R-:W-:Y:S01]  /*5ece0*/  IMAD.X R41, R36, 0x1, R34, P2 ;  /* 0x0000000124297824 */ /* 0x000fe200010e0622 */
[----:B------:R-:W-:-:S04]  /*5ecf0*/  SHF.R.S32.HI R36, RZ, 0x1f, R35 ;  /* 0x0000001fff247819 */ /* 0x000fc80000011423 */
[----:B------:R1:W-:Y:S02]  /*5ed00*/  STL.64 [R1+0x20f8], R40 ;  /* 0x0020f82801007387 */ /* 0x0003e40000100a00 */
[----:B-1----:R-:W-:-:S05]  /*5ed10*/  IADD3 R40, P2, PT, R35, R4, RZ ;  /* 0x0000000423287210 */ /* 0x002fca0007f5e0ff */
[----:B------:R-:W-:-:S05]  /*5ed20*/  IMAD.X R41, R36, 0x1, R47, P2 ;  /* 0x0000000124297824 */ /* 0x000fca00010e062f */
        /* <DEDUP_REMOVED lines=43> */
[C---:B-1----:R-:W-:Y:S01]  /*5efe0*/  IADD3 R40, P2, PT, R35.reuse, R31, RZ ;  /* 0x0000001f23287210 */ /* 0x042fe20007f5e0ff */
[----:B0-----:R-:W-:Y:S01]  /*5eff0*/  VIADD R35, R35, UR4 ;  /* 0x0000000423237c36 */ /* 0x001fe20008000000 */
        /* <DEDUP_REMOVED lines=141> */
[----:B------:R1:W-:Y:S04]  /*5f8d0*/  STL.64 [R1+0x22c8], R40 ;  /* 0x0022c82801007387 */ /* 0x0003e80000100a00 */
[----:B------:R-:W-:Y:S01]  /*5f8e0*/  STL [R1+0x2ad8], R26 ;  /* 0x002ad81a01007387 */ /* 0x000fe20000100800 */
[----:B-1----:R-:W-:-:S03]  /*5f8f0*/  IADD3 R40, P2, PT, R35, R26, RZ ;  /* 0x0000001a23287210 */ /* 0x002fc60007f5e0ff */
[----:B------:R-:W-:Y:S02]  /*5f900*/  STL [R1+0x2adc], R28 ;  /* 0x002adc1c01007387 */ /* 0x000fe40000100800 */
[----:B------:R-:W-:-:S05]  /*5f910*/  IMAD.X R41, R36, 0x1, R28, P2 ;  /* 0x0000000124297824 */ /* 0x000fca00010e061c */
[----:B------:R1:W-:Y:S02]  /*5f920*/  STL.64 [R1+0x22d0], R40 ;  /* 0x0022d02801007387 */ /* 0x0003e40000100a00 */
[----:B-1----:R-:W-:-:S05]  /*5f930*/  IADD3 R40, P2, PT, R35, R29, RZ ;  /* 0x0000001d23287210 */ /* 0x002fca0007f5e0ff */
[C---:B------:R-:W-:Y:S01]  /*5f940*/  IMAD.X R41, R36.reuse, 0x1, R32, P2 ;  /* 0x0000000124297824 */ /* 0x040fe200010e0620 */
[----:B------:R-:W-:Y:S01]  /*5f950*/  IADD3 R28, P2, PT, R35, R30, RZ ;  /* 0x0000001e231c7210 */ /* 0x000fe20007f5e0ff */
[----:B------:R1:W-:Y:S04]  /*5f960*/  STL [R1+0x2ae0], R29 ;  /* 0x002ae01d01007387 */ /* 0x0003e80000100800 */
[----:B------:R-:W-:Y:S04]  /*5f970*/  STL [R1+0x2ae4], R32 ;  /* 0x002ae42001007387 */ /* 0x000fe80000100800 */
[----:B------:R-:W-:Y:S01]  /*5f980*/  STL [R1+0x2ae8], R30 ;  /* 0x002ae81e01007387 */ /* 0x000fe20000100800 */
[----:B-1----:R-:W-:-:S03]  /*5f990*/  IMAD.X R29, R36, 0x1, R33, P2 ;  /* 0x00000001241d7824 */ /* 0x002fc600010e0621 */
[----:B------:R-:W-:Y:S04]  /*5f9a0*/  STL.64 [R1+0x22d8], R40 ;  /* 0x0022d82801007387 */ /* 0x000fe80000100a00 */
[----:B------:R-:W-:Y:S04]  /*5f9b0*/  STL [R1+0x2aec], R33 ;  /* 0x002aec2101007387 */ /* 0x000fe80000100800 */
[----:B------:R1:W-:Y:S01]  /*5f9c0*/  STL.64 [R1+0x22e8], R28 ;  /* 0x0022e81c01007387 */ /* 0x0003e20000100a00 */
[----:B0-----:R-:W-:-:S03]  /*5f9d0*/  VIADD R37, R35, UR4 ;  /* 0x0000000423257c36 */ /* 0x001fc60008000000 */
[----:B------:R-:W-:Y:S01]  /*5f9e0*/  STL [R1+0x2af0], R31 ;  /* 0x002af01f01007387 */ /* 0x000fe20000100800 */
[----:B-1----:R-:W-:-:S03]  /*5f9f0*/  IADD3 R28, P2, PT, R35, R31, RZ ;  /* 0x0000001f231c7210 */ /* 0x002fc60007f5e0ff */
[----:B------:R-:W-:Y:S02]  /*5fa00*/  STL [R1+0x2af4], R34 ;  /* 0x002af42201007387 */ /* 0x000fe40000100800 */
[----:B------:R-:W-:Y:S02]  /*5fa10*/  IMAD.X R29, R36, 0x1, R34, P2 ;  /* 0x00000001241d7824 */ /* 0x000fe400010e0622 */
[----:B------:R-:W-:Y:S01]  /*5fa20*/  STL [R1+0x20], R37 ;  /* 0x0000202501007387 */ /* 0x000fe20000100800 */
[----:B------:R-:W-:-:S03]  /*5fa30*/  SHF.R.S32.HI R26, RZ, 0x1f, R37 ;  /* 0x0000001fff1a7819 */ /* 0x000fc60000011425 */
[----:B------:R0:W-:Y:S04]  /*5fa40*/  STL.64 [R1+0x22f8], R28 ;  /* 0x0022f81c01007387 */ /* 0x0001e80000100a00 */
[----:B------:R-:W-:Y:S01]  /*5fa50*/  STL [R1+0x2af8], R4 ;  /* 0x002af80401007387 */ /* 0x000fe20000100800 */
[----:B0-----:R-:W-:-:S03]  /*5fa60*/  IADD3 R28, P2, PT, R37, R4, RZ ;  /* 0x00000004251c7210 */ /* 0x001fc60007f5e0ff */
[----:B------:R-:W-:Y:S02]  /*5fa70*/  STL [R1+0x24], R26 ;  /* 0x0000241a01007387 */ /* 0x000fe40000100800 */
[----:B------:R-:W-:Y:S02]  /*5fa80*/  IMAD.X R29, R26, 0x1, R47, P2 ;  /* 0x000000011a1d7824 */ /* 0x000fe400010e062f */
[----:B------:R-:W-:Y:S04]  /*5fa90*/  STL [R1+0x2afc], R47 ;  /* 0x002afc2f01007387 */ /* 0x000fe80000100800 */
[----:B------:R0:W-:Y:S02]  /*5faa0*/  STL.64 [R1+0x22e0], R28 ;  /* 0x0022e01c01007387 */ /* 0x0001e40000100a00 */
[----:B0-----:R-:W-:-:S05]  /*5fab0*/  IADD3 R28, P2, PT, R37, R5, RZ ;  /* 0x00000005251c7210 */ /* 0x001fca0007f5e0ff */
[C---:B------:R-:W-:Y:S01]  /*5fac0*/  IMAD.X R29, R26.reuse, 0x1, R6, P2 ;  /* 0x000000011a1d7824 */ /* 0x040fe200010e0606 */
[----:B------:R-:W-:Y:S01]  /*5fad0*/  IADD3 R4, P2, PT, R37, R7, RZ ;  /* 0x0000000725047210 */ /* 0x000fe20007f5e0ff */
[----:B------:R0:W-:Y:S04]  /*5fae0*/  STL [R1+0x2b00], R5 ;  /* 0x002b000501007387 */ /* 0x0001e80000100800 */
[----:B------:R-:W-:Y:S04]  /*5faf0*/  STL [R1+0x2b04], R6 ;  /* 0x002b040601007387 */ /* 0x000fe80000100800 */
[----:B------:R-:W-:Y:S01]  /*5fb00*/  STL [R1+0x2b08], R7 ;  /* 0x002b080701007387 */ /* 0x000fe20000100800 */
[----:B0-----:R-:W-:-:S03]  /*5fb10*/  IMAD.X R5, R26, 0x1, R8, P2 ;  /* 0x000000011a057824 */ /* 0x001fc600010e0608 */
[----:B------:R0:W-:Y:S04]  /*5fb20*/  STL.64 [R1+0x22f0], R28 ;  /* 0x0022f01c01007387 */ /* 0x0001e80000100a00 */
[----:B0-----:R-:W3:Y:S04]  /*5fb30*/  LDL.LU R28, [R1+0x2a90] ;  /* 0x002a9000011c7983 */ /* 0x001ee80000300800 */
[----:B------:R-:W-:Y:S04]  /*5fb40*/  STL [R1+0x2b0c], R8 ;  /* 0x002b0c0801007387 */ /* 0x000fe80000100800 */
[----:B------:R0:W-:Y:S04]  /*5fb50*/  STL.64 [R1+0x2300], R4 ;  /* 0x0023000401007387 */ /* 0x0001e80000100a00 */
[----:B------:R-:W-:Y:S01]  /*5fb60*/  STL [R1+0x2b10], R9 ;  /* 0x002b100901007387 */ /* 0x000fe20000100800 */
[----:B0-----:R-:W-:-:S03]  /*5fb70*/  IADD3 R4, P2, PT, R37, R9, RZ ;  /* 0x0000000925047210 */ /* 0x001fc60007f5e0ff */
[----:B------:R-:W-:Y:S02]  /*5fb80*/  STL [R1+0x2b14], R10 ;  /* 0x002b140a01007387 */ /* 0x000fe40000100800 */
[----:B------:R-:W-:-:S05]  /*5fb90*/  IMAD.X R5, R26, 0x1, R10, P2 ;  /* 0x000000011a057824 */ /* 0x000fca00010e060a */
[----:B------:R0:W-:Y:S04]  /*5fba0*/  STL.64 [R1+0x2308], R4 ;  /* 0x0023080401007387 */ /* 0x0001e80000100a00 */
[----:B------:R-:W-:Y:S04]  /*5fbb0*/  STL [R1+0x2b18], R11 ;  /* 0x002b180b01007387 */ /* 0x000fe80000100800 */
[----:B------:R-:W4:Y:S01]  /*5fbc0*/  LDL.LU R7, [R1+0x2a94] ;  /* 0x002a940001077983 */ /* 0x000f220000300800 */
[----:B0-----:R-:W-:-:S03]  /*5fbd0*/  IADD3 R4, P2, PT, R37, R11, RZ ;  /* 0x0000000b25047210 */ /* 0x001fc60007f5e0ff */
[----:B------:R-:W4:Y:S02]  /*5fbe0*/  LDL.LU R6, [R1+0x2a98] ;  /* 0x002a980001067983 */ /* 0x000f240000300800 */
[----:B------:R-:W-:-:S05]  /*5fbf0*/  IMAD.X R5, R26, 0x1, R12, P2 ;  /* 0x000000011a057824 */ /* 0x000fca00010e060c */
[----:B------:R0:W-:Y:S04]  /*5fc00*/  STL.64 [R1+0x2310], R4 ;  /* 0x0023100401007387 */ /* 0x0001e80000100a00 */
[----:B0-----:R-:W4:Y:S04]  /*5fc10*/  LDL.LU R5, [R1+0x2a9c] ;  /* 0x002a9c0001057983 */ /* 0x001f280000300800 */
[----:B------:R-:W4:Y:S01]  /*5fc20*/  LDL.LU R4, [R1+0x2aa0] ;  /* 0x002aa00001047983 */ /* 0x000f220000300800 */
[----:B------:R-:W-:-:S03]  /*5fc30*/  IADD3 R8, P2, PT, R37, R13, RZ ;  /* 0x0000000d25087210 */ /* 0x000fc60007f5e0ff */
[----:B------:R-:W-:Y:S02]  /*5fc40*/  STL [R1+0x2b1c], R12 ;  /* 0x002b1c0c01007387 */ /* 0x000fe40000100800 */
[----:B------:R-:W-:Y:S02]  /*5fc50*/  IMAD.X R9, R26, 0x1, R14, P2 ;  /* 0x000000011a097824 */ /* 0x000fe400010e060e */
[----:B------:R-:W-:Y:S04]  /*5fc60*/  STL [R1+0x2b20], R13 ;  /* 0x002b200d01007387 */ /* 0x000fe80000100800 */
[----:B------:R-:W-:Y:S04]  /*5fc70*/  STL [R1+0x2b24], R14 ;  /* 0x002b240e01007387 */ /* 0x000fe80000100800 */
[----:B------:R0:W-:Y:S04]  /*5fc80*/  STL.64 [R1+0x2318], R8 ;  /* 0x0023180801007387 */ /* 0x0001e80000100a00 */
[----:B------:R-:W-:Y:S01]  /*5fc90*/  STL [R1+0x2b28], R15 ;  /* 0x002b280f01007387 */ /* 0x000fe20000100800 */
[----:B0-----:R-:W-:-:S03]  /*5fca0*/  IADD3 R8, P2, PT, R37, R15, RZ ;  /* 0x0000000f25087210 */ /* 0x001fc60007f5e0ff */
[----:B------:R-:W-:Y:S02]  /*5fcb0*/  STL [R1+0x2b2c], R16 ;  /* 0x002b2c1001007387 */ /* 0x000fe40000100800 */
[----:B------:R-:W-:Y:S01]  /*5fcc0*/  IMAD.X R9, R26, 0x1, R16, P2 ;  /* 0x000000011a097824 */ /* 0x000fe200010e0610 */
[----:B--2---:R-:W-:Y:S01]  /*5fcd0*/  ISETP.GE.AND P0, PT, R44, UR41, PT ;  /* 0x000000292c007c0c */ /* 0x004fe2000bf06270 */
[----:B------:R-:W0:Y:S03]  /*5fce0*/  LDCU UR41, c[0x0][0x398] ;  /* 0x00007300ff2977ac */ /* 0x000e260008000800 */
[----:B------:R1:W-:Y:S01]  /*5fcf0*/  STL.64 [R1+0x2320], R8 ;  /* 0x0023200801007387 */ /* 0x0003e20000100a00 */
[----:B------:R-:W-:Y:S01]  /*5fd00*/  ISETP.GE.AND P1, PT, R39, UR39, PT ;  /* 0x0000002727007c0c */ /* 0x000fe2000bf26270 */
[----:B------:R-:W2:Y:S02]  /*5fd10*/  LDCU UR39, c[0x0][0x398] ;  /* 0x00007300ff2777ac */ /* 0x000ea40008000800 */
[----:B------:R-:W-:Y:S01]  /*5fd20*/  STL [R1+0x2b30], R17 ;  /* 0x002b301101007387 */ /* 0x000fe20000100800 */
[----:B-1----:R-:W-:-:S03]  /*5fd30*/  IADD3 R8, P2, PT, R37, R17, RZ ;  /* 0x0000001125087210 */ /* 0x002fc60007f5e0ff */
[----:B------:R-:W-:Y:S02]  /*5fd40*/  STL [R1+0x2b34], R19 ;  /* 0x002b341301007387 */ /* 0x000fe40000100800 */
[----:B------:R-:W-:Y:S01]  /*5fd50*/  IMAD.X R9, R26, 0x1, R19, P2 ;  /* 0x000000011a097824 */ /* 0x000fe200010e0613 */
[----:B------:R-:W-:-:S04]  /*5fd60*/  LOP3.LUT R38, R38, 0xbfffffff, RZ, 0xc0, !PT ;  /* 0xbfffffff26267812 */ /* 0x000fc800078ec0ff */
[----:B------:R1:W-:Y:S01]  /*5fd70*/  STL.64 [R1+0x2328], R8 ;  /* 0x0023280801007387 */ /* 0x0003e20000100a00 */
[----:B------:R-:W-:-:S04]  /*5fd80*/  @P0 LOP3.LUT R38, R38, 0x40000000, RZ, 0xfc, !PT ;  /* 0x4000000026260812 */ /* 0x000fc800078efcff */
[----:B------:R-:W-:Y:S02]  /*5fd90*/  LOP3.LUT R38, R38, 0xdfffffff, RZ, 0xc0, !PT ;  /* 0xdfffffff26267812 */ /* 0x000fe400078ec0ff */
[----:B-1----:R-:W-:-:S05]  /*5fda0*/  IADD3 R8, P2, PT, R37, R18, RZ ;  /* 0x0000001225087210 */ /* 0x002fca0007f5e0ff */
[----:B------:R-:W-:Y:S01]  /*5fdb0*/  IMAD.X R9, R26, 0x1, R20, P2 ;  /* 0x000000011a097824 */ /* 0x000fe200010e0614 */
[----:B------:R-:W-:Y:S01]  /*5fdc0*/  @P1 LOP3.LUT R38, R38, 0x20000000, RZ, 0xfc, !PT ;  /* 0x2000000026261812 */ /* 0x000fe200078efcff */
[----:B------:R-:W-:Y:S04]  /*5fdd0*/  STL [R1+0x2b38], R18 ;  /* 0x002b381201007387 */ /* 0x000fe80000100800 */
[----:B------:R-:W-:Y:S01]  /*5fde0*/  STL [R1+0x2b3c], R20 ;  /* 0x002b3c1401007387 */ /* 0x000fe20000100800 */
[----:B------:R-:W-:-:S03]  /*5fdf0*/  LOP3.LUT R38, R38, 0x7fffffff, RZ, 0xc0, !PT ;  /* 0x7fffffff26267812 */ /* 0x000fc600078ec0ff */
[----:B------:R1:W-:Y:S02]  /*5fe00*/  STL.64 [R1+0x2330], R8 ;  /* 0x0023300801007387 */ /* 0x0003e40000100a00 */
[----:B-1----:R-:W-:Y:S02]  /*5fe10*/  IADD3 R8, P3, PT, R37, R21, RZ ;  /* 0x0000001525087210 */ /* 0x002fe40007f7e0ff */
[----:B------:R-:W-:Y:S03]  /*5fe20*/  STL [R1+0x2b40], R21 ;  /* 0x002b401501007387 */ /* 0x000fe60000100800 */
[----:B------:R-:W-:Y:S01]  /*5fe30*/  IMAD.X R9, R26, 0x1, R23, P3 ;  /* 0x000000011a097824 */ /* 0x000fe200018e0617 */
[----:B---3--:R-:W-:Y:S01]  /*5fe40*/  ISETP.GE.AND P2, PT, R28, UR15, PT ;  /* 0x0000000f1c007c0c */ /* 0x008fe2000bf46270 */
[----:B------:R-:W1:-:S12]  /*5fe50*/  LDCU UR15, c[0x0][0x398] ;  /* 0x00007300ff0f77ac */ /* 0x000e580008000800 */
[----:B------:R-:W-:-:S05]  /*5fe60*/  @P2 LOP3.LUT R38, R38, 0x80000000, RZ, 0xfc, !PT ;  /* 0x8000000026262812 */ /* 0x000fca00078efcff */
[----:B------:R-:W-:Y:S04]  /*5fe70*/  STL [R1+0xdf0], R38 ;  /* 0x000df02601007387 */ /* 0x000fe80000100800 */
[----:B------:R3:W-:Y:S01]  /*5fe80*/  STL.64 [R1+0x2338], R8 ;  /* 0x0023380801007387 */ /* 0x0007e20000100a00 */
[----:B----4-:R-:W-:Y:S01]  /*5fe90*/  ISETP.GE.AND P3, PT, R7, UR7, PT ;  /* 0x0000000707007c0c */ /* 0x010fe2000bf66270 */
[----:B------:R-:W4:Y:S01]  /*5fea0*/  LDCU UR7, c[0x0][0x398] ;  /* 0x00007300ff0777ac */ /* 0x000f220008000800 */
[----:B------:R-:W-:Y:S01]  /*5feb0*/  ISETP.GE.AND P4, PT, R6, UR9, PT ;  /* 0x0000000906007c0c */ /* 0x000fe2000bf86270 */
[----:B------:R-:W0:Y:S01]  /*5fec0*/  LDCU UR9, c[0x0][0x398] ;  /* 0x00007300ff0977ac */ /* 0x000e220008000800 */
[----:B------:R-:W-:-:S05]  /*5fed0*/  IADD3 R6, P5, PT, R37, R22, RZ ;  /* 0x0000001625067210 */ /* 0x000fca0007fbe0ff */
[----:B------:R-:W-:-:S05]  /*5fee0*/  IMAD.X R7, R26, 0x1, R24, P5 ;  /* 0x000000011a077824 */ /* 0x000fca00028e0618 */
[----:B------:R0:W-:Y:S04]  /*5fef0*/  STL.64 [R1+0x2340], R6 ;  /* 0x0023400601007387 */ /* 0x0001e80000100a00 */
[----:B------:R-:W2:Y:S04]  /*5ff00*/  LDL R10, [R1+0x17fc] ;  /* 0x0017fc00010a7983 */ /* 0x000ea80000100800 */
[----:B---3--:R-:W4:Y:S01]  /*5ff10*/  LDL R9, [R1+0x1800] ;  /* 0x0018000001097983 */ /* 0x008f220000100800 */
[----:B------:R-:W-:-:S03]  /*5ff20*/  ISETP.GE.AND P6, PT, R4, UR13, PT ;  /* 0x0000000d04007c0c */ /* 0x000fc6000bfc6270 */
[----:B------:R-:W3:Y:S01]  /*5ff30*/  LDL R8, [R1+0x17c0] ;  /* 0x0017c00001087983 */ /* 0x000ee20000100800 */
[----:B------:R-:W-:Y:S01]  /*5ff40*/  IADD3 R4, P0, PT, R37, R25, RZ ;  /* 0x0000001925047210 */ /* 0x000fe20007f1e0ff */
[----:B------:R-:W1:Y:S01]  /*5ff50*/  LDCU UR13, c[0x0][0x398] ;  /* 0x00007300ff0d77ac */ /* 0x000e620008000800 */
[----:B------:R-:W-:-:S03]  /*5ff60*/  ISETP.GE.AND P5, PT, R5, UR11, PT ;  /* 0x0000000b05007c0c */ /* 0x000fc6000bfa6270 */
[----:B------:R-:W-:Y:S01]  /*5ff70*/  IMAD.X R5, R26, 0x1, R27, P0 ;  /* 0x000000011a057824 */ /* 0x000fe200000e061b */
[----:B------:R-:W1:Y:S04]  /*5ff80*/  LDCU UR11, c[0x0][0x398] ;  /* 0x00007300ff0b77ac */ /* 0x000e680008000800 */
[----:B------:R1:W-:Y:S04]  /*5ff90*/  STL.64 [R1+0x2348], R4 ;  /* 0x0023480401007387 */ /* 0x0003e80000100a00 */
[----:B------:R-:W2:Y:S04]  /*5ffa0*/  LDL R47, [R1+0x17d4] ;  /* 0x0017d400012f7983 */ /* 0x000ea80000100800 */
[----:B0-----:R-:W3:Y:S04]  /*5ffb0*/  LDL R7, [R1+0x17c8] ;  /* 0x0017c80001077983 */ /* 0x001ee80000100800 */
[----:B------:R-:W3:Y:S04]  /*5ffc0*/  LDL R6, [R1+0x17cc] ;  /* 0x0017cc0001067983 */ /* 0x000ee80000100800 */
[----:B-1----:R-:W3:Y:S04]  /*5ffd0*/  LDL R5, [R1+0x17d0] ;  /* 0x0017d00001057983 */ /* 0x002ee80000100800 */
[----:B------:R-:W4:Y:S04]  /*5ffe0*/  LDL R4, [R1+0x17d8] ;  /* 0x0017d80001047983 */ /* 0x000f280000100800 */
[----:B------:R-:W4:Y:S04]  /*5fff0*/  LDL R34, [R1+0x17dc] ;  /* 0x0017dc0001227983 */ /* 0x000f280000100800 */
[----:B------:R-:W4:Y:S04]  /*60000*/  LDL R31, [R1+0x17e0] ;  /* 0x0017e000011f7983 */ /* 0x000f280000100800 */
[----:B------:R-:W4:Y:S04]  /*60010*/  LDL R33, [R1+0x17e4] ;  /* 0x0017e40001217983 */ /* 0x000f280000100800 */
[----:B------:R-:W4:Y:S04]  /*60020*/  LDL R30, [R1+0x17e8] ;  /* 0x0017e800011e7983 */ /* 0x000f280000100800 */
[----:B------:R-:W4:Y:S04]  /*60030*/  LDL R32, [R1+0x17ec] ;  /* 0x0017ec0001207983 */ /* 0x000f280000100800 */
[----:B------:R-:W4:Y:S04]  /*60040*/  LDL R29, [R1+0x17f0] ;  /* 0x0017f000011d7983 */ /* 0x000f280000100800 */
[----:B------:R-:W4:Y:S04]  /*60050*/  LDL R28, [R1+0x17f4] ;  /* 0x0017f400011c7983 */ /* 0x000f280000100800 */
[----:B------:R-:W4:Y:S01]  /*60060*/  LDL R26, [R1+0x17f8] ;  /* 0x0017f800011a7983 */ /* 0x000f220000100800 */
[----:B------:R-:W-:-:S02]  /*60070*/  LOP3.LUT P0, RZ, R0, 0x8, RZ, 0xc0, !PT ;  /* 0x0000000800ff7812 */ /* 0x000fc4000780c0ff */
[----:B------:R-:W-:Y:S02]  /*60080*/  LOP3.LUT P1, RZ, R0, 0x4, RZ, 0xc0, !PT ;  /* 0x0000000400ff7812 */ /* 0x000fe4000782c0ff */
[----:B------:R-:W-:Y:S01]  /*60090*/  LOP3.LUT R59, R59, 0x7fffffff, RZ, 0xc0, !PT ;  /* 0x7fffffff3b3b7812 */ /* 0x000fe200078ec0ff */
[----:B------:R-:W-:Y:S01]  /*600a0*/  UMOV UR4, 0x400 ;  /* 0x0000040000047882 */ /* 0x000fe20000000000 */
[----:B------:R-:W-:Y:S01]  /*600b0*/  LOP3.LUT R58, R58, 0x7fffffff, RZ, 0xc0, !PT ;  /* 0x7fffffff3a3a7812 */ /* 0x000fe200078ec0ff */
[----:B------:R-:W4:Y:S01]  /*600c0*/  LDL.LU R46, [R1+0xdf8] ;  /* 0x000df800012e7983 */ /* 0x000f220000300800 */
[----:B--2---:R-:W-:Y:S01]  /*600d0*/  ISETP.LT.AND P2, PT, R47, UR32, !P0 ;  /* 0x000000202f007c0c */ /* 0x004fe2000c741270 */
[----:B------:R-:W-:Y:S01]  /*600e0*/  ULEA UR4, UR70, UR4, 0x18 ;  /* 0x0000000446047291 */ /* 0x000fe2000f8ec0ff */
[----:B------:R-:W-:Y:S01]  /*600f0*/  LOP3.LUT R57, R57, 0x7fffffff, RZ, 0xc0, !PT ;  /* 0x7fffffff39397812 */ /* 0x000fe200078ec0ff */
[----:B------:R-:W0:Y:S01]  /*60100*/  LDCU UR70, c[0x0][0x398] ;  /* 0x00007300ff4677ac */ /* 0x000e220008000800 */
[----:B------:R-:W2:Y:S01]  /*60110*/  LDL.LU R60, [R1+0xdfc] ;  /* 0x000dfc00013c7983 */ /* 0x000ea20000300800 */
[----:B------:R-:W1:Y:S01]  /*60120*/  LDCU UR32, c[0x0][0x398] ;  /* 0x00007300ff2077ac */ /* 0x000e620008000800 */
[----:B------:R-:W-:-:S02]  /*60130*/  LOP3.LUT R56, R56, 0x7fffffff, RZ, 0xc0, !PT ;  /* 0x7fffffff38387812 */ /* 0x000fc400078ec0ff */
[----:B------:R-:W2:Y:S05]  /*60140*/  LDL.LU R11, [R1+0x2aa4] ;  /* 0x002aa400010b7983 */ /* 0x000eaa0000300800 */
[----:B------:R-:W-:Y:S02]  /*60150*/  @P2 LOP3.LUT R2, R2, 0x2000000, RZ, 0xfc, !PT ;  /* 0x0200000002022812 */ /* 0x000fe400078efcff */
[----:B---3--:R-:W-:Y:S01]  /*60160*/  ISETP.LT.AND P2, PT, R7, UR66, !P0 ;  /* 0x0000004207007c0c */ /* 0x008fe2000c741270 */
[----:B------:R-:W3:Y:S01]  /*60170*/  LDCU UR66, c[0x0][0x398] ;  /* 0x00007300ff4277ac */ /* 0x000ee20008000800 */
[----:B------:R-:W-:-:S11]  /*60180*/  LOP3.LUT R2, R2, 0xefffffff, RZ, 0xc0, !PT ;  /* 0xefffffff02027812 */ /* 0x000fd600078ec0ff */
[----:B------:R-:W-:Y:S02]  /*60190*/  @P2 LOP3.LUT R2, R2, 0x10000000, RZ, 0xfc, !PT ;  /* 0x1000000002022812 */ /* 0x000fe400078efcff */
[----:B------:R-:W-:Y:S01]  /*601a0*/  ISETP.LT.AND P2, PT, R6, UR23, !P0 ;  /* 0x0000001706007c0c */ /* 0x000fe2000c741270 */
[----:B------:R-:W0:Y:S01]  /*601b0*/  LDCU UR23, c[0x0][0x398] ;  /* 0x00007300ff1777ac */ /* 0x000e220008000800 */
[----:B------:R-:W-:-:S11]  /*601c0*/  LOP3.LUT R2, R2, 0xf7ffffff, RZ, 0xc0, !PT ;  /* 0xf7ffffff02027812 */ /* 0x000fd600078ec0ff */
[----:B------:R-:W-:Y:S02]  /*601d0*/  @P2 LOP3.LUT R2, R2, 0x8000000, RZ, 0xfc, !PT ;  /* 0x0800000002022812 */ /* 0x000fe400078efcff */
[----:B------:R-:W-:Y:S01]  /*601e0*/  ISETP.LT.AND P2, PT, R5, UR22, !P0 ;  /* 0x0000001605007c0c */ /* 0x000fe2000c741270 */
[----:B------:R-:W0:Y:S01]  /*601f0*/  LDCU UR22, c[0x0][0x398] ;  /* 0x00007300ff1677ac */ /* 0x000e220008000800 */
[----:B------:R-:W-:-:S11]  /*60200*/  LOP3.LUT R2, R2, 0xfbffffff, RZ, 0xc0, !PT ;  /* 0xfbffffff02027812 */ /* 0x000fd600078ec0ff */
[----:B------:R-:W-:Y:S02]  /*60210*/  @P2 LOP3.LUT R2, R2, 0x4000000, RZ, 0xfc, !PT ;  /* 0x0400000002022812 */ /* 0x000fe400078efcff */
[----:B----4-:R-:W-:Y:S01]  /*60220*/  ISETP.LT.AND P2, PT, R4, UR21, !P0 ;  /* 0x0000001504007c0c */ /* 0x010fe2000c741270 */
[----:B------:R-:W4:Y:S01]  /*60230*/  LDCU UR21, c[0x0][0x398] ;  /* 0x00007300ff1577ac */ /* 0x000f220008000800 */
        /* <DEDUP_REMOVED lines=40> */
[----:B------:R-:W-:Y:S02]  /*604c0*/  ISETP.LT.AND P0, PT, R8, UR5, !P0 ;  /* 0x0000000508007c0c */ /* 0x000fe4000c701270 */
[----:B------:R-:W-:Y:S01]  /*604d0*/  LOP3.LUT R2, R2, 0xffffbfff, RZ, 0xc0, !PT ;  /* 0xffffbfff02027812 */ /* 0x000fe200078ec0ff */
[----:B------:R-:W0:Y:S08]  /*604e0*/  LDCU UR5, c[0x0][0x398] ;  /* 0x00007300ff0577ac */ /* 0x000e300008000800 */
[----:B------:R-:W-:-:S04]  /*604f0*/  @P2 LOP3.LUT R2, R2, 0x4000, RZ, 0xfc, !PT ;  /* 0x0000400002022812 */ /* 0x000fc800078efcff */
[----:B------:R-:W-:-:S04]  /*60500*/  LOP3.LUT R2, R2, 0xffffdfff, RZ, 0xc0, !PT ;  /* 0xffffdfff02027812 */ /* 0x000fc800078ec0ff */
        /* <DEDUP_REMOVED lines=54> */
[----:B------:R-:W0:-:S12]  /*60870*/  LDCU UR24, c[0x0][0x398] ;  /* 0x00007300ff1877ac */ /* 0x000e180008000800 */
[----:B------:R-:W-:Y:S02]  /*60880*/  @P2 LOP3.LUT R59, R59, 0x80000000, RZ, 0xfc, !PT ;  /* 0x800000003b3b2812 */ /* 0x000fe400078efcff */
[----:B------:R-:W-:Y:S01]  /*60890*/  ISETP.LT.AND P2, PT, R9, UR77, !P1 ;  /* 0x0000004d09007c0c */ /* 0x000fe2000cf41270 */
[----:B------:R-:W0:Y:S01]  /*608a0*/  LDCU UR77, c[0x0][0x398] ;  /* 0x00007300ff4d77ac */ /* 0x000e220008000800 */
[----:B------:R-:W-:-:S11]  /*608b0*/  LOP3.LUT R59, R59, 0xbfffffff, RZ, 0xc0, !PT ;  /* 0xbfffffff3b3b7812 */ /* 0x000fd600078ec0ff */
[----:B------:R-:W-:Y:S02]  /*608c0*/  @P2 LOP3.LUT R59, R59, 0x40000000, RZ, 0xfc, !PT ;  /* 0x400000003b3b2812 */ /* 0x000fe400078efcff */
[----:B------:R-:W-:Y:S01]  /*608d0*/  ISETP.LT.AND P2, PT, R8, UR76, !P1 ;  /* 0x0000004c08007c0c */ /* 0x000fe2000cf41270 */
[----:B------:R-:W0:Y:S01]  /*608e0*/  LDCU UR76, c[0x0][0x398] ;  /* 0x00007300ff4c77ac */ /* 0x000e220008000800 */
[----:B------:R-:W-:Y:S02]  /*608f0*/  LOP3.LUT R59, R59, 0xdfffffff, RZ, 0xc0, !PT ;  /* 0xdfffffff3b3b7812 */ /* 0x000fe400078ec0ff */
[----:B------:R-:W-:-:S09]  /*60900*/  LOP3.LUT P0, RZ, R0, 0x2, RZ, 0xc0, !PT ;  /* 0x0000000200ff7812 */ /* 0x000fd2000780c0ff */
        /* <DEDUP_REMOVED lines=61> */
[----:B------:R-:W0:Y:S01]  /*60ce0*/  LDCU UR75, c[0x0][0x398] ;  /* 0x00007300ff4b77ac */ /* 0x000e220008000800 */
[----:B------:R-:W-:-:S07]  /*60cf0*/  LOP3.LUT P1, RZ, R0, 0x1, RZ, 0xc0, !PT ;  /* 0x0000000100ff7812 */ /* 0x000fce000782c0ff */
        /* <DEDUP_REMOVED lines=56> */
[----:B------:R-:W1:-:S12]  /*61080*/  LDCU UR69, c[0x0][0x398] ;  /* 0x00007300ff4577ac */ /* 0x000e580008000800 */
[----:B------:R-:W-:Y:S02]  /*61090*/  @P0 LOP3.LUT R58, R58, 0x80000000, RZ, 0xfc, !PT ;  /* 0x800000003a3a0812 */ /* 0x000fe400078efcff */
[----:B0-----:R-:W-:Y:S01]  /*610a0*/  ISETP.LT.AND P0, PT, R9, UR70, !P1 ;  /* 0x0000004609007c0c */ /* 0x001fe2000cf01270 */
[----:B------:R-:W0:Y:S01]  /*610b0*/  LDCU UR70, c[0x0][0x398] ;  /* 0x00007300ff4677ac */ /* 0x000e220008000800 */
[----:B------:R-:W-:Y:S02]  /*610c0*/  ISETP.LT.AND P1, PT, R8, UR71, !P1 ;  /* 0x0000004708007c0c */ /* 0x000fe4000cf21270 */
[----:B------:R-:W-:Y:S01]  /*610d0*/  LOP3.LUT R58, R58, 0xbfffffff, RZ, 0xc0, !PT ;  /* 0xbfffffff3a3a7812 */ /* 0x000fe200078ec0ff */
[----:B------:R-:W0:Y:S08]  /*610e0*/  LDCU UR71, c[0x0][0x398] ;  /* 0x00007300ff4777ac */ /* 0x000e300008000800 */
[----:B------:R-:W-:-:S02]  /*610f0*/  @P0 LOP3.LUT R58, R58, 0x40000000, RZ, 0xfc, !PT ;  /* 0x400000003a3a0812 */ /* 0x000fc400078efcff */
[----:B------:R-:W-:Y:S02]  /*61100*/  LOP3.LUT P0, RZ, R38, 0x40000000, RZ, 0xc0, !PT ;  /* 0x4000000026ff7812 */ /* 0x000fe4000780c0ff */
        /* <DEDUP_REMOVED lines=19> */
[----:B------:R-:W1:Y:S01]  /*61240*/  LDCU UR54, c[0x0][0x398] ;  /* 0x00007300ff3677ac */ /* 0x000e620008000800 */
[----:B------:R-:W-:-:S11]  /*61250*/  LOP3.LUT R58, R58, 0xfeffffff, RZ, 0xc0, !PT ;  /* 0xfeffffff3a3a7812 */ /* 0x000fd600078ec0ff */
[----:B------:R-:W-:Y:S02]  /*61260*/  @P1 LOP3.LUT R58, R58, 0x1000000, RZ, 0xfc, !PT ;  /* 0x010000003a3a1812 */ /* 0x000fe400078efcff */
[----:B0-----:R-:W-:Y:S01]  /*61270*/  ISETP.LT.AND P1, PT, R34, UR76, !P0 ;  /* 0x0000004c22007c0c */ /* 0x001fe2000c721270 */
        /* <DEDUP_REMOVED lines=11> */
[----:B-1----:R-:W-:Y:S01]  /*61330*/  ISETP.LT.AND P1, PT, R30, UR54, !P0 ;  /* 0x000000361e007c0c */ /* 0x002fe2000c721270 */
        /* <DEDUP_REMOVED lines=25> */
[----:B---3--:R-:W-:Y:S02]  /*614d0*/  ISETP.LT.AND P0, PT, R8, UR66, !P0 ;  /* 0x0000004208007c0c */ /* 0x008fe4000c701270 */
[----:B------:R-:W-:Y:S01]  /*614e0*/  LOP3.LUT R58, R58, 0xffffbfff, RZ, 0xc0, !PT ;  /* 0xffffbfff3a3a7812 */ /* 0x000fe200078ec0ff */
[----:B------:R-:W3:Y:S08]  /*614f0*/  LDCU UR66, c[0x0][0x398] ;  /* 0x00007300ff4277ac */ /* 0x000ef00008000800 */
[----:B------:R-:W-:-:S02]  /*61500*/  @P1 LOP3.LUT R58, R58, 0x4000, RZ, 0xfc, !PT ;  /* 0x000040003a3a1812 */ /* 0x000fc400078efcff */
[----:B------:R-:W-:Y:S02]  /*61510*/  LOP3.LUT P1, RZ, R38, 0x20000000, RZ, 0xc0, !PT ;  /* 0x2000000026ff7812 */ /* 0x000fe4000782c0ff */
[----:B------:R-:W-:-:S04]  /*61520*/  LOP3.LUT R58, R58, 0xffffdfff, RZ, 0xc0, !PT ;  /* 0xffffdfff3a3a7812 */ /* 0x000fc800078ec0ff */
        /* <DEDUP_REMOVED lines=58> */
[----:B------:R-:W-:Y:S02]  /*618d0*/  LOP3.LUT R57, R57, 0xbfffffff, RZ, 0xc0, !PT ;  /* 0xbfffffff39397812 */ /* 0x000fe400078ec0ff */
[----:B------:R-:W-:-:S09]  /*618e0*/  LOP3.LUT P2, RZ, R38, 0x80000000, RZ, 0xc0, !PT ;  /* 0x8000000026ff7812 */ /* 0x000fd2000784c0ff */
[----:B------:R-:W-:Y:S02]  /*618f0*/  @P0 LOP3.LUT R57, R57, 0x40000000, RZ, 0xfc, !PT ;  /* 0x4000000039390812 */ /* 0x000fe400078efcff */
[----:B----4-:R-:W-:Y:S01]  /*61900*/  ISETP.LT.AND P0, PT, R8, UR21, !P1 ;  /* 0x0000001508007c0c */ /* 0x010fe2000cf01270 */
[----:B------:R-:W4:Y:S01]  /*61910*/  LDCU UR21, c[0x0][0x398] ;  /* 0x00007300ff1577ac */ /* 0x000f220008000800 */
[----:B------:R-:W-:Y:S02]  /*61920*/  ISETP.LT.AND P1, PT, R47, UR6, !P2 ;  /* 0x000000062f007c0c */ /* 0x000fe4000d721270 */
[----:B------:R-:W-:Y:S01]  /*61930*/  LOP3.LUT R57, R57, 0xdfffffff, RZ, 0xc0, !PT ;  /* 0xdfffffff39397812 */ /* 0x000fe200078ec0ff */
[----:B------:R-:W0:Y:S08]  /*61940*/  LDCU UR6, c[0x0][0x398] ;  /* 0x00007300ff0677ac */ /* 0x000e300008000800 */
[----:B------:R-:W-:-:S02]  /*61950*/  @P0 LOP3.LUT R57, R57, 0x20000000, RZ, 0xfc, !PT ;  /* 0x2000000039390812 */ /* 0x000fc400078efcff */
[----:B------:R-:W-:Y:S01]  /*61960*/  ISETP.LT.AND P0, PT, R7, UR24, !P2 ;  /* 0x0000001807007c0c */ /* 0x000fe2000d701270 */
[----:B------:R-:W0:Y:S01]  /*61970*/  LDCU UR24, c[0x0][0x398] ;  /* 0x00007300ff1877ac */ /* 0x000e220008000800 */
[----:B------:R-:W-:-:S04]  /*61980*/  LOP3.LUT R57, R57, 0xfdffffff, RZ, 0xc0, !PT ;  /* 0xfdffffff39397812 */ /* 0x000fc800078ec0ff */
[----:B------:R-:W-:Y:S02]  /*61990*/  @P1 LOP3.LUT R57, R57, 0x2000000, RZ, 0xfc, !PT ;  /* 0x0200000039391812 */ /* 0x000fe400078efcff */
        /* <DEDUP_REMOVED lines=60> */
[----:B-1----:R-:W-:Y:S01]  /*61d60*/  ISETP.LT.AND P0, PT, R7, UR54, !P3 ;  /* 0x0000003607007c0c */ /* 0x002fe2000df01270 */
[----:B------:R-:W1:Y:S01]  /*61d70*/  LDCU UR54, c[0x0][0x398] ;  /* 0x00007300ff3677ac */ /* 0x000e620008000800 */
[----:B------:R-:W-:-:S04]  /*61d80*/  LOP3.LUT R57, R57, 0xfffffdff, RZ, 0xc0, !PT ;  /* 0xfffffdff39397812 */ /* 0x000fc800078ec0ff */
[----:B------:R-:W-:-:S04]  /*61d90*/  @P1 LOP3.LUT R57, R57, 0x200, RZ, 0xfc, !PT ;  /* 0x0000020039391812 */ /* 0x000fc800078efcff */
[----:B------:R-:W-:Y:S02]  /*61da0*/  LOP3.LUT R57, R57, 0xffffefff, RZ, 0xc0, !PT ;  /* 0xffffefff39397812 */ /* 0x000fe400078ec0ff */
[----:B0-----:R-:W-:Y:S01]  /*61db0*/  ISETP.LT.AND P1, PT, R6, UR8, !P3 ;  /* 0x0000000806007c0c */ /* 0x001fe2000df21270 */
[----:B------:R-:W0:Y:S01]  /*61dc0*/  LDCU UR8, c[0x0][0x398] ;  /* 0x00007300ff0877ac */ /* 0x000e220008000800 */
[----:B------:R-:W-:Y:S02]  /*61dd0*/  @P0 LOP3.LUT R57, R57, 0x1000, RZ, 0xfc, !PT ;  /* 0x0000100039390812 */ /* 0x000fe400078efcff */
[----:B------:R-:W-:Y:S01]  /*61de0*/  ISETP.LT.AND P0, PT, R5, UR57, !P3 ;  /* 0x0000003905007c0c */ /* 0x000fe2000df01270 */
[----:B------:R-:W0:Y:S01]  /*61df0*/  LDCU UR57, c[0x0][0x398] ;  /* 0x00007300ff3977ac */ /* 0x000e220008000800 */
[----:B------:R-:W-:Y:S02]  /*61e00*/  LOP3.LUT R57, R57, 0xfffff7ff, RZ, 0xc0, !PT ;  /* 0xfffff7ff39397812 */ /* 0x000fe400078ec0ff */
[----:B-1----:R-:W-:Y:S01]  /*61e10*/  ISETP.LT.AND P2, PT, R4, UR54, !P3 ;  /* 0x0000003604007c0c */ /* 0x002fe2000df41270 */
[----:B------:R-:W1:Y:S04]  /*61e20*/  LDCU UR54, c[0x0][0x398] ;  /* 0x00007300ff3677ac */ /* 0x000e680008000800 */
[----:B------:R-:W-:-:S04]  /*61e30*/  @P1 LOP3.LUT R57, R57, 0x800, RZ, 0xfc, !PT ;  /* 0x0000080039391812 */ /* 0x000fc800078efcff */
        /* <DEDUP_REMOVED lines=32> */
[----:B------:R-:W-:Y:S02]  /*62040*/  ISETP.LT.AND P0, PT, R26, UR45, !P3 ;  /* 0x0000002d1a007c0c */ /* 0x000fe4000df01270 */
[----:B------:R-:W-:Y:S01]  /*62050*/  LOP3.LUT R57, R57, 0xfffffffd, RZ, 0xc0, !PT ;  /* 0xfffffffd39397812 */ /* 0x000fe200078ec0ff */
[----:B------:R-:W0:Y:S03]  /*62060*/  LDCU UR45, c[0x0][0x398] ;  /* 0x00007300ff2d77ac */ /* 0x000e260008000800 */
[----:B------:R-:W-:-:S02]  /*62070*/  @P1 LOP3.LUT R57, R57, 0x2, RZ, 0xfc, !PT ;  /* 0x0000000239391812 */ /* 0x000fc400078efcff */
[----:B------:R-:W-:Y:S01]  /*62080*/  ISETP.LT.AND P1, PT, R9, UR51, !P3 ;  /* 0x0000003309007c0c */ /* 0x000fe2000df21270 */
[----:B------:R-:W0:Y:S01]  /*62090*/  LDCU UR51, c[0x0][0x398] ;  /* 0x00007300ff3377ac */ /* 0x000e220008000800 */
[----:B------:R-:W-:Y:S02]  /*620a0*/  LOP3.LUT R57, R57, 0xfffffffe, RZ, 0xc0, !PT ;  /* 0xfffffffe39397812 */ /* 0x000fe400078ec0ff */
[----:B------:R-:W-:Y:S02]  /*620b0*/  @P2 LOP3.LUT R56, R56, 0x80000000, RZ, 0xfc, !PT ;  /* 0x8000000038382812 */ /* 0x000fe400078efcff */
[----:B------:R-:W-:Y:S02]  /*620c0*/  @P0 LOP3.LUT R57, R57, 0x1, RZ, 0xfc, !PT ;  /* 0x0000000139390812 */ /* 0x000fe400078efcff */
[----:B------:R-:W-:Y:S01]  /*620d0*/  ISETP.LT.AND P0, PT, R8, UR52, !P3 ;  /* 0x0000003408007c0c */ /* 0x000fe2000df01270 */
[----:B------:R-:W0:Y:S01]  /*620e0*/  LDCU UR52, c[0x0][0x398] ;  /* 0x00007300ff3477ac */ /* 0x000e220008000800 */
[----:B------:R-:W-:-:S04]  /*620f0*/  LOP3.LUT R56, R56, 0xbfffffff, RZ, 0xc0, !PT ;  /* 0xbfffffff38387812 */ /* 0x000fc800078ec0ff */
[----:B------:R-:W-:-:S04]  /*62100*/  @P1 LOP3.LUT R56, R56, 0x40000000, RZ, 0xfc, !PT ;  /* 0x4000000038381812 */ /* 0x000fc800078efcff */
        /* <DEDUP_REMOVED lines=8> */
[----:B------:R-:W-:Y:S02]  /*62190*/  LOP3.LUT R56, R56, 0xefffffff, RZ, 0xc0, !PT ;  /* 0xefffffff38387812 */ /* 0x000fe400078ec0ff */
[----:B-1----:R-:W-:Y:S01]  /*621a0*/  ISETP.LT.AND P1, PT, R6, UR10, !P4 ;  /* 0x0000000a06007c0c */ /* 0x002fe2000e721270 */
[----:B------:R-:W1:Y:S08]  /*621b0*/  LDCU UR10, c[0x0][0x398] ;  /* 0x00007300ff0a77ac */ /* 0x000e700008000800 */
[----:B------:R-:W-:-:S02]  /*621c0*/  @P0 LOP3.LUT R56, R56, 0x10000000, RZ, 0xfc, !PT ;  /* 0x1000000038380812 */ /* 0x000fc400078efcff */
[----:B------:R-:W-:Y:S01]  /*621d0*/  ISETP.LT.AND P0, PT, R5, UR46, !P4 ;  /* 0x0000002e05007c0c */ /* 0x000fe2000e701270 */
[----:B------:R-:W1:Y:S01]  /*621e0*/  LDCU UR46, c[0x0][0x398] ;  /* 0x00007300ff2e77ac */ /* 0x000e620008000800 */
[----:B------:R-:W-:-:S04]  /*621f0*/  LOP3.LUT R56, R56, 0xf7ffffff, RZ, 0xc0, !PT ;  /* 0xf7ffffff38387812 */ /* 0x000fc800078ec0ff */
[----:B------:R-:W-:Y:S02]  /*62200*/  @P1 LOP3.LUT R56, R56, 0x8000000, RZ, 0xfc, !PT ;  /* 0x0800000038381812 */ /* 0x000fe400078efcff */
[----:B------:R-:W-:Y:S01]  /*62210*/  ISETP.LT.AND P2, PT, R4, UR47, !P4 ;  /* 0x0000002f04007c0c */ /* 0x000fe2000e741270 */
[----:B------:R-:W1:Y:S01]  /*62220*/  LDCU UR47, c[0x0][0x398] ;  /* 0x00007300ff2f77ac */ /* 0x000e620008000800 */
[----:B------:R-:W-:-:S04]  /*62230*/  LOP3.LUT R56, R56, 0xfbffffff, RZ, 0xc0, !PT ;  /* 0xfbffffff38387812 */ /* 0x000fc800078ec0ff */
[----:B------:R-:W-:Y:S02]  /*62240*/  @P0 LOP3.LUT R56, R56, 0x4000000, RZ, 0xfc, !PT ;  /* 0x0400000038380812 */ /* 0x000fe400078efcff */
[----:B0-----:R-:W-:Y:S01]  /*62250*/  ISETP.LT.AND P1, PT, R34, UR57, !P4 ;  /* 0x0000003922007c0c */ /* 0x001fe2000e721270 */
        /* <DEDUP_REMOVED lines=40> */
[----:B------:R-:W1:Y:S01]  /*624e0*/  LDCU UR56, c[0x0][0x398] ;  /* 0x00007300ff3877ac */ /* 0x000e620008000800 */
[----:B------:R-:W-:-:S04]  /*624f0*/  LOP3.LUT R56, R56, 0xffffbfff, RZ, 0xc0, !PT ;  /* 0xffffbfff38387812 */ /* 0x000fc800078ec0ff */
[----:B------:R-:W-:-:S04]  /*62500*/  @P1 LOP3.LUT R56, R56, 0x4000, RZ, 0xfc, !PT ;  /* 0x0000400038381812 */ /* 0x000fc800078efcff */
[----:B------:R-:W-:-:S04]  /*62510*/  LOP3.LUT R56, R56, 0xffffdfff, RZ, 0xc0, !PT ;  /* 0xffffdfff38387812 */ /* 0x000fc800078ec0ff */
[----:B------:R-:W-:Y:S02]  /*62520*/  @P0 LOP3.LUT R56, R56, 0x2000, RZ, 0xfc, !PT ;  /* 0x0000200038380812 */ /* 0x000fe400078efcff */
[----:B------:R-:W-:Y:S01]  /*62530*/  ISETP.LT.AND P0, PT, R47, UR12, !P5 ;  /* 0x0000000c2f007c0c */ /* 0x000fe2000ef01270 */
[----:B------:R-:W2:Y:S01]  /*62540*/  LDCU UR12, c[0x0][0x398] ;  /* 0x00007300ff0c77ac */ /* 0x000ea20008000800 */
[----:B0-----:R-:W-:Y:S02]  /*62550*/  ISETP.LT.AND P2, PT, R7, UR65, !P5 ;  /* 0x0000004107007c0c */ /* 0x001fe4000ef41270 */
[----:B------:R-:W-:Y:S01]  /*62560*/  LOP3.LUT R56, R56, 0xfffffdff, RZ, 0xc0, !PT ;  /* 0xfffffdff38387812 */ /* 0x000fe200078ec0ff */
[----:B------:R-:W0:Y:S01]  /*62570*/  LDCU UR65, c[0x0][0x398] ;  /* 0x00007300ff4177ac */ /* 0x000e220008000800 */
[----:B-1----:R-:W-:-:S07]  /*62580*/  ISETP.LT.AND P1, PT, R6, UR46, !P5 ;  /* 0x0000002e06007c0c */ /* 0x002fce000ef21270 */
[----:B------:R-:W-:-:S04]  /*62590*/  @P0 LOP3.LUT R56, R56, 0x200, RZ, 0xfc, !PT ;  /* 0x0000020038380812 */ /* 0x000fc800078efcff */
[----:B------:R-:W-:-:S04]  /*625a0*/  LOP3.LUT R56, R56, 0xffffefff, RZ, 0xc0, !PT ;  /* 0xffffefff38387812 */ /* 0x000fc800078ec0ff */
[----:B------:R-:W-:Y:S02]  /*625b0*/  @P2 LOP3.LUT R56, R56, 0x1000, RZ, 0xfc, !PT ;  /* 0x0000100038382812 */ /* 0x000fe400078efcff */
[----:B------:R-:W-:Y:S01]  /*625c0*/  ISETP.LT.AND P0, PT, R5, UR47, !P5 ;  /* 0x0000002f05007c0c */ /* 0x000fe2000ef01270 */
[----:B------:R-:W1:Y:S01]  /*625d0*/  LDCU.64 UR46, c[0x0][0x398] ;  /* 0x00007300ff2e77ac */ /* 0x000e620008000a00 */
        /* <DEDUP_REMOVED lines=12> */
[----:B------:R-:W-:Y:S02]  /*626a0*/  LOP3.LUT R56, R56, 0xffffff7f, RZ, 0xc0, !PT ;  /* 0xffffff7f38387812 */ /* 0x000fe400078ec0ff */
[----:B--2---:R-:W-:Y:S02]  /*626b0*/  F2FP.SATFINITE.E5M2.F32.PACK_AB_MERGE_C R12, R60, R46, RZ ;  /* 0x0000002e3c0c723e */ /* 0x004fe400048060ff */
[----:B------:R-:W-:Y:S02]  /*626c0*/  @P1 LOP3.LUT R56, R56, 0x80, RZ, 0xfc, !PT ;  /* 0x0000008038381812 */ /* 0x000fe400078efcff */
[----:B------:R-:W-:Y:S01]  /*626d0*/  ISETP.LT.AND P2, PT, R33, UR73, !P5 ;  /* 0x0000004921007c0c */ /* 0x000fe2000ef41270 */
[----:B------:R2:W-:Y:S01]  /*626e0*/  STL [R1+0x2748], R12 ;  /* 0x0027480c01007387 */ /* 0x0005e20000100800 */
[----:B------:R-:W-:Y:S01]  /*626f0*/  LOP3.LUT R56, R56, 0xffffffbf, RZ, 0xc0, !PT ;  /* 0xffffffbf38387812 */ /* 0x000fe200078ec0ff */
[----:B------:R-:W0:Y:S02]  /*62700*/  LDCU UR73, c[0x0][0x398] ;  /* 0x00007300ff4977ac */ /* 0x000e240008000800 */
[----:B------:R-:W2:Y:S04]  /*62710*/  LDL.LU R46, [R1+0xde0] ;  /* 0x000de000012e7983 */ /* 0x000ea80000300800 */
[----:B------:R-:W2:Y:S01]  /*62720*/  LDL.LU R60, [R1+0xde4] ;  /* 0x000de400013c7983 */ /* 0x000ea20000300800 */
        /* <DEDUP_REMOVED lines=9> */
[----:B---3--:R-:W-:Y:S01]  /*627c0*/  ISETP.LT.AND P2, PT, R29, UR66, !P5 ;  /* 0x000000421d007c0c */ /* 0x008fe2000ef41270 */
[----:B------:R-:W3:Y:S01]  /*627d0*/  LDCU UR66, c[0x0][0x398] ;  /* 0x00007300ff4277ac */ /* 0x000ee20008000800 */
        /* <DEDUP_REMOVED lines=10> */
[----:B------:R-:W0:Y:S01]  /*62880*/  LDCU UR68, c[0x0][0x398] ;  /* 0x00007300ff4477ac */ /* 0x000e220008000800 */
[----:B------:R-:W-:Y:S02]  /*62890*/  LOP3.LUT R55, R55, 0x7fffffff, RZ, 0xc0, !PT ;  /* 0x7fffffff37377812 */ /* 0x000fe400078ec0ff */
[----:B------:R-:W-:-:S02]  /*628a0*/  @P1 LOP3.LUT R56, R56, 0x2, RZ, 0xfc, !PT ;  /* 0x0000000238381812 */ /* 0x000fc400078efcff */
[----:B------:R-:W-:Y:S01]  /*628b0*/  ISETP.LT.AND P1, PT, R9, UR70, !P5 ;  /* 0x0000004609007c0c */ /* 0x000fe2000ef21270 */
[----:B------:R-:W0:Y:S01]  /*628c0*/  LDCU UR70, c[0x0][0x398] ;  /* 0x00007300ff4677ac */ /* 0x000e220008000800 */
[----:B------:R-:W-:Y:S02]  /*628d0*/  LOP3.LUT R56, R56, 0xfffffffe, RZ, 0xc0, !PT ;  /* 0xfffffffe38387812 */ /* 0x000fe400078ec0ff */
[----:B------:R-:W-:Y:S02]  /*628e0*/  @P2 LOP3.LUT R55, R55, 0x80000000, RZ, 0xfc, !PT ;  /* 0x8000000037372812 */ /* 0x000fe400078efcff */
[----:B------:R-:W-:Y:S02]  /*628f0*/  @P0 LOP3.LUT R56, R56, 0x1, RZ, 0xfc, !PT ;  /* 0x0000000138380812 */ /* 0x000fe400078efcff */
[----:B------:R-:W-:Y:S01]  /*62900*/  ISETP.LT.AND P0, PT, R8, UR71, !P5 ;  /* 0x0000004708007c0c */ /* 0x000fe2000ef01270 */
[----:B------:R-:W2:Y:S01]  /*62910*/  LDCU UR71, c[0x0][0x398] ;  /* 0x00007300ff4777ac */ /* 0x000ea20008000800 */
[----:B------:R-:W-:-:S04]  /*62920*/  LOP3.LUT R55, R55, 0xbfffffff, RZ, 0xc0, !PT ;  /* 0xbfffffff37377812 */ /* 0x000fc800078ec0ff */
[----:B------:R-:W-:-:S04]  /*62930*/  @P1 LOP3.LUT R55, R55, 0x40000000, RZ, 0xfc, !PT ;  /* 0x4000000037371812 */ /* 0x000fc800078efcff */
[----:B------:R-:W-:-:S04]  /*62940*/  LOP3.LUT R55, R55, 0xdfffffff, RZ, 0xc0, !PT ;  /* 0xdfffffff37377812 */ /* 0x000fc800078ec0ff */
[----:B------:R-:W-:Y:S02]  /*62950*/  @P0 LOP3.LUT R55, R55, 0x20000000, RZ, 0xfc, !PT ;  /* 0x2000000037370812 */ /* 0x000fe400078efcff */
[----:B-1----:R-:W-:Y:S01]  /*62960*/  ISETP.LT.AND P0, PT, R47, UR46, !P6 ;  /* 0x0000002e2f007c0c */ /* 0x002fe2000f701270 */
[----:B------:R-:W1:Y:S01]  /*62970*/  LDCU UR46, c[0x0][0x398] ;  /* 0x00007300ff2e77ac */ /* 0x000e620008000800 */
[----:B0-----:R-:W-:Y:S02]  /*62980*/  ISETP.LT.AND P2, PT, R7, UR73, !P6 ;  /* 0x0000004907007c0c */ /* 0x001fe4000f741270 */
[----:B------:R-:W-:Y:S01]  /*62990*/  LOP3.LUT R55, R55, 0xfdffffff, RZ, 0xc0, !PT ;  /* 0xfdffffff37377812 */ /* 0x000fe200078ec0ff */
[----:B------:R-:W0:Y:S01]  /*629a0*/  LDCU UR73, c[0x0][0x398] ;  /* 0x00007300ff4977ac */ /* 0x000e220008000800 */
[----:B------:R-:W-:Y:S02]  /*629b0*/  ISETP.LT.AND P1, PT, R6, UR74, !P6 ;  /* 0x0000004a06007c0c */ /* 0x000fe4000f721270 */
[----:B------:R-:W-:Y:S01]  /*629c0*/  LOP3.LUT R54, R54, 0x7fffffff, RZ, 0xc0, !PT ;  /* 0x7fffffff36367812 */ /* 0x000fe200078ec0ff */
[----:B------:R-:W0:Y:S04]  /*629d0*/  LDCU UR74, c[0x0][0x398] ;  /* 0x00007300ff4a77ac */ /* 0x000e280008000800 */
        /* <DEDUP_REMOVED lines=23> */
[----:B----4-:R-:W-:Y:S01]  /*62b50*/  ISETP.LT.AND P1, PT, R30, UR21, !P6 ;  /* 0x000000151e007c0c */ /* 0x010fe2000f721270 */
[----:B------:R-:W4:Y:S01]  /*62b60*/  LDCU UR21, c[0x0][0x398] ;  /* 0x00007300ff1577ac */ /* 0x000f220008000800 */
[----:B------:R-:W-:-:S04]  /*62b70*/  LOP3.LUT R55, R55, 0xffdfffff, RZ, 0xc0, !PT ;  /* 0xffdfffff37377812 */ /* 0x000fc800078ec0ff */
[----:B------:R-:W-:Y:S02]  /*62b80*/  @P2 LOP3.LUT R55, R55, 0x200000, RZ, 0xfc, !PT ;  /* 0x0020000037372812 */ /* 0x000fe400078efcff */
[----:B------:R-:W-:Y:S01]  /*62b90*/  ISETP.LT.AND P0, PT, R32, UR20, !P6 ;  /* 0x0000001420007c0c */ /* 0x000fe2000f701270 */
[----:B------:R-:W0:Y:S01]  /*62ba0*/  LDCU UR20, c[0x0][0x398] ;  /* 0x00007300ff1477ac */ /* 0x000e220008000800 */
[----:B------:R-:W-:-:S04]  /*62bb0*/  LOP3.LUT R55, R55, 0xffefffff, RZ, 0xc0, !PT ;  /* 0xffefffff37377812 */ /* 0x000fc800078ec0ff */
[----:B------:R-:W-:Y:S02]  /*62bc0*/  @P1 LOP3.LUT R55, R55, 0x100000, RZ, 0xfc, !PT ;  /* 0x0010000037371812 */ /* 0x000fe400078efcff */
[----:B------:R-:W-:Y:S02]  /*62bd0*/  ISETP.LT.AND P2, PT, R29, UR14, !P6 ;  /* 0x0000000e1d007c0c */ /* 0x000fe4000f741270 */
[----:B------:R-:W-:-:S04]  /*62be0*/  LOP3.LUT R55, R55, 0xfff7ffff, RZ, 0xc0, !PT ;  /* 0xfff7ffff37377812 */ /* 0x000fc800078ec0ff */
[----:B------:R-:W-:Y:S02]  /*62bf0*/  @P0 LOP3.LUT R55, R55, 0x80000, RZ, 0xfc, !PT ;  /* 0x0008000037370812 */ /* 0x000fe400078efcff */
[----:B------:R-:W-:Y:S01]  /*62c00*/  ISETP.LT.AND P1, PT, R28, UR15, !P6 ;  /* 0x0000000f1c007c0c */ /* 0x000fe2000f721270 */
[----:B------:R-:W0:Y:S01]  /*62c10*/  LDCU.64 UR14, c[0x0][0x398] ;  /* 0x00007300ff0e77ac */ /* 0x000e220008000a00 */
        /* <DEDUP_REMOVED lines=17> */
[----:B------:R-:W-:-:S04]  /*62d30*/  @P1 LOP3.LUT R55, R55, 0x4000, RZ, 0xfc, !PT ;  /* 0x0000400037371812 */ /* 0x000fc800078efcff */
[----:B------:R-:W-:-:S04]  /*62d40*/  LOP3.LUT R55, R55, 0xffffdfff, RZ, 0xc0, !PT ;  /* 0xffffdfff37377812 */ /* 0x000fc800078ec0ff */
[----:B------:R-:W-:Y:S02]  /*62d50*/  @P0 LOP3.LUT R55, R55, 0x2000, RZ, 0xfc, !PT ;  /* 0x0000200037370812 */ /* 0x000fe400078efcff */
[----:B------:R-:W-:Y:S01]  /*62d60*/  ISETP.GE.AND P0, PT, R11, UR47, PT ;  /* 0x0000002f0b007c0c */ /* 0x000fe2000bf06270 */
[----:B------:R-:W1:Y:S01]  /*62d70*/  LDCU UR47, c[0x0][0x398] ;  /* 0x00007300ff2f77ac */ /* 0x000e620008000800 */
[----:B------:R-:W3:Y:S02]  /*62d80*/  LDL.LU R11, [R1+0x2aa8] ;  /* 0x002aa800010b7983 */ /* 0x000ee40000300800 */
[----:B0-----:R-:W-:Y:S01]  /*62d90*/  ISETP.LT.AND P3, PT, R47, UR14, !P0 ;  /* 0x0000000e2f007c0c */ /* 0x001fe2000c761270 */
[----:B------:R-:W0:Y:S01]  /*62da0*/  LDCU UR14, c[0x0][0x398] ;  /* 0x00007300ff0e77ac */ /* 0x000e220008000800 */
[----:B------:R-:W-:Y:S02]  /*62db0*/  ISETP.LT.AND P2, PT, R7, UR13, !P0 ;  /* 0x0000000d07007c0c */ /* 0x000fe4000c741270 */
[----:B------:R-:W-:Y:S01]  /*62dc0*/  LOP3.LUT R55, R55, 0xfffffdff, RZ, 0xc0, !PT ;  /* 0xfffffdff37377812 */ /* 0x000fe200078ec0ff */
[----:B------:R-:W0:Y:S01]  /*62dd0*/  LDCU UR13, c[0x0][0x398] ;  /* 0x00007300ff0d77ac */ /* 0x000e220008000800 */
[----:B--2---:R-:W-:-:S05]  /*62de0*/  F2FP.SATFINITE.E5M2.F32.PACK_AB_MERGE_C R12, R60, R46, RZ ;  /* 0x0000002e3c0c723e */ /* 0x004fca00048060ff */
[----:B------:R2:W-:Y:S04]  /*62df0*/  STL [R1+0x2600], R12 ;  /* 0x0026000c01007387 */ /* 0x0005e80000100800 */
[----:B------:R-:W2:Y:S04]  /*62e00*/  LDL.LU R46, [R1+0xde8] ;  /* 0x000de800012e7983 */ /* 0x000ea80000300800 */
[----:B------:R-:W2:Y:S01]  /*62e10*/  LDL.LU R60, [R1+0xdec] ;  /* 0x000dec00013c7983 */ /* 0x000ea20000300800 */
        /* <DEDUP_REMOVED lines=13> */
[----:B------:R-:W0:Y:S01]  /*62ef0*/  LDCU UR5, c[0x0][0x398] ;  /* 0x00007300ff0577ac */ /* 0x000e220008000800 */
        /* <DEDUP_REMOVED lines=31> */
[----:B------:R-:W-:-:S03]  /*630f0*/  ISETP.LT.AND P3, PT, R26, UR32, !P0 ;  /* 0x000000201a007c0c */ /* 0x000fc6000c761270 */
[----:B------:R-:W-:Y:S01]  /*63100*/  @P2 LOP3.LUT R54, R54, 0x80000000, RZ, 0xfc, !PT ;  /* 0x8000000036362812 */ /* 0x000fe200078efcff */
[----:B------:R-:W0:Y:S01]  /*63110*/  LDCU.64 UR32, c[0x0][0x398] ;  /* 0x00007300ff2077ac */ /* 0x000e220008000a00 */
[----:B------:R-:W-:Y:S02]  /*63120*/  ISETP.LT.AND P0, PT, R8, UR35, !P0 ;  /* 0x0000002308007c0c */ /* 0x000fe4000c701270 */
[----:B------:R-:W-:Y:S01]  /*63130*/  LOP3.LUT R54, R54, 0xbfffffff, RZ, 0xc0, !PT ;  /* 0xbfffffff36367812 */ /* 0x000fe200078ec0ff */
[----:B------:R-:W0:Y:S03]  /*63140*/  LDCU UR35, c[0x0][0x398] ;  /* 0x00007300ff2377ac */ /* 0x000e260008000800 */
[----:B------:R-:W-:-:S04]  /*63150*/  @P1 LOP3.LUT R54, R54, 0x40000000, RZ, 0xfc, !PT ;  /* 0x4000000036361812 */ /* 0x000fc800078efcff */
[----:B------:R-:W-:-:S04]  /*63160*/  LOP3.LUT R54, R54, 0xdfffffff, RZ, 0xc0, !PT ;  /* 0xdfffffff36367812 */ /* 0x000fc800078ec0ff */
[----:B------:R-:W-:Y:S02]  /*63170*/  @P0 LOP3.LUT R54, R54, 0x20000000, RZ, 0xfc, !PT ;  /* 0x2000000036360812 */ /* 0x000fe400078efcff */
[----:B---3--:R-:W-:Y:S01]  /*63180*/  ISETP.GE.AND P0, PT, R11, UR15, PT ;  /* 0x0000000f0b007c0c */ /* 0x008fe2000bf06270 */
[----:B------:R-:W3:Y:S01]  /*63190*/  LDCU UR15, c[0x0][0x398] ;  /* 0x00007300ff0f77ac */ /* 0x000ee20008000800 */
[----:B------:R-:W3:Y:S01]  /*631a0*/  LDL.LU R11, [R1+0x2aac] ;  /* 0x002aac00010b7983 */ /* 0x000ee20000300800 */
[----:B------:R-:W-:-:S04]  /*631b0*/  LOP3.LUT R55, R55, 0xfffffffe, RZ, 0xc0, !PT ;  /* 0xfffffffe37377812 */ /* 0x000fc800078ec0ff */
[----:B------:R-:W-:Y:S02]  /*631c0*/  @P3 LOP3.LUT R55, R55, 0x1, RZ, 0xfc, !PT ;  /* 0x0000000137373812 */ /* 0x000fe400078efcff */
[----:B0-----:R-:W-:Y:S01]  /*631d0*/  ISETP.LT.AND P3, PT, R47, UR6, !P0 ;  /* 0x000000062f007c0c */ /* 0x001fe2000c761270 */
[----:B------:R-:W0:Y:S01]  /*631e0*/  LDCU UR6, c[0x0][0x398] ;  /* 0x00007300ff0677ac */ /* 0x000e220008000800 */
[----:B------:R-:W-:Y:S02]  /*631f0*/  ISETP.LT.AND P2, PT, R7, UR37, !P0 ;  /* 0x0000002507007c0c */ /* 0x000fe4000c741270 */
[----:B------:R-:W-:Y:S01]  /*63200*/  LOP3.LUT R54, R54, 0xfdffffff, RZ, 0xc0, !PT ;  /* 0xfdffffff36367812 */ /* 0x000fe200078ec0ff */
[----:B------:R-:W0:Y:S01]  /*63210*/  LDCU UR37, c[0x0][0x398] ;  /* 0x00007300ff2577ac */ /* 0x000e220008000800 */
[----:B------:R-:W-:Y:S02]  /*63220*/  ISETP.LT.AND P1, PT, R6, UR39, !P0 ;  /* 0x0000002706007c0c */ /* 0x000fe4000c721270 */
[----:B------:R-:W-:Y:S01]  /*63230*/  LOP3.LUT R53, R53, 0x7fffffff, RZ, 0xc0, !PT ;  /* 0x7fffffff35357812 */ /* 0x000fe200078ec0ff */
[----:B------:R-:W0:Y:S04]  /*63240*/  LDCU UR39, c[0x0][0x398] ;  /* 0x00007300ff2777ac */ /* 0x000e280008000800 */
[----:B------:R-:W-:-:S04]  /*63250*/  @P3 LOP3.LUT R54, R54, 0x2000000, RZ, 0xfc, !PT ;  /* 0x0200000036363812 */ /* 0x000fc800078efcff */
[----:B------:R-:W-:Y:S02]  /*63260*/  LOP3.LUT R54, R54, 0xefffffff, RZ, 0xc0, !PT ;  /* 0xefffffff36367812 */ /* 0x000fe400078ec0ff */
[----:B--2---:R-:W-:-:S05]  /*63270*/  F2FP.SATFINITE.E5M2.F32.PACK_AB_MERGE_C R12, R60, R46, RZ ;  /* 0x0000002e3c0c723e */ /* 0x004fca00048060ff */
[----:B------:R2:W-:Y:S04]  /*63280*/  STL [R1+0x25fc], R12 ;  /* 0x0025fc0c01007387 */ /* 0x0005e80000100800 */
[----:B------:R-:W2:Y:S04]  /*63290*/  LDL.LU R46, [R1+0xdd0] ;  /* 0x000dd000012e7983 */ /* 0x000ea80000300800 */
[----:B------:R-:W2:Y:S01]  /*632a0*/  LDL.LU R60, [R1+0xdd4] ;  /* 0x000dd400013c7983 */ /* 0x000ea20000300800 */
[----:B------:R-:W-:Y:S02]  /*632b0*/  @P2 LOP3.LUT R54, R54, 0x10000000, RZ, 0xfc, !PT ;  /* 0x1000000036362812 */ /* 0x000fe400078efcff */
[----:B------:R-:W-:-:S02]  /*632c0*/  ISETP.LT.AND P3, PT, R5, UR41, !P0 ;  /* 0x0000002905007c0c */ /* 0x000fc4000c761270 */
        /* <DEDUP_REMOVED lines=52> */
[----:B---3--:R-:W-:Y:S01]  /*63610*/  ISETP.GE.AND P0, PT, R11, UR7, PT ;  /* 0x000000070b007c0c */ /* 0x008fe2000bf06270 */
[----:B------:R-:W3:Y:S01]  /*63620*/  LDCU UR7, c[0x0][0x398] ;  /* 0x00007300ff0777ac */ /* 0x000ee20008000800 */
[----:B------:R-:W3:Y:S02]  /*63630*/  LDL.LU R11, [R1+0x2ab0] ;  /* 0x002ab000010b7983 */ /* 0x000ee40000300800 */
[----:B------:R-:W-:Y:S02]  /*63640*/  ISETP.LT.AND P2, PT, R47, UR32, !P0 ;  /* 0x000000202f007c0c */ /* 0x000fe4000c741270 */
[----:B------:R-:W-:Y:S01]  /*63650*/  ISETP.LT.AND P1, PT, R7, UR76, !P0 ;  /* 0x0000004c07007c0c */ /* 0x000fe2000c721270 */
[----:B------:R-:W0:Y:S01]  /*63660*/  LDCU UR76, c[0x0][0x398] ;  /* 0x00007300ff4c77ac */ /* 0x000e220008000800 */
[----:B------:R-:W-:-:S09]  /*63670*/  LOP3.LUT R54, R54, 0xfffffdff, RZ, 0xc0, !PT ;  /* 0xfffffdff36367812 */ /* 0x000fd200078ec0ff */
[----:B------:R-:W-:-:S04]  /*63680*/  @P2 LOP3.LUT R54, R54, 0x200, RZ, 0xfc, !PT ;  /* 0x0000020036362812 */ /* 0x000fc800078efcff */
[----:B------:R-:W-:-:S04]  /*63690*/  LOP3.LUT R54, R54, 0xffffefff, RZ, 0xc0, !PT ;  /* 0xffffefff36367812 */ /* 0x000fc800078ec0ff */
[----:B------:R-:W-:Y:S02]  /*636a0*/  @P1 LOP3.LUT R54, R54, 0x1000, RZ, 0xfc, !PT ;  /* 0x0000100036361812 */ /* 0x000fe400078efcff */
[----:B------:R-:W-:Y:S01]  /*636b0*/  ISETP.LT.AND P1, PT, R6, UR73, !P0 ;  /* 0x0000004906007c0c */ /* 0x000fe2000c721270 */
[----:B------:R-:W0:Y:S01]  /*636c0*/  LDCU UR73, c[0x0][0x398] ;  /* 0x00007300ff4977ac */ /* 0x000e220008000800 */
[----:B--2---:R-:W-:-:S05]  /*636d0*/  F2FP.SATFINITE.E5M2.F32.PACK_AB_MERGE_C R12, R60, R46, RZ ;  /* 0x0000002e3c0c723e */ /* 0x004fca00048060ff */
[----:B------:R2:W-:Y:S04]  /*636e0*/  STL [R1+0x2554], R12 ;  /* 0x0025540c01007387 */ /* 0x0005e80000100800 */
[----:B------:R-:W2:Y:S04]  /*636f0*/  LDL.LU R46, [R1+0xdd8] ;  /* 0x000dd800012e7983 */ /* 0x000ea80000300800 */
[----:B------:R-:W2:Y:S01]  /*63700*/  LDL.LU R60, [R1+0xddc] ;  /* 0x000ddc00013c7983 */ /* 0x000ea20000300800 */
        /* <DEDUP_REMOVED lines=42> */
[----:B------:R-:W-:-:S03]  /*639b0*/  ISETP.LT.AND P3, PT, R26, UR58, !P0 ;  /* 0x0000003a1a007c0c */ /* 0x000fc6000c761270 */
[----:B------:R-:W-:Y:S01]  /*639c0*/  @P2 LOP3.LUT R53, R53, 0x80000000, RZ, 0xfc, !PT ;  /* 0x8000000035352812 */ /* 0x000fe200078efcff */
[----:B------:R-:W0:Y:S01]  /*639d0*/  LDCU UR58, c[0x0][0x398] ;  /* 0x00007300ff3a77ac */ /* 0x000e220008000800 */
[----:B------:R-:W-:Y:S02]  /*639e0*/  ISETP.LT.AND P0, PT, R8, UR40, !P0 ;  /* 0x0000002808007c0c */ /* 0x000fe4000c701270 */
[----:B------:R-:W-:Y:S01]  /*639f0*/  LOP3.LUT R53, R53, 0xbfffffff, RZ, 0xc0, !PT ;  /* 0xbfffffff35357812 */ /* 0x000fe200078ec0ff */
[----:B------:R-:W0:Y:S03]  /*63a00*/  LDCU.64 UR40, c[0x0][0x398] ;  /* 0x00007300ff2877ac */ /* 0x000e260008000a00 */
[----:B------:R-:W-:-:S04]  /*63a10*/  @P1 LOP3.LUT R53, R53, 0x40000000, RZ, 0xfc, !PT ;  /* 0x4000000035351812 */ /* 0x000fc800078efcff */
[----:B------:R-:W-:-:S04]  /*63a20*/  LOP3.LUT R53, R53, 0xdfffffff, RZ, 0xc0, !PT ;  /* 0xdfffffff35357812 */ /* 0x000fc800078ec0ff */
[----:B------:R-:W-:Y:S02]  /*63a30*/  @P0 LOP3.LUT R53, R53, 0x20000000, RZ, 0xfc, !PT ;  /* 0x2000000035350812 */ /* 0x000fe400078efcff */
[----:B---3--:R-:W-:Y:S01]  /*63a40*/  ISETP.GE.AND P0, PT, R11, UR33, PT ;  /* 0x000000210b007c0c */ /* 0x008fe2000bf06270 */
[----:B------:R-:W3:Y:S01]  /*63a50*/  LDCU.64 UR32, c[0x0][0x398] ;  /* 0x00007300ff2077ac */ /* 0x000ee20008000a00 */
[----:B------:R-:W3:Y:S02]  /*63a60*/  LDL.LU R11, [R1+0x2ab4] ;  /* 0x002ab400010b7983 */ /* 0x000ee40000300800 */
[----:B0-----:R-:W-:Y:S01]  /*63a70*/  ISETP.LT.AND P2, PT, R47, UR40, !P0 ;  /* 0x000000282f007c0c */ /* 0x001fe2000c741270 */
        /* <DEDUP_REMOVED lines=9> */
[----:B------:R-:W-:Y:S02]  /*63b10*/  LOP3.LUT R54, R54, 0xfffffffe, RZ, 0xc0, !PT ;  /* 0xfffffffe36367812 */ /* 0x000fe400078ec0ff */
[----:B------:R-:W-:Y:S02]  /*63b20*/  LOP3.LUT R53, R53, 0xf7ffffff, RZ, 0xc0, !PT ;  /* 0xf7ffffff35357812 */ /* 0x000fe400078ec0ff */
[----:B------:R-:W-:Y:S02]  /*63b30*/  @P3 LOP3.LUT R54, R54, 0x1, RZ, 0xfc, !PT ;  /* 0x0000000136363812 */ /* 0x000fe400078efcff */
[----:B-1----:R-:W-:Y:S01]  /*63b40*/  ISETP.LT.AND P3, PT, R5, UR74, !P0 ;  /* 0x0000004a05007c0c */ /* 0x002fe2000c761270 */
[----:B------:R-:W1:Y:S01]  /*63b50*/  LDCU UR74, c[0x0][0x398] ;  /* 0x00007300ff4a77ac */ /* 0x000e620008000800 */
[----:B------:R-:W-:-:S03]  /*63b60*/  ISETP.LT.AND P2, PT, R4, UR75, !P0 ;  /* 0x0000004b04007c0c */ /* 0x000fc6000c741270 */
[----:B------:R-:W-:Y:S01]  /*63b70*/  @P1 LOP3.LUT R53, R53, 0x8000000, RZ, 0xfc, !PT ;  /* 0x0800000035351812 */ /* 0x000fe200078efcff */
[----:B------:R-:W0:Y:S03]  /*63b80*/  LDCU UR75, c[0x0][0x398] ;  /* 0x00007300ff4b77ac */ /* 0x000e260008000800 */
[----:B------:R-:W-:Y:S02]  /*63b90*/  LOP3.LUT R53, R53, 0xfbffffff, RZ, 0xc0, !PT ;  /* 0xfbffffff35357812 */ /* 0x000fe400078ec0ff */
[----:B--2---:R-:W-:-:S05]  /*63ba0*/  F2FP.SATFINITE.E5M2.F32.PACK_AB_MERGE_C R12, R60, R46, RZ ;  /* 0x0000002e3c0c723e */ /* 0x004fca00048060ff */
[----:B------:R2:W-:Y:S04]  /*63bb0*/  STL [R1+0x2550], R12 ;  /* 0x0025500c01007387 */ /* 0x0005e80000100800 */
[----:B------:R-:W2:Y:S04]  /*63bc0*/  LDL.LU R46, [R1+0xdc0] ;  /* 0x000dc000012e7983 */ /* 0x000ea80000300800 */
[----:B------:R-:W2:Y:S01]  /*63bd0*/  LDL.LU R60, [R1+0xdc4] ;  /* 0x000dc400013c7983 */ /* 0x000ea20000300800 */
        /* <DEDUP_REMOVED lines=49> */
[----:B------:R-:W4:Y:S02]  /*63ef0*/  LDL.LU R11, [R1+0x2ab8] ;  /* 0x002ab800010b7983 */ /* 0x000f240000300800 */
[----:B------:R-:W-:Y:S01]  /*63f00*/  ISETP.LT.AND P1, PT, R47, UR32, !P0 ;  /* 0x000000202f007c0c */ /* 0x000fe2000c721270 */
[----:B------:R-:W0:Y:S01]  /*63f10*/  LDCU UR32, c[0x0][0x398] ;  /* 0x00007300ff2077ac */ /* 0x000e220008000800 */
[----:B------:R-:W-:-:S11]  /*63f20*/  LOP3.LUT R53, R53, 0xfffffdff, RZ, 0xc0, !PT ;  /* 0xfffffdff35357812 */ /* 0x000fd600078ec0ff */
[----:B------:R-:W-:Y:S02]  /*63f30*/  @P1 LOP3.LUT R53, R53, 0x200, RZ, 0xfc, !PT ;  /* 0x0000020035351812 */ /* 0x000fe400078efcff */
[----:B0-----:R-:W-:Y:S01]  /*63f40*/  ISETP.LT.AND P2, PT, R7, UR32, !P0 ;  /* 0x0000002007007c0c */ /* 0x001fe2000c741270 */
[----:B------:R-:W0:Y:S01]  /*63f50*/  LDCU UR32, c[0x0][0x398] ;  /* 0x00007300ff2077ac */ /* 0x000e220008000800 */
[----:B---3--:R-:W-:Y:S02]  /*63f60*/  ISETP.LT.AND P1, PT, R6, UR41, !P0 ;  /* 0x0000002906007c0c */ /* 0x008fe4000c721270 */
[----:B------:R-:W-:Y:S01]  /*63f70*/  LOP3.LUT R53, R53, 0xffffefff, RZ, 0xc0, !PT ;  /* 0xffffefff35357812 */ /* 0x000fe200078ec0ff */
[----:B------:R-:W3:Y:S08]  /*63f80*/  LDCU UR41, c[0x0][0x398] ;  /* 0x00007300ff2977ac */ /* 0x000ef00008000800 */
[----:B------:R-:W-:-:S04]  /*63f90*/  @P2 LOP3.LUT R53, R53, 0x1000, RZ, 0xfc, !PT ;  /* 0x0000100035352812 */ /* 0x000fc800078efcff */
[----:B------:R-:W-:-:S04]  /*63fa0*/  LOP3.LUT R53, R53, 0xfffff7ff, RZ, 0xc0, !PT ;  /* 0xfffff7ff35357812 */ /* 0x000fc800078ec0ff */
[----:B------:R-:W-:Y:S02]  /*63fb0*/  @P1 LOP3.LUT R53, R53, 0x800, RZ, 0xfc, !PT ;  /* 0x0000080035351812 */ /* 0x000fe400078efcff */
[----:B------:R-:W-:Y:S01]  /*63fc0*/  ISETP.LT.AND P1, PT, R5, UR70, !P0 ;  /* 0x0000004605007c0c */ /* 0x000fe2000c721270 */
        /* <DEDUP_REMOVED lines=40> */
[----:B------:R-:W-:Y:S02]  /*64250*/  LOP3.LUT R52, R52, 0x7fffffff, RZ, 0xc0, !PT ;  /* 0x7fffffff34347812 */ /* 0x000fe400078ec0ff */
[----:B------:R-:W-:Y:S02]  /*64260*/  @P1 LOP3.LUT R53, R53, 0x2, RZ, 0xfc, !PT ;  /* 0x0000000235351812 */ /* 0x000fe400078efcff */
[----:B------:R-:W-:-:S02]  /*64270*/  ISETP.LT.AND P1, PT, R9, UR16, !P0 ;  /* 0x0000001009007c0c */ /* 0x000fc4000c721270 */
[----:B------:R-:W-:Y:S01]  /*64280*/  ISETP.LT.AND P3, PT, R26, UR18, !P0 ;  /* 0x000000121a007c0c */ /* 0x000fe2000c761270 */
[----:B------:R-:W0:Y:S02]  /*64290*/  LDCU UR18, c[0x0][0x398] ;  /* 0x00007300ff1277ac */ /* 0x000e240008000800 */
[----:B------:R-:W-:Y:S02]  /*642a0*/  @P2 LOP3.LUT R52, R52, 0x80000000, RZ, 0xfc, !PT ;  /* 0x8000000034342812 */ /* 0x000fe400078efcff */
[----:B------:R-:W-:Y:S01]  /*642b0*/  ISETP.LT.AND P0, PT, R8, UR17, !P0 ;  /* 0x0000001108007c0c */ /* 0x000fe2000c701270 */
[----:B------:R-:W0:Y:S01]  /*642c0*/  LDCU.64 UR16, c[0x0][0x398] ;  /* 0x00007300ff1077ac */ /* 0x000e220008000a00 */
        /* <DEDUP_REMOVED lines=9> */
[----:B------:R-:W-:Y:S02]  /*64360*/  LOP3.LUT R52, R52, 0xfdffffff, RZ, 0xc0, !PT ;  /* 0xfdffffff34347812 */ /* 0x000fe400078ec0ff */
[----:B------:R-:W-:-:S09]  /*64370*/  LOP3.LUT R53, R53, 0xfffffffe, RZ, 0xc0, !PT ;  /* 0xfffffffe35357812 */ /* 0x000fd200078ec0ff */
[----:B------:R-:W-:Y:S02]  /*64380*/  @P1 LOP3.LUT R52, R52, 0x2000000, RZ, 0xfc, !PT ;  /* 0x0200000034341812 */ /* 0x000fe400078efcff */
[----:B0-----:R-:W-:Y:S01]  /*64390*/  ISETP.LT.AND P1, PT, R7, UR16, !P0 ;  /* 0x0000001007007c0c */ /* 0x001fe2000c721270 */
[----:B------:R-:W0:Y:S01]  /*643a0*/  LDCU UR16, c[0x0][0x398] ;  /* 0x00007300ff1077ac */ /* 0x000e220008000800 */
[----:B------:R-:W-:Y:S02]  /*643b0*/  @P3 LOP3.LUT R53, R53, 0x1, RZ, 0xfc, !PT ;  /* 0x0000000135353812 */ /* 0x000fe400078efcff */
[----:B-1----:R-:W-:Y:S01]  /*643c0*/  ISETP.LT.AND P3, PT, R6, UR33, !P0 ;  /* 0x0000002106007c0c */ /* 0x002fe2000c761270 */
[----:B------:R-:W1:Y:S01]  /*643d0*/  LDCU UR33, c[0x0][0x398] ;  /* 0x00007300ff2177ac */ /* 0x000e620008000800 */
[----:B------:R-:W-:Y:S02]  /*643e0*/  LOP3.LUT R52, R52, 0xefffffff, RZ, 0xc0, !PT ;  /* 0xefffffff34347812 */ /* 0x000fe400078ec0ff */
[----:B------:R-:W-:Y:S01]  /*643f0*/  ISETP.LT.AND P2, PT, R5, UR18, !P0 ;  /* 0x0000001205007c0c */ /* 0x000fe2000c741270 */
[----:B------:R-:W0:Y:S04]  /*64400*/  LDCU UR18, c[0x0][0x398] ;  /* 0x00007300ff1277ac */ /* 0x000e280008000800 */
[----:B------:R-:W-:-:S04]  /*64410*/  @P1 LOP3.LUT R52, R52, 0x10000000, RZ, 0xfc, !PT ;  /* 0x1000000034341812 */ /* 0x000fc800078efcff */
[----:B------:R-:W-:-:S04]  /*64420*/  LOP3.LUT R52, R52, 0xf7ffffff, RZ, 0xc0, !PT ;  /* 0xf7ffffff34347812 */ /* 0x000fc800078ec0ff */
[----:B------:R-:W-:Y:S02]  /*64430*/  @P3 LOP3.LUT R52, R52, 0x8000000, RZ, 0xfc, !PT ;  /* 0x0800000034343812 */ /* 0x000fe400078efcff */
[----:B------:R-:W-:Y:S01]  /*64440*/  ISETP.LT.AND P1, PT, R4, UR19, !P0 ;  /* 0x0000001304007c0c */ /* 0x000fe2000c721270 */
[----:B------:R-:W2:Y:S01]  /*64450*/  LDCU UR19, c[0x0][0x398] ;  /* 0x00007300ff1377ac */ /* 0x000ea20008000800 */
[----:B------:R-:W-:-:S04]  /*64460*/  LOP3.LUT R52, R52, 0xfbffffff, RZ, 0xc0, !PT ;  /* 0xfbffffff34347812 */ /* 0x000fc800078ec0ff */
[----:B------:R-:W-:-:S04]  /*64470*/  @P2 LOP3.LUT R52, R52, 0x4000000, RZ, 0xfc, !PT ;  /* 0x0400000034342812 */ /* 0x000fc800078efcff */
[----:B------:R-:W-:-:S04]  /*64480*/  LOP3.LUT R52, R52, 0xfeffffff, RZ, 0xc0, !PT ;  /* 0xfeffffff34347812 */ /* 0x000fc800078ec0ff */
[----:B------:R-:W-:Y:S02]  /*64490*/  @P1 LOP3.LUT R52, R52, 0x1000000, RZ, 0xfc, !PT ;  /* 0x0100000034341812 */ /* 0x000fe400078efcff */
[----:B0-----:R-:W-:Y:S02]  /*644a0*/  ISETP.LT.AND P1, PT, R34, UR16, !P0 ;  /* 0x0000001022007c0c */ /* 0x001fe4000c721270 */
[----:B-1----:R-:W-:Y:S01]  /*644b0*/  ISETP.LT.AND P3, PT, R31, UR33, !P0 ;  /* 0x000000211f007c0c */ /* 0x002fe2000c761270 */
[----:B------:R-:W0:Y:S01]  /*644c0*/  LDCU UR33, c[0x0][0x398] ;  /* 0x00007300ff2177ac */ /* 0x000e220008000800 */
[----:B--2---:R-:W-:Y:S02]  /*644d0*/  F2FP.SATFINITE.E5M2.F32.PACK_AB_MERGE_C R19, R60, R46, RZ ;  /* 0x0000002e3c13723e */ /* 0x004fe400048060ff */
[----:B------:R-:W2:Y:S04]  /*644e0*/  LDL.LU R46, [R1+0xd98] ;  /* 0x000d9800012e7983 */ /* 0x000ea80000300800 */
[----:B------:R-:W2:Y:S01]  /*644f0*/  LDL.LU R60, [R1+0xd9c] ;  /* 0x000d9c00013c7983 */ /* 0x000ea20000300800 */
[----:B------:R-:W-:-:S04]  /*64500*/  LOP3.LUT R52, R52, 0xff7fffff, RZ, 0xc0, !PT ;  /* 0xff7fffff34347812 */ /* 0x000fc800078ec0ff */
[----:B------:R-:W-:Y:S02]  /*64510*/  @P1 LOP3.LUT R52, R52, 0x800000, RZ, 0xfc, !PT ;  /* 0x0080000034341812 */ /* 0x000fe400078efcff */
[----:B------:R-:W-:Y:S02]  /*64520*/  ISETP.LT.AND P2, PT, R33, UR18, !P0 ;  /* 0x0000001221007c0c */ /* 0x000fe4000c741270 */
        /* <DEDUP_REMOVED lines=37> */
[----:B------:R-:W3:Y:S01]  /*64780*/  LDCU.64 UR16, c[0x0][0x398] ;  /* 0x00007300ff1077ac */ /* 0x000ee20008000a00 */
[----:B------:R-:W3:Y:S02]  /*64790*/  LDL.LU R11, [R1+0x2ac0] ;  /* 0x002ac000010b7983 */ /* 0x000ee40000300800 */
[----:B-1----:R-:W-:Y:S01]  /*647a0*/  ISETP.LT.AND P3, PT, R47, UR18, !P0 ;  /* 0x000000122f007c0c */ /* 0x002fe2000c761270 */
[----:B------:R-:W1:Y:S01]  /*647b0*/  LDCU UR18, c[0x0][0x398] ;  /* 0x00007300ff1277ac */ /* 0x000e620008000800 */
[----:B------:R-:W-:Y:S02]  /*647c0*/  ISETP.LT.AND P2, PT, R7, UR5, !P0 ;  /* 0x0000000507007c0c */ /* 0x000fe4000c741270 */
[----:B------:R-:W-:Y:S01]  /*647d0*/  LOP3.LUT R52, R52, 0xfffffdff, RZ, 0xc0, !PT ;  /* 0xfffffdff34347812 */ /* 0x000fe200078ec0ff */
[----:B------:R-:W0:Y:S01]  /*647e0*/  LDCU UR5, c[0x0][0x398] ;  /* 0x00007300ff0577ac */ /* 0x000e220008000800 */
[----:B------:R-:W-:-:S02]  /*647f0*/  ISETP.LT.AND P1, PT, R6, UR9, !P0 ;  /* 0x0000000906007c0c */ /* 0x000fc4000c721270 */
        /* <DEDUP_REMOVED lines=64> */
[----:B------:R-:W-:Y:S02]  /*64c00*/  ISETP.LT.AND P3, PT, R47, UR16, !P0 ;  /* 0x000000102f007c0c */ /* 0x000fe4000c761270 */
[----:B------:R-:W-:Y:S01]  /*64c10*/  ISETP.LT.AND P2, PT, R7, UR15, !P0 ;  /* 0x0000000f07007c0c */ /* 0x000fe2000c741270 */
[----:B------:R-:W0:Y:S01]  /*64c20*/  LDCU UR15, c[0x0][0x398] ;  /* 0x00007300ff0f77ac */ /* 0x000e220008000800 */
[----:B------:R-:W-:Y:S02]  /*64c30*/  LOP3.LUT R51, R51, 0xfdffffff, RZ, 0xc0, !PT ;  /* 0xfdffffff33337812 */ /* 0x000fe400078ec0ff */
[----:B------:R-:W-:Y:S01]  /*64c40*/  ISETP.LT.AND P1, PT, R6, UR8, !P0 ;  /* 0x0000000806007c0c */ /* 0x000fe2000c721270 */
[----:B------:R-:W0:Y:S06]  /*64c50*/  LDCU UR8, c[0x0][0x398] ;  /* 0x00007300ff0877ac */ /* 0x000e2c0008000800 */
        /* <DEDUP_REMOVED lines=61> */
[----:B------:R-:W3:Y:S04]  /*65030*/  LDL.LU R11, [R1+0x2ac8] ;  /* 0x002ac800010b7983 */ /* 0x000ee80000300800 */
[----:B------:R-:W4:Y:S04]  /*65040*/  LDL.LU R38, [R1+0x90] ;  /* 0x0000900001267983 */ /* 0x000f280000300800 */
[----:B------:R-:W4:Y:S01]  /*65050*/  LDL.LU R40, [R1+0x38] ;  /* 0x0000380001287983 */ /* 0x000f220000300800 */
[----:B0-----:R-:W-:Y:S01]  /*65060*/  ISETP.LT.AND P3, PT, R47, UR6, !P0 ;  /* 0x000000062f007c0c */ /* 0x001fe2000c761270 */
[----:B------:R-:W0:Y:S01]  /*65070*/  LDCU UR6, c[0x0][0x398] ;  /* 0x00007300ff0677ac */ /* 0x000e220008000800 */
[----:B------:R-:W-:-:S02]  /*65080*/  ISETP.LT.AND P2, PT, R7, UR69, !P0 ;  /* 0x0000004507007c0c */ /* 0x000fc4000c741270 */
        /* <DEDUP_REMOVED lines=24> */
[----:B--2---:R-:W-:Y:S02]  /*65210*/  F2FP.SATFINITE.E5M2.F32.PACK_AB_MERGE_C R12, R60, R46, RZ ;  /* 0x0000002e3c0c723e */ /* 0x004fe400048060ff */
[----:B------:R-:W2:Y:S04]  /*65220*/  LDL.LU R60, [R1+0x48] ;  /* 0x00004800013c7983 */ /* 0x000ea80000300800 */
[----:B------:R-:W2:Y:S01]  /*65230*/  LDL R18, [R1+0x14d4] ;  /* 0x0014d40001127983 */ /* 0x000ea20000100800 */
[----:B------:R-:W-:Y:S01]  /*65240*/  ISETP.LT.AND P2, PT, R33, UR59, !P0 ;  /* 0x0000003b21007c0c */ /* 0x000fe2000c741270 */
[----:B------:R-:W0:Y:S01]  /*65250*/  LDCU UR59, c[0x0][0x398] ;  /* 0x00007300ff3b77ac */ /* 0x000e220008000800 */
[----:B------:R-:W-:Y:S01]  /*65260*/  LOP3.LUT R51, R51, 0xffffffbf, RZ, 0xc0, !PT ;  /* 0xffffffbf33337812 */ /* 0x000fe200078ec0ff */
[----:B------:R-:W2:Y:S03]  /*65270*/  LDL.LU R43, [R1+0x94] ;  /* 0x00009400012b7983 */ /* 0x000ea60000300800 */
[----:B------:R-:W-:Y:S01]  /*65280*/  @P3 LOP3.LUT R51, R51, 0x40, RZ, 0xfc, !PT ;  /* 0x0000004033333812 */ /* 0x000fe200078efcff */
[----:B------:R-:W2:Y:S01]  /*65290*/  LDL.LU R41, [R1+0x3c] ;  /* 0x00003c0001297983 */ /* 0x000ea20000300800 */
        /* <DEDUP_REMOVED lines=33> */
[----:B------:R-:W-:Y:S02]  /*654b0*/  LOP3.LUT R50, R50, 0xdfffffff, RZ, 0xc0, !PT ;  /* 0xdfffffff32327812 */ /* 0x000fe400078ec0ff */
[----:B------:R-:W-:Y:S02]  /*654c0*/  LOP3.LUT R51, R51, 0xfffffffe, RZ, 0xc0, !PT ;  /* 0xfffffffe33337812 */ /* 0x000fe400078ec0ff */
[----:B------:R-:W-:Y:S02]  /*654d0*/  @P0 LOP3.LUT R50, R50, 0x20000000, RZ, 0xfc, !PT ;  /* 0x2000000032320812 */ /* 0x000fe400078efcff */
[----:B------:R-:W-:Y:S02]  /*654e0*/  @P3 LOP3.LUT R51, R51, 0x1, RZ, 0xfc, !PT ;  /* 0x0000000133333812 */ /* 0x000fe400078efcff */
[----:B------:R-:W-:Y:S02]  /*654f0*/  LOP3.LUT R50, R50, 0xefffffff, RZ, 0xc0, !PT ;  /* 0xefffffff32327812 */ /* 0x000fe400078ec0ff */
[----:B---3--:R-:W-:-:S04]  /*65500*/  ISETP.GE.AND P0, PT, R11, UR7, PT ;  /* 0x000000070b007c0c */ /* 0x008fc8000bf06270 */
[----:B0-----:R-:W-:Y:S01]  /*65510*/  ISETP.LT.AND P3, PT, R7, UR69, !P0 ;  /* 0x0000004507007c0c */ /* 0x001fe2000c761270 */
[----:B------:R-:W0:Y:S01]  /*65520*/  LDCU UR69, c[0x0][0x398] ;  /* 0x00007300ff4577ac */ /* 0x000e220008000800 */
[----:B------:R-:W-:Y:S02]  /*65530*/  ISETP.LT.AND P2, PT, R6, UR6, !P0 ;  /* 0x0000000606007c0c */ /* 0x000fe4000c741270 */
[----:B------:R-:W-:Y:S01]  /*65540*/  ISETP.LT.AND P1, PT, R5, UR77, !P0 ;  /* 0x0000004d05007c0c */ /* 0x000fe2000c721270 */
[----:B------:R-:W3:Y:S01]  /*65550*/  LDCU.64 UR6, c[0x0][0x398] ;  /* 0x00007300ff0677ac */ /* 0x000ee20008000a00 */
[----:B------:R-:W-:Y:S02]  /*65560*/  LOP3.LUT R49, R49, 0x7fffffff, RZ, 0xc0, !PT ;  /* 0x7fffffff31317812 */ /* 0x000fe400078ec0ff */
        /* <DEDUP_REMOVED lines=56> */
[----:B------:R-:W-:-:S04]  /*658f0*/  @P1 LOP3.LUT R50, R50, 0x4000, RZ, 0xfc, !PT ;  /* 0x0000400032321812 */ /* 0x000fc800078efcff */
[----:B------:R-:W-:-:S04]  /*65900*/  LOP3.LUT R50, R50, 0xffffdfff, RZ, 0xc0, !PT ;  /* 0xffffdfff32327812 */ /* 0x000fc800078ec0ff */
[----:B------:R-:W-:-:S04]  /*65910*/  @P0 LOP3.LUT R50, R50, 0x2000, RZ, 0xfc, !PT ;  /* 0x0000200032320812 */ /* 0x000fc800078efcff */
[----:B------:R-:W-:Y:S01]  /*65920*/  LOP3.LUT R50, R50, 0xfffffeff, RZ, 0xc0, !PT ;  /* 0xfffffeff32327812 */ /* 0x000fe200078ec0ff */
[----:B--2---:R-:W-:-:S05]  /*65930*/  VIADD R35, R18, 0x15 ;  /* 0x0000001512237836 */ /* 0x004fca0000000000 */
[----:B------:R-:W-:Y:S01]  /*65940*/  ISETP.GE.AND P0, PT, R35, UR17, PT ;  /* 0x0000001123007c0c */ /* 0x000fe2000bf06270 */
[----:B------:R-:W2:Y:S03]  /*65950*/  LDCU UR17, c[0x0][0x398] ;  /* 0x00007300ff1177ac */ /* 0x000ea60008000800 */
[----:B---3--:R-:W-:Y:S01]  /*65960*/  ISETP.LT.AND P1, PT, R4, UR6, !P0 ;  /* 0x0000000604007c0c */ /* 0x008fe2000c721270 */
[----:B------:R-:W-:Y:S01]  /*65970*/  VIADD R35, R18, 0x14 ;  /* 0x0000001412237836 */ /* 0x000fe20000000000 */
[----:B0-----:R-:W-:Y:S01]  /*65980*/  ISETP.LT.AND P3, PT, R6, UR71, !P0 ;  /* 0x0000004706007c0c */ /* 0x001fe2000c761270 */
[----:B------:R-:W0:Y:S01]  /*65990*/  LDCU UR71, c[0x0][0x398] ;  /* 0x00007300ff4777ac */ /* 0x000e220008000800 */
[----:B------:R-:W-:Y:S01]  /*659a0*/  ISETP.LT.AND P2, PT, R5, UR72, !P0 ;  /* 0x0000004805007c0c */ /* 0x000fe2000c741270 */
[----:B------:R-:W3:Y:S01]  /*659b0*/  LDCU UR72, c[0x0][0x398] ;  /* 0x00007300ff4877ac */ /* 0x000ee20008000800 */
[----:B------:R-:W0:Y:S07]  /*659c0*/  LDCU UR6, c[0x0][0x398] ;  /* 0x00007300ff0677ac */ /* 0x000e2e0008000800 */
[----:B------:R-:W-:-:S02]  /*659d0*/  @P1 LOP3.LUT R50, R50, 0x100, RZ, 0xfc, !PT ;  /* 0x0000010032321812 */ /* 0x000fc400078efcff */
[----:B--2---:R-:W-:Y:S01]  /*659e0*/  ISETP.LT.AND P1, PT, R7, UR17, !P0 ;  /* 0x0000001107007c0c */ /* 0x004fe2000c721270 */
[----:B------:R-:W2:Y:S01]  /*659f0*/  LDCU UR17, c[0x0][0x398] ;  /* 0x00007300ff1177ac */ /* 0x000ea20008000800 */
[----:B------:R-:W-:-:S11]  /*65a00*/  LOP3.LUT R50, R50, 0xffffefff, RZ, 0xc0, !PT ;  /* 0xffffefff32327812 */ /* 0x000fd600078ec0ff */
[----:B------:R-:W-:-:S04]  /*65a10*/  @P1 LOP3.LUT R50, R50, 0x1000, RZ, 0xfc, !PT ;  /* 0x0000100032321812 */ /* 0x000fc800078efcff */
        /* <DEDUP_REMOVED lines=8> */
[----:B--2---:R-:W-:Y:S02]  /*65aa0*/  ISETP.LT.AND P1, PT, R34, UR17, !P0 ;  /* 0x0000001122007c0c */ /* 0x004fe4000c721270 */
[----:B0-----:R-:W-:Y:S01]  /*65ab0*/  ISETP.LT.AND P3, PT, R31, UR71, !P0 ;  /* 0x000000471f007c0c */ /* 0x001fe2000c761270 */
[----:B------:R-:W0:Y:S01]  /*65ac0*/  LDCU UR71, c[0x0][0x398] ;  /* 0x00007300ff4777ac */ /* 0x000e220008000800 */
[----:B------:R-:W-:Y:S02]  /*65ad0*/  LOP3.LUT R50, R50, 0xffffff7f, RZ, 0xc0, !PT ;  /* 0xffffff7f32327812 */ /* 0x000fe400078ec0ff */
[----:B---3--:R-:W-:Y:S01]  /*65ae0*/  ISETP.LT.AND P2, PT, R33, UR72, !P0 ;  /* 0x0000004821007c0c */ /* 0x008fe2000c741270 */
[----:B------:R-:W2:Y:S06]  /*65af0*/  LDCU UR72, c[0x0][0x398] ;  /* 0x00007300ff4877ac */ /* 0x000eac0008000800 */
[----:B------:R-:W-:-:S04]  /*65b00*/  @P1 LOP3.LUT R50, R50, 0x80, RZ, 0xfc, !PT ;  /* 0x0000008032321812 */ /* 0x000fc800078efcff */
[----:B------:R-:W-:-:S04]  /*65b10*/  LOP3.LUT R50, R50, 0xffffffbf, RZ, 0xc0, !PT ;  /* 0xffffffbf32327812 */ /* 0x000fc800078ec0ff */
[----:B------:R-:W-:Y:S02]  /*65b20*/  @P3 LOP3.LUT R50, R50, 0x40, RZ, 0xfc, !PT ;  /* 0x0000004032323812 */ /* 0x000fe400078efcff */
[----:B-1----:R-:W-:Y:S01]  /*65b30*/  ISETP.LT.AND P1, PT, R30, UR16, !P0 ;  /* 0x000000101e007c0c */ /* 0x002fe2000c721270 */
[----:B------:R-:W1:Y:S01]  /*65b40*/  LDCU.64 UR16, c[0x0][0x398] ;  /* 0x00007300ff1077ac */ /* 0x000e620008000a00 */
[----:B------:R-:W-:-:S04]  /*65b50*/  LOP3.LUT R50, R50, 0xffffffdf, RZ, 0xc0, !PT ;  /* 0xffffffdf32327812 */ /* 0x000fc800078ec0ff */
[----:B------:R-:W-:Y:S02]  /*65b60*/  @P2 LOP3.LUT R50, R50, 0x20, RZ, 0xfc, !PT ;  /* 0x0000002032322812 */ /* 0x000fe400078efcff */
[----:B------:R-:W-:Y:S01]  /*65b70*/  ISETP.LT.AND P3, PT, R32, UR46, !P0 ;  /* 0x0000002e20007c0c */ /* 0x000fe2000c761270 */
        /* <DEDUP_REMOVED lines=26> */
[----:B------:R-:W-:Y:S01]  /*65d20*/  ISETP.GE.AND P0, PT, R35, UR7, PT ;  /* 0x0000000723007c0c */ /* 0x000fe2000bf06270 */
[----:B------:R-:W2:Y:S03]  /*65d30*/  LDCU UR7, c[0x0][0x398] ;  /* 0x00007300ff0777ac */ /* 0x000ea60008000800 */
[----:B-1----:R-:W-:Y:S02]  /*65d40*/  ISETP.LT.AND P1, PT, R4, UR16, !P0 ;  /* 0x0000001004007c0c */ /* 0x002fe4000c721270 */
[----:B------:R-:W-:Y:S02]  /*65d50*/  LOP3.LUT R49, R49, 0xfeffffff, RZ, 0xc0, !PT ;  /* 0xfeffffff31317812 */ /* 0x000fe400078ec0ff */
[----:B------:R-:W-:Y:S01]  /*65d60*/  LOP3.LUT R50, R50, 0xfffffffe, RZ, 0xc0, !PT ;  /* 0xfffffffe32327812 */ /* 0x000fe200078ec0ff */
[----:B------:R-:W-:Y:S01]  /*65d70*/  VIADD R35, R18, 0x13 ;  /* 0x0000001312237836 */ /* 0x000fe20000000000 */
[----:B0-----:R-:W-:Y:S01]  /*65d80*/  ISETP.LT.AND P2, PT, R5, UR71, !P0 ;  /* 0x0000004705007c0c */ /* 0x001fe2000c741270 */
[----:B------:R-:W0:Y:S01]  /*65d90*/  LDCU UR71, c[0x0][0x398] ;  /* 0x00007300ff4777ac */ /* 0x000e220008000800 */
[----:B------:R-:W-:Y:S01]  /*65da0*/  LOP3.LUT R3, R3, 0x7fffffff, RZ, 0xc0, !PT ;  /* 0x7fffffff03037812 */ /* 0x000fe200078ec0ff */
[----:B------:R-:W1:Y:S04]  /*65db0*/  LDCU UR16, c[0x0][0x398] ;  /* 0x00007300ff1077ac */ /* 0x000e680008000800 */
[----:B------:R-:W-:-:S02]  /*65dc0*/  @P1 LOP3.LUT R49, R49, 0x1000000, RZ, 0xfc, !PT ;  /* 0x0100000031311812 */ /* 0x000fc400078efcff */
[----:B--2---:R-:W-:Y:S01]  /*65dd0*/  ISETP.LT.AND P1, PT, R7, UR7, !P0 ;  /* 0x0000000707007c0c */ /* 0x004fe2000c721270 */
[----:B------:R-:W2:Y:S01]  /*65de0*/  LDCU UR7, c[0x0][0x398] ;  /* 0x00007300ff0777ac */ /* 0x000ea20008000800 */
[----:B------:R-:W-:Y:S02]  /*65df0*/  @P3 LOP3.LUT R50, R50, 0x1, RZ, 0xfc, !PT ;  /* 0x0000000132323812 */ /* 0x000fe400078efcff */
[----:B------:R-:W-:Y:S01]  /*65e00*/  ISETP.LT.AND P3, PT, R6, UR6, !P0 ;  /* 0x0000000606007c0c */ /* 0x000fe2000c761270 */
[----:B------:R-:W0:Y:S01]  /*65e10*/  LDCU UR6, c[0x0][0x398] ;  /* 0x00007300ff0677ac */ /* 0x000e220008000800 */
[----:B------:R-:W-:-:S07]  /*65e20*/  LOP3.LUT R49, R49, 0xefffffff, RZ, 0xc0, !PT ;  /* 0xefffffff31317812 */ /* 0x000fce00078ec0ff */
        /* <DEDUP_REMOVED lines=11> */
[----:B------:R-:W0:Y:S01]  /*65ee0*/  LDCU.64 UR6, c[0x0][0x398] ;  /* 0x00007300ff0677ac */ /* 0x000e220008000a00 */
[----:B------:R-:W-:Y:S02]  /*65ef0*/  LOP3.LUT R49, R49, 0xff7fffff, RZ, 0xc0, !PT ;  /* 0xff7fffff31317812 */ /* 0x000fe400078ec0ff */
[----:B------:R-:W-:Y:S01]  /*65f00*/  ISETP.LT.AND P2, PT, R33, UR71, !P0 ;  /* 0x0000004721007c0c */ /* 0x000fe2000c741270 */
[----:B------:R-:W2:Y:S06]  /*65f10*/  LDCU UR71, c[0x0][0x3b8] ;  /* 0x00007700ff4777ac */ /* 0x000eac0008000800 */
[----:B------:R-:W-:-:S04]  /*65f20*/  @P1 LOP3.LUT R49, R49, 0x800000, RZ, 0xfc, !PT ;  /* 0x0080000031311812 */ /* 0x000fc800078efcff */
[----:B------:R-:W-:-:S04]  /*65f30*/  LOP3.LUT R49, R49, 0xffbfffff, RZ, 0xc0, !PT ;  /* 0xffbfffff31317812 */ /* 0x000fc800078ec0ff */
[----:B------:R-:W-:Y:S02]  /*65f40*/  @P3 LOP3.LUT R49, R49, 0x400000, RZ, 0xfc, !PT ;  /* 0x0040000031313812 */ /* 0x000fe400078efcff */
[----:B-1----:R-:W-:Y:S01]  /*65f50*/  ISETP.LT.AND P1, PT, R30, UR72, !P0 ;  /* 0x000000481e007c0c */ /* 0x002fe2000c721270 */
[----:B------:R-:W1:Y:S01]  /*65f60*/  LDCU UR72, c[0x0][0x3b8] ;  /* 0x00007700ff4877ac */ /* 0x000e620008000800 */
        /* <DEDUP_REMOVED lines=32> */
[----:B------:R-:W-:Y:S02]  /*66170*/  ISETP.GE.AND P0, PT, R35, UR17, PT ;  /* 0x0000001123007c0c */ /* 0x000fe4000bf06270 */
[----:B------:R-:W-:Y:S01]  /*66180*/  LOP3.LUT R49, R49, 0xfffffeff, RZ, 0xc0, !PT ;  /* 0xfffffeff31317812 */ /* 0x000fe200078ec0ff */
[----:B------:R-:W-:Y:S01]  /*66190*/  VIADD R35, R18, 0x12 ;  /* 0x0000001212237836 */ /* 0x000fe20000000000 */
[----:B0-----:R-:W-:Y:S01]  /*661a0*/  ISETP.LT.AND P3, PT, R4, UR6, !P0 ;  /* 0x0000000604007c0c */ /* 0x001fe2000c761270 */
[----:B------:R-:W0:Y:S01]  /*661b0*/  LDCU UR17, c[0x0][0x398] ;  /* 0x00007300ff1177ac */ /* 0x000e220008000800 */
[----:B------:R-:W-:Y:S02]  /*661c0*/  ISETP.LT.AND P2, PT, R7, UR47, !P0 ;  /* 0x0000002f07007c0c */ /* 0x000fe4000c741270 */
[----:B------:R-:W-:Y:S01]  /*661d0*/  ISETP.LT.AND P1, PT, R6, UR45, !P0 ;  /* 0x0000002d06007c0c */ /* 0x000fe2000c721270 */
[----:B------:R-:W0:Y:S01]  /*661e0*/  LDCU UR47, c[0x0][0x398] ;  /* 0x00007300ff2f77ac */ /* 0x000e220008000800 */
[----:B------:R-:W-:-:S02]  /*661f0*/  LOP3.LUT R13, R40, 0xffff, RZ, 0xc0, !PT ;  /* 0x0000ffff280d7812 */ /* 0x000fc400078ec0ff */
[----:B------:R-:W-:Y:S01]  /*66200*/  LOP3.LUT R11, R60, 0xffff, RZ, 0xc0, !PT ;  /* 0x0000ffff3c0b7812 */ /* 0x000fe200078ec0ff */
[----:B------:R-:W0:Y:S04]  /*66210*/  LDCU UR45, c[0x0][0x398] ;  /* 0x00007300ff2d77ac */ /* 0x000e280008000800 */
[----:B------:R-:W-:Y:S01]  /*66220*/  @P3 LOP3.LUT R49, R49, 0x100, RZ, 0xfc, !PT ;  /* 0x0000010031313812 */ /* 0x000fe200078efcff */
[----:B------:R-:W0:Y:S03]  /*66230*/  LDCU UR6, c[0x0][0x398] ;  /* 0x00007300ff0677ac */ /* 0x000e260008000800 */
        /* <DEDUP_REMOVED lines=52> */
[----:B------:R-:W-:Y:S02]  /*66580*/  ISETP.GE.AND P0, PT, R35, UR7, PT ;  /* 0x0000000723007c0c */ /* 0x000fe4000bf06270 */
[----:B------:R-:W-:Y:S02]  /*66590*/  @P3 LOP3.LUT R49, R49, 0x1, RZ, 0xfc, !PT ;  /* 0x0000000131313812 */ /* 0x000fe400078efcff */
[----:B------:R-:W-:Y:S01]  /*665a0*/  LOP3.LUT R48, R48, 0xfeffffff, RZ, 0xc0, !PT ;  /* 0xfeffffff30307812 */ /* 0x000fe200078ec0ff */
[----:B------:R-:W-:Y:S01]  /*665b0*/  VIADD R35, R18, 0x11 ;  /* 0x0000001112237836 */ /* 0x000fe20000000000 */
[----:B0-----:R-:W-:Y:S01]  /*665c0*/  ISETP.LT.AND P3, PT, R4, UR8, !P0 ;  /* 0x0000000804007c0c */ /* 0x001fe2000c761270 */
[----:B------:R-:W0:Y:S01]  /*665d0*/  LDCU UR8, c[0x0][0x398] ;  /* 0x00007300ff0877ac */ /* 0x000e220008000800 */
[----:B------:R-:W-:-:S02]  /*665e0*/  ISETP.LT.AND P2, PT, R7, UR48, !P0 ;  /* 0x0000003007007c0c */ /* 0x000fc4000c741270 */
[----:B------:R-:W-:Y:S01]  /*665f0*/  ISETP.LT.AND P1, PT, R6, UR49, !P0 ;  /* 0x0000003106007c0c */ /* 0x000fe2000c721270 */
[----:B------:R-:W0:Y:S01]  /*66600*/  LDCU UR49, c[0x0][0x398] ;  /* 0x00007300ff3177ac */ /* 0x000e220008000800 */
[----:B------:R-:W-:Y:S02]  /*66610*/  LOP3.LUT R20, R41, 0xffff, RZ, 0xc0, !PT ;  /* 0x0000ffff29147812 */ /* 0x000fe400078ec0ff */
        /* <DEDUP_REMOVED lines=63> */
[----:B------:R-:W-:Y:S01]  /*66a10*/  ISETP.LT.AND P3, PT, R4, UR36, !P0 ;  /* 0x0000002404007c0c */ /* 0x000fe2000c761270 */
[----:B------:R-:W0:Y:S01]  /*66a20*/  LDCU UR36, c[0x0][0x398] ;  /* 0x00007300ff2477ac */ /* 0x000e220008000800 */
[----:B------:R-:W-:Y:S02]  /*66a30*/  ISETP.LT.AND P2, PT, R7, UR12, !P0 ;  /* 0x0000000c07007c0c */ /* 0x000fe4000c741270 */
[----:B------:R-:W-:Y:S01]  /*66a40*/  ISETP.LT.AND P1, PT, R6, UR38, !P0 ;  /* 0x0000002606007c0c */ /* 0x000fe2000c721270 */
[----:B------:R-:W0:Y:S01]  /*66a50*/  LDCU UR12, c[0x0][0x3b8] ;  /* 0x00007700ff0c77ac */ /* 0x000e220008000800 */
[----:B------:R-:W-:-:S02]  /*66a60*/  LOP3.LUT R21, R45, 0xffff, RZ, 0xc0, !PT ;  /* 0x0000ffff2d157812 */ /* 0x000fc400078ec0ff */
[----:B------:R-:W-:Y:S01]  /*66a70*/  LOP3.LUT R19, R19, 0xffff, RZ, 0xc0, !PT ;  /* 0x0000ffff13137812 */ /* 0x000fe200078ec0ff */
[----:B------:R-:W1:Y:S04]  /*66a80*/  LDCU UR38, c[0x0][0x398] ;  /* 0x00007300ff2677ac */ /* 0x000e680008000800 */
[----:B------:R-:W-:Y:S01]  /*66a90*/  @P3 LOP3.LUT R48, R48, 0x100, RZ, 0xfc, !PT ;  /* 0x0000010030303812 */ /* 0x000fe200078efcff */
[----:B------:R-:W1:Y:S03]  /*66aa0*/  LDCU UR9, c[0x0][0x398] ;  /* 0x00007300ff0977ac */ /* 0x000e660008000800 */
[----:B------:R-:W-:-:S04]  /*66ab0*/  LOP3.LUT R48, R48, 0xffffefff, RZ, 0xc0, !PT ;  /* 0xffffefff30307812 */ /* 0x000fc800078ec0ff */
[----:B------:R-:W-:Y:S02]  /*66ac0*/  @P2 LOP3.LUT R48, R48, 0x1000, RZ, 0xfc, !PT ;  /* 0x0000100030302812 */ /* 0x000fe400078efcff */
[----:B------:R-:W-:Y:S01]  /*66ad0*/  ISETP.LT.AND P3, PT, R5, UR40, !P0 ;  /* 0x0000002805007c0c */ /* 0x000fe2000c761270 */
[----:B0-----:R-:W-:Y:S01]  /*66ae0*/  VIADD R37, R37, UR12 ;  /* 0x0000000c25257c36 */ /* 0x001fe20008000000 */
[----:B------:R-:W-:Y:S01]  /*66af0*/  LOP3.LUT R48, R48, 0xfffff7ff, RZ, 0xc0, !PT ;  /* 0xfffff7ff30307812 */ /* 0x000fe200078ec0ff */
[----:B------:R-:W0:Y:S03]  /*66b00*/  LDCU UR40, c[0x0][0x398] ;  /* 0x00007300ff2877ac */ /* 0x000e260008000800 */
        /* <DEDUP_REMOVED lines=24> */
[----:B----4-:R-:W-:Y:S01]  /*66c90*/  ISETP.LT.AND P2, PT, R29, UR21, !P0 ;  /* 0x000000151d007c0c */ /* 0x010fe2000c741270 */
[----:B------:R-:W4:Y:S01]  /*66ca0*/  LDCU.64 UR20, c[0x0][0x398] ;  /* 0x00007300ff1477ac */ /* 0x000f220008000a00 */
        /* <DEDUP_REMOVED lines=26> */
[----:B----4-:R-:W-:Y:S01]  /*66e50*/  ISETP.LT.AND P3, PT, R4, UR20, !P0 ;  /* 0x0000001404007c0c */ /* 0x010fe2000c761270 */
[----:B0-----:R-:W-:Y:S01]  /*66e60*/  VIADD R36, R37, UR22 ;  /* 0x0000001625247c36 */ /* 0x001fe20008000000 */
[----:B------:R-:W-:Y:S01]  /*66e70*/  ISETP.LT.AND P2, PT, R7, UR59, !P0 ;  /* 0x0000003b07007c0c */ /* 0x000fe2000c741270 */
[----:B------:R-:W0:Y:S01]  /*66e80*/  LDCU UR20, c[0x0][0x3b8] ;  /* 0x00007700ff1477ac */ /* 0x000e220008000800 */
[----:B------:R-:W-:-:S02]  /*66e90*/  ISETP.LT.AND P1, PT, R6, UR67, !P0 ;  /* 0x0000004306007c0c */ /* 0x000fc4000c721270 */
[----:B------:R-:W-:Y:S01]  /*66ea0*/  LOP3.LUT R16, R16, 0xffff, RZ, 0xc0, !PT ;  /* 0x0000ffff10107812 */ /* 0x000fe200078ec0ff */
[----:B------:R-:W4:Y:S01]  /*66eb0*/  LDCU UR67, c[0x0][0x398] ;  /* 0x00007300ff4377ac */ /* 0x000f220008000800 */
[----:B------:R-:W-:Y:S02]  /*66ec0*/  LOP3.LUT R14, R14, 0xffff, RZ, 0xc0, !PT ;  /* 0x0000ffff0e0e7812 */ /* 0x000fe400078ec0ff */
[----:B------:R-:W-:Y:S01]  /*66ed0*/  LOP3.LUT R12, R12, 0xffff, RZ, 0xc0, !PT ;  /* 0x0000ffff0c0c7812 */ /* 0x000fe200078ec0ff */
[----:B------:R-:W0:Y:S02]  /*66ee0*/  LDCU UR37, c[0x0][0x3b8] ;  /* 0x00007700ff2577ac */ /* 0x000e240008000800 */
[----:B------:R-:W-:Y:S02]  /*66ef0*/  @P3 LOP3.LUT R3, R3, 0x1000000, RZ, 0xfc, !PT ;  /* 0x0100000003033812 */ /* 0x000fe400078efcff */
[----:B------:R-:W-:Y:S01]  /*66f00*/  LOP3.LUT R61, R61, 0x7fffffff, RZ, 0xc0, !PT ;  /* 0x7fffffff3d3d7812 */ /* 0x000fe200078ec0ff */
        /* <DEDUP_REMOVED lines=53> */
[----:B------:R-:W-:-:S04]  /*67260*/  @P1 LOP3.LUT R3, R3, 0x4000, RZ, 0xfc, !PT ;  /* 0x0000400003031812 */ /* 0x000fc800078efcff */
[----:B------:R-:W-:-:S04]  /*67270*/  LOP3.LUT R3, R3, 0xffffdfff, RZ, 0xc0, !PT ;  /* 0xffffdfff03037812 */ /* 0x000fc800078ec0ff */
[----:B------:R-:W-:Y:S02]  /*67280*/  @P0 LOP3.LUT R3, R3, 0x2000, RZ, 0xfc, !PT ;  /* 0x0000200003030812 */ /* 0x000fe400078efcff */
[----:B------:R-:W-:Y:S01]  /*67290*/  ISETP.GE.AND P0, PT, R35, UR21, PT ;  /* 0x0000001523007c0c */ /* 0x000fe2000bf06270 */
[----:B------:R-:W1:Y:S03]  /*672a0*/  LDCU UR21, c[0x0][0x398] ;  /* 0x00007300ff1577ac */ /* 0x000e660008000800 */
[----:B0-----:R-:W-:Y:S01]  /*672b0*/  ISETP.LT.AND P1, PT, R4, UR26, !P0 ;  /* 0x0000001a04007c0c */ /* 0x001fe2000c721270 */
[----:B------:R-:W0:Y:S01]  /*672c0*/  LDCU UR26, c[0x0][0x398] ;  /* 0x00007300ff1a77ac */ /* 0x000e220008000800 */
[----:B------:R-:W-:-:S11]  /*672d0*/  LOP3.LUT R3, R3, 0xfffffeff, RZ, 0xc0, !PT ;  /* 0xfffffeff03037812 */ /* 0x000fd600078ec0ff */
[----:B------:R-:W-:Y:S02]  /*672e0*/  @P1 LOP3.LUT R3, R3, 0x100, RZ, 0xfc, !PT ;  /* 0x0000010003031812 */ /* 0x000fe400078efcff */
[----:B0-----:R-:W-:Y:S01]  /*672f0*/  ISETP.LT.AND P1, PT, R7, UR26, !P0 ;  /* 0x0000001a07007c0c */ /* 0x001fe2000c721270 */
[----:B------:R-:W0:Y:S01]  /*67300*/  LDCU UR26, c[0x0][0x398] ;  /* 0x00007300ff1a77ac */ /* 0x000e220008000800 */
[----:B-1----:R-:W-:Y:S02]  /*67310*/  ISETP.LT.AND P3, PT, R6, UR21, !P0 ;  /* 0x0000001506007c0c */ /* 0x002fe4000c761270 */
[----:B------:R-:W-:Y:S01]  /*67320*/  LOP3.LUT R3, R3, 0xffffefff, RZ, 0xc0, !PT ;  /* 0xffffefff03037812 */ /* 0x000fe200078ec0ff */
[----:B------:R-:W1:Y:S01]  /*67330*/  LDCU UR21, c[0x0][0x398] ;  /* 0x00007300ff1577ac */ /* 0x000e620008000800 */
[----:B------:R-:W-:Y:S01]  /*67340*/  ISETP.LT.AND P2, PT, R5, UR76, !P0 ;  /* 0x0000004c05007c0c */ /* 0x000fe2000c741270 */
[----:B------:R-:W0:Y:S06]  /*67350*/  LDCU UR76, c[0x0][0x398] ;  /* 0x00007300ff4c77ac */ /* 0x000e2c0008000800 */
        /* <DEDUP_REMOVED lines=9> */
[----:B0-----:R-:W-:Y:S01]  /*673f0*/  ISETP.LT.AND P1, PT, R34, UR26, !P0 ;  /* 0x0000001a22007c0c */ /* 0x001fe2000c721270 */
[----:B------:R-:W0:Y:S01]  /*67400*/  LDCU UR26, c[0x0][0x398] ;  /* 0x00007300ff1a77ac */ /* 0x000e220008000800 */
[----:B-1----:R-:W-:Y:S02]  /*67410*/  ISETP.LT.AND P3, PT, R31, UR21, !P0 ;  /* 0x000000151f007c0c */ /* 0x002fe4000c761270 */
[----:B------:R-:W-:Y:S02]  /*67420*/  LOP3.LUT R3, R3, 0xffffff7f, RZ, 0xc0, !PT ;  /* 0xffffff7f03037812 */ /* 0x000fe400078ec0ff */
[----:B------:R-:W-:Y:S01]  /*67430*/  ISETP.LT.AND P2, PT, R33, UR76, !P0 ;  /* 0x0000004c21007c0c */ /* 0x000fe2000c741270 */
[----:B------:R-:W1:Y:S06]  /*67440*/  LDCU UR76, c[0x0][0x398] ;  /* 0x00007300ff4c77ac */ /* 0x000e6c0008000800 */
[----:B------:R-:W-:-:S04]  /*67450*/  @P1 LOP3.LUT R3, R3, 0x80, RZ, 0xfc, !PT ;  /* 0x0000008003031812 */ /* 0x000fc800078efcff */
[----:B------:R-:W-:-:S04]  /*67460*/  LOP3.LUT R3, R3, 0xffffffbf, RZ, 0xc0, !PT ;  /* 0xffffffbf03037812 */ /* 0x000fc800078ec0ff */
[----:B------:R-:W-:Y:S02]  /*67470*/  @P3 LOP3.LUT R3, R3, 0x40, RZ, 0xfc, !PT ;  /* 0x0000004003033812 */ /* 0x000fe400078efcff */
[----:B--2---:R-:W-:Y:S01]  /*67480*/  ISETP.LT.AND P1, PT, R30, UR77, !P0 ;  /* 0x0000004d1e007c0c */ /* 0x004fe2000c721270 */
[----:B------:R-:W2:Y:S01]  /*67490*/  LDCU UR77, c[0x0][0x398] ;  /* 0x00007300ff4d77ac */ /* 0x000ea20008000800 */
        /* <DEDUP_REMOVED lines=13> */
[----:B------:R-:W0:Y:S01]  /*67570*/  LDCU UR16, c[0x0][0x398] ;  /* 0x00007300ff1077ac */ /* 0x000e220008000800 */
[----:B------:R-:W-:-:S05]  /*67580*/  LOP3.LUT R10, R38, 0xffff, RZ, 0xc0, !PT ;  /* 0x0000ffff260a7812 */ /* 0x000fca00078ec0ff */
[----:B------:R0:W-:Y:S01]  /*67590*/  STL [R1+0x2aa0], R10 ;  /* 0x002aa00a01007387 */ /* 0x0001e20000100800 */
[----:B------:R-:W-:-:S03]  /*675a0*/  PRMT R40, R10, 0x3340, R11 ;  /* 0x000033400a287816 */ /* 0x000fc6000000000b */
[----:B------:R-:W-:Y:S04]  /*675b0*/  STL [R1+0x2ab8], R13 ;  /* 0x002ab80d01007387 */ /* 0x000fe80000100800 */
[----:B------:R1:W-:Y:S04]  /*675c0*/  STL [R1+0x2a9c], R11 ;  /* 0x002a9c0b01007387 */ /* 0x0003e80000100800 */
[----:B0-----:R-:W2:Y:S04]  /*675d0*/  LDL.LU R10, [R1+0x54] ;  /* 0x00005400010a7983 */ /* 0x001ea80000300800 */
[----:B-1----:R-:W3:Y:S04]  /*675e0*/  LDL.LU R11, [R1+0x34] ;  /* 0x00003400010b7983 */ /* 0x002ee80000300800 */
[----:B------:R-:W4:Y:S01]  /*675f0*/  LDL.LU R60, [R1+0x44] ;  /* 0x00004400013c7983 */ /* 0x000f220000300800 */
[----:B------:R-:W-:Y:S01]  /*67600*/  VIADD R38, R36, UR32 ;  /* 0x0000002024267c36 */ /* 0x000fe20008000000 */
[----:B------:R-:W-:-:S03]  /*67610*/  PRMT R35, R13, 0x3340, R1 ;  /* 0x000033400d237816 */ /* 0x000fc60000000001 */
[----:B------:R-:W-:Y:S01]  /*67620*/  VIADD R39, R38, UR68 ;  /* 0x0000004426277c36 */ /* 0x000fe20008000000 */
[----:B------:R-:W-:Y:S01]  /*67630*/  PRMT R17, R40, 0x5410, R35 ;  /* 0x0000541028117816 */ /* 0x000fe20000000023 */
[----:B------:R-:W0:Y:S02]  /*67640*/  LDCU UR68, c[0x0][0x398] ;  /* 0x00007300ff4477ac */ /* 0x000e240008000800 */
[----:B------:R-:W-:Y:S01]  /*67650*/  VIADD R40, R39, UR69 ;  /* 0x0000004527287c36 */ /* 0x000fe20008000000 */
[----:B------:R-:W-:Y:S01]  /*67660*/  LOP3.LUT R13, R43, 0xffff, RZ, 0xc0, !PT ;  /* 0x0000ffff2b0d7812 */ /* 0x000fe200078ec0ff */
[----:B------:R-:W1:Y:S02]  /*67670*/  LDCU UR69, c[0x0][0x398] ;  /* 0x00007300ff4577ac */ /* 0x000e640008000800 */
[----:B------:R-:W-:Y:S01]  /*67680*/  VIADD R41, R40, UR70 ;  /* 0x0000004628297c36 */ /* 0x000fe20008000000 */
[----:B------:R-:W-:Y:S01]  /*67690*/  PRMT R35, R20, 0x3340, R1 ;  /* 0x0000334014237816 */ /* 0x000fe20000000001 */
[----:B------:R0:W-:Y:S01]  /*676a0*/  STL [R1+0x2a94], R13 ;  /* 0x002a940d01007387 */ /* 0x0001e20000100800 */
[----:B------:R-:W-:Y:S01]  /*676b0*/  PRMT R43, R13, 0x3340, R15 ;  /* 0x000033400d2b7816 */ /* 0x000fe2000000000f */
[----:B------:R-:W-:Y:S01]  /*676c0*/  VIADD R42, R41, UR71 ;  /* 0x00000047292a7c36 */ /* 0x000fe20008000000 */
[----:B------:R-:W-:Y:S01]  /*676d0*/  ISETP.LT.AND P1, PT, R28, UR24, !P0 ;  /* 0x000000181c007c0c */ /* 0x000fe2000c721270 */
[----:B------:R1:W-:Y:S01]  /*676e0*/  STL [R1+0x2aac], R20 ;  /* 0x002aac1401007387 */ /* 0x0003e20000100800 */
[----:B------:R-:W-:Y:S01]  /*676f0*/  LOP3.LUT R3, R3, 0xfffffffd, RZ, 0xc0, !PT ;  /* 0xfffffffd03037812 */ /* 0x000fe200078ec0ff */
[----:B------:R-:W2:Y:S02]  /*67700*/  LDCU UR24, c[0x0][0x398] ;  /* 0x00007300ff1877ac */ /* 0x000ea40008000800 */
[----:B------:R1:W-:Y:S01]  /*67710*/  STL [R1+0x2a98], R15 ;  /* 0x002a980f01007387 */ /* 0x0003e20000100800 */
[----:B0-----:R-:W-:Y:S01]  /*67720*/  LOP3.LUT R13, R44, 0xffff, RZ, 0xc0, !PT ;  /* 0x0000ffff2c0d7812 */ /* 0x001fe200078ec0ff */
[----:B------:R-:W0:Y:S01]  /*67730*/  LDCU UR70, c[0x0][0x398] ;  /* 0x00007300ff4677ac */ /* 0x000e220008000800 */
[----:B-1----:R-:W-:Y:S01]  /*67740*/  LOP3.LUT R20, R46, 0xffff, RZ, 0xc0, !PT ;  /* 0x0000ffff2e147812 */ /* 0x002fe200078ec0ff */
[----:B------:R-:W1:Y:S01]  /*67750*/  LDCU UR71, c[0x0][0x398] ;  /* 0x00007300ff4777ac */ /* 0x000e620008000800 */
[----:B------:R-:W-:Y:S01]  /*67760*/  PRMT R15, R43, 0x5410, R35 ;  /* 0x000054102b0f7816 */ /* 0x000fe20000000023 */
[----:B------:R-:W-:Y:S01]  /*67770*/  VIADD R43, R42, UR72 ;  /* 0x000000482a2b7c36 */ /* 0x000fe20008000000 */
[----:B------:R-:W-:Y:S01]  /*67780*/  PRMT R35, R21, 0x3340, R1 ;  /* 0x0000334015237816 */ /* 0x000fe20000000001 */
[----:B------:R0:W-:Y:S01]  /*67790*/  STL [R1+0x2ab4], R13 ;  /* 0x002ab40d01007387 */ /* 0x0001e20000100800 */
[----:B------:R-:W-:Y:S01]  /*677a0*/  PRMT R46, R13, 0x3340, R20 ;  /* 0x000033400d2e7816 */ /* 0x000fe20000000014 */
[----:B------:R-:W-:Y:S01]  /*677b0*/  VIADD R44, R43, UR74 ;  /* 0x0000004a2b2c7c36 */ /* 0x000fe20008000000 */
[----:B------:R-:W-:Y:S01]  /*677c0*/  @P1 LOP3.LUT R3, R3, 0x2, RZ, 0xfc, !PT ;  /* 0x0000000203031812 */ /* 0x000fe200078efcff */
[----:B------:R-:W-:Y:S01]  /*677d0*/  STL [R1+0x2ac0], R21 ;  /* 0x002ac01501007387 */ /* 0x000fe20000100800 */
[----:B------:R-:W-:Y:S01]  /*677e0*/  @P2 LOP3.LUT R61, R61, 0x80000000, RZ, 0xfc, !PT ;  /* 0x800000003d3d2812 */ /* 0x000fe200078efcff */
[----:B------:R-:W-:Y:S01]  /*677f0*/  VIADD R45, R44, UR73 ;  /* 0x000000492c2d7c36 */ /* 0x000fe20008000000 */
[----:B------:R-:W-:Y:S01]  /*67800*/  ISETP.LT.AND P3, PT, R26, UR14, !P0 ;  /* 0x0000000e1a007c0c */ /* 0x000fe2000c761270 */
[----:B------:R3:W-:Y:S01]  /*67810*/  STL [R1+0x2ab0], R20 ;  /* 0x002ab01401007387 */ /* 0x0007e20000100800 */
[----:B--2---:R-:W-:Y:S01]  /*67820*/  LOP3.LUT R10, R10, 0xffff, RZ, 0xc0, !PT ;  /* 0x0000ffff0a0a7812 */ /* 0x004fe200078ec0ff */
[----:B------:R-:W2:Y:S01]  /*67830*/  LDCU UR72, c[0x0][0x398] ;  /* 0x00007300ff4877ac */ /* 0x000ea20008000800 */
[----:B0-----:R-:W-:Y:S01]  /*67840*/  PRMT R13, R46, 0x5410, R35 ;  /* 0x000054102e0d7816 */ /* 0x001fe20000000023 */
[----:B------:R-:W-:Y:S01]  /*67850*/  VIADD R46, R45, UR35 ;  /* 0x000000232d2e7c36 */ /* 0x000fe20008000000 */
[----:B------:R-:W-:Y:S01]  /*67860*/  ISETP.LT.AND P1, PT, R9, UR18, !P0 ;  /* 0x0000001209007c0c */ /* 0x000fe2000c721270 */
[----:B------:R-:W0:Y:S01]  /*67870*/  LDCU UR74, c[0x0][0x398] ;  /* 0x00007300ff4a77ac */ /* 0x000e220008000800 */
[----:B---3--:R-:W-:Y:S01]  /*67880*/  LOP3.LUT R20, R11, 0xffff, RZ, 0xc0, !PT ;  /* 0x0000ffff0b147812 */ /* 0x008fe200078ec0ff */
[----:B------:R-:W-:Y:S01]  /*67890*/  STL [R1+0x2aa4], R10 ;  /* 0x002aa40a01007387 */ /* 0x000fe20000100800 */
[----:B------:R-:W-:-:S02]  /*678a0*/  LOP3.LUT R61, R61, 0xbfffffff, RZ, 0xc0, !PT ;  /* 0xbfffffff3d3d7812 */ /* 0x000fc400078ec0ff */
[----:B------:R-:W-:Y:S02]  /*678b0*/  LOP3.LUT R3, R3, 0xfffffffe, RZ, 0xc0, !PT ;  /* 0xfffffffe03037812 */ /* 0x000fe400078ec0ff */
[----:B------:R-:W-:Y:S01]  /*678c0*/  LOP3.LUT R0, R0, 0x7fffffff, RZ, 0xc0, !PT ;  /* 0x7fffffff00007812 */ /* 0x000fe200078ec0ff */
[----:B------:R-:W-:Y:S01]  /*678d0*/  VIADD R21, R18, 0xc ;  /* 0x0000000c12157836 */ /* 0x000fe20000000000 */
[----:B----4-:R-:W-:Y:S01]  /*678e0*/  LOP3.LUT R11, R60, 0xffff, RZ, 0xc0, !PT ;  /* 0x0000ffff3c0b7812 */ /* 0x010fe200078ec0ff */
[----:B------:R-:W-:Y:S01]  /*678f0*/  VIADD R60, R46, UR34 ;  /* 0x000000222e3c7c36 */ /* 0x000fe20008000000 */
[----:B------:R-:W-:Y:S01]  /*67900*/  STL [R1+0x2abc], R20 ;  /* 0x002abc1401007387 */ /* 0x000fe20000100800 */
[----:B------:R-:W-:Y:S01]  /*67910*/  PRMT R35, R20, 0x3340, R1 ;  /* 0x0000334014237816 */ /* 0x000fe20000000001 */
[----:B------:R-:W3:Y:S02]  /*67920*/  LDCU UR14, c[0x0][0x398] ;  /* 0x00007300ff0e77ac */ /* 0x000ee40008000800 */
[----:B------:R4:W-:Y:S01]  /*67930*/  STL [R1+0x2aa8], R11 ;  /* 0x002aa80b01007387 */ /* 0x0009e20000100800 */
[----:B------:R-:W-:Y:S01]  /*67940*/  ISETP.LT.AND P0, PT, R8, UR23, !P0 ;  /* 0x0000001708007c0c */ /* 0x000fe2000c701270 */
[----:B------:R-:W0:Y:S01]  /*67950*/  LDCU.64 UR22, c[0x0][0x398] ;  /* 0x00007300ff1677ac */ /* 0x000e220008000a00 */
[----:B------:R-:W-:-:S02]  /*67960*/  @P1 LOP3.LUT R61, R61, 0x40000000, RZ, 0xfc, !PT ;  /* 0x400000003d3d1812 */ /* 0x000fc400078efcff */
[----:B------:R-:W-:Y:S01]  /*67970*/  @P3 LOP3.LUT R3, R3, 0x1, RZ, 0xfc, !PT ;  /* 0x0000000103033812 */ /* 0x000fe200078efcff */
[----:B------:R-:W0:Y:S01]  /*67980*/  LDCU UR18, c[0x0][0x398] ;  /* 0x00007300ff1277ac */ /* 0x000e220008000800 */
[----:B----4-:R-:W-:Y:S01]  /*67990*/  PRMT R11, R10, 0x3340, R11 ;  /* 0x000033400a0b7816 */ /* 0x010fe2000000000b */
[----:B------:R-:W-:Y:S01]  /*679a0*/  VIADD R10, R60, UR75 ;  /* 0x0000004b3c0a7c36 */ /* 0x000fe20008000000 */
[----:B------:R-:W-:Y:S01]  /*679b0*/  LOP3.LUT R61, R61, 0xdfffffff, RZ, 0xc0, !PT ;  /* 0xdfffffff3d3d7812 */ /* 0x000fe200078ec0ff */
[----:B------:R-:W-:Y:S01]  /*679c0*/  VIADD R20, R18, 0xe ;  /* 0x0000000e12147836 */ /* 0x000fe20000000000 */
[----:B------:R-:W-:Y:S01]  /*679d0*/  PRMT R11, R11, 0x5410, R35 ;  /* 0x000054100b0b7816 */ /* 0x000fe20000000023 */
[----:B------:R-:W4:Y:S01]  /*679e0*/  LDCU UR75, c[0x0][0x398] ;  /* 0x00007300ff4b77ac */ /* 0x000f220008000800 */
[----:B------:R0:W-:Y:S01]  /*679f0*/  STL [R1], R10 ;  /* 0x0000000a01007387 */ /* 0x0001e20000100800 */
[----:B------:R-:W1:Y:S01]  /*67a00*/  LDCU.64 UR34, c[0x0][0x398] ;  /* 0x00007300ff2277ac */ /* 0x000e620008000a00 */
[----:B------:R-:W-:-:S02]  /*67a10*/  PRMT R17, R17, 0x4210, R19 ;  /* 0x0000421011117816 */ /* 0x000fc40000000013 */
[----:B------:R-:W-:Y:S01]  /*67a20*/  PRMT R15, R15, 0x4210, R16 ;  /* 0x000042100f0f7816 */ /* 0x000fe20000000010 */
[----:B------:R-:W1:Y:S01]  /*67a30*/  LDCU UR73, c[0x0][0x398] ;  /* 0x00007300ff4977ac */ /* 0x000e620008000800 */
[----:B0-----:R-:W-:Y:S01]  /*67a40*/  VIADD R10, R10, UR20 ;  /* 0x000000140a0a7c36 */ /* 0x001fe20008000000 */
[----:B------:R-:W-:Y:S01]  /*67a50*/  @P0 LOP3.LUT R61, R61, 0x20000000, RZ, 0xfc, !PT ;  /* 0x200000003d3d0812 */ /* 0x000fe200078efcff */
[----:B------:R-:W0:Y:S03]  /*67a60*/  LDCU.64 UR20, c[0x0][0x398] ;  /* 0x00007300ff1477ac */ /* 0x000e260008000a00 */
[----:B------:R1:W-:Y:S04]  /*67a70*/  STL [R1+0x10], R10 ;  /* 0x0000100a01007387 */ /* 0x0003e80000100800 */
[----:B------:R-:W-:Y:S04]  /*67a80*/  STL [R1+0x2ac8], R19 ;  /* 0x002ac81301007387 */ /* 0x000fe80000100800 */
[----:B------:R-:W-:Y:S01]  /*67a90*/  STL [R1+0x2ac4], R16 ;  /* 0x002ac41001007387 */ /* 0x000fe20000100800 */
[----:B-1----:R-:W-:Y:S01]  /*67aa0*/  VIADD R10, R10, UR33 ;  /* 0x000000210a0a7c36 */ /* 0x002fe20008000000 */
[----:B------:R-:W-:-:S02]  /*67ab0*/  ISETP.GE.AND P0, PT, R20, UR27, PT ;  /* 0x0000001b14007c0c */ /* 0x000fc4000bf06270 */
[----:B------:R-:W-:Y:S01]  /*67ac0*/  STL [R1+0x2ad4], R14 ;  /* 0x002ad40e01007387 */ /* 0x000fe20000100800 */
[----:B------:R-:W-:Y:S01]  /*67ad0*/  LOP3.LUT R61, R61, 0xfeffffff, RZ, 0xc0, !PT ;  /* 0xfeffffff3d3d7812 */ /* 0x000fe200078ec0ff */
[----:B------:R-:W1:Y:S02]  /*67ae0*/  LDCU UR27, c[0x0][0x398] ;  /* 0x00007300ff1b77ac */ /* 0x000e640008000800 */
[----:B------:R-:W-:Y:S01]  /*67af0*/  STL [R1+0x2ad0], R12 ;  /* 0x002ad00c01007387 */ /* 0x000fe20000100800 */
[----:B------:R-:W0:Y:S03]  /*67b00*/  LDCU.64 UR32, c[0x0][0x398] ;  /* 0x00007300ff2077ac */ /* 0x000e260008000a00 */
[----:B------:R0:W-:Y:S04]  /*67b10*/  STL [R1+0x14], R10 ;  /* 0x0000140a01007387 */ /* 0x0001e80000100800 */
[----:B------:R-:W2:Y:S01]  /*67b20*/  LDL R35, [R1+0x17fc] ;  /* 0x0017fc0001237983 */ /* 0x000ea20000100800 */
[----:B------:R-:W-:-:S02]  /*67b30*/  ISETP.LT.AND P3, PT, R4, UR12, !P0 ;  /* 0x0000000c04007c0c */ /* 0x000fc4000c761270 */
[----:B------:R-:W-:Y:S01]  /*67b40*/  ISETP.LT.AND P2, PT, R7, UR76, !P0 ;  /* 0x0000004c07007c0c */ /* 0x000fe2000c741270 */
[----:B------:R-:W0:Y:S01]  /*67b50*/  LDCU UR76, c[0x0][0x398] ;  /* 0x00007300ff4c77ac */ /* 0x000e220008000800 */
[----:B------:R-:W-:Y:S01]  /*67b60*/  ISETP.LT.AND P1, PT, R6, UR77, !P0 ;  /* 0x0000004d06007c0c */ /* 0x000fe2000c721270 */
[----:B------:R-:W0:Y:S08]  /*67b70*/  LDCU UR77, c[0x0][0x398] ;  /* 0x00007300ff4d77ac */ /* 0x000e300008000800 */
[----:B------:R-:W-:-:S04]  /*67b80*/  @P3 LOP3.LUT R61, R61, 0x1000000, RZ, 0xfc, !PT ;  /* 0x010000003d3d3812 */ /* 0x000fc800078efcff */
[----:B------:R-:W-:-:S04]  /*67b90*/  LOP3.LUT R61, R61, 0xefffffff, RZ, 0xc0, !PT ;  /* 0xefffffff3d3d7812 */ /* 0x000fc800078ec0ff */
[----:B------:R-:W-:-:S04]  /*67ba0*/  @P2 LOP3.LUT R61, R61, 0x10000000, RZ, 0xfc, !PT ;  /* 0x100000003d3d2812 */ /* 0x000fc800078efcff */
[----:B------:R-:W-:-:S04]  /*67bb0*/  LOP3.LUT R61, R61, 0xf7ffffff, RZ, 0xc0, !PT ;  /* 0xf7ffffff3d3d7812 */ /* 0x000fc800078ec0ff */
[----:B------:R-:W-:Y:S02]  /*67bc0*/  @P1 LOP3.LUT R61, R61, 0x8000000, RZ, 0xfc, !PT ;  /* 0x080000003d3d1812 */ /* 0x000fe400078efcff */
[----:B-1----:R-:W-:Y:S01]  /*67bd0*/  ISETP.LT.AND P1, PT, R5, UR27, !P0 ;  /* 0x0000001b05007c0c */ /* 0x002fe2000c721270 */
[----:B------:R-:W1:Y:S01]  /*67be0*/  LDCU UR27, c[0x0][0x398] ;  /* 0x00007300ff1b77ac */ /* 0x000e620008000800 */
[----:B----4-:R-:W-:Y:S02]  /*67bf0*/  ISETP.LT.AND P3, PT, R47, UR75, !P0 ;  /* 0x0000004b2f007c0c */ /* 0x010fe4000c761270 */
[----:B------:R-:W-:Y:S01]  /*67c00*/  LOP3.LUT R61, R61, 0xfbffffff, RZ, 0xc0, !PT ;  /* 0xfbffffff3d3d7812 */ /* 0x000fe200078ec0ff */
[----:B------:R-:W4:Y:S01]  /*67c10*/  LDCU UR75, c[0x0][0x398] ;  /* 0x00007300ff4b77ac */ /* 0x000f220008000800 */
[----:B0-----:R-:W-:Y:S01]  /*67c20*/  ISETP.LT.AND P2, PT, R34, UR76, !P0 ;  /* 0x0000004c22007c0c */ /* 0x001fe2000c741270 */
        /* <DEDUP_REMOVED lines=8> */
[----:B-1----:R-:W-:Y:S02]  /*67cb0*/  ISETP.LT.AND P2, PT, R33, UR27, !P0 ;  /* 0x0000001b21007c0c */ /* 0x002fe4000c741270 */
[----:B------:R-:W-:-:S04]  /*67cc0*/  LOP3.LUT R61, R61, 0xffbfffff, RZ, 0xc0, !PT ;  /* 0xffbfffff3d3d7812 */ /* 0x000fc800078ec0ff */
[----:B------:R-:W-:Y:S02]  /*67cd0*/  @P1 LOP3.LUT R61, R61, 0x400000, RZ, 0xfc, !PT ;  /* 0x004000003d3d1812 */ /* 0x000fe400078efcff */
[----:B----4-:R-:W-:Y:S02]  /*67ce0*/  ISETP.LT.AND P1, PT, R30, UR75, !P0 ;  /* 0x0000004b1e007c0c */ /* 0x010fe4000c721270 */
[----:B------:R-:W-:-:S04]  /*67cf0*/  LOP3.LUT R61, R61, 0xffdfffff, RZ, 0xc0, !PT ;  /* 0xffdfffff3d3d7812 */ /* 0x000fc800078ec0ff */
[----:B------:R-:W-:Y:S02]  /*67d00*/  @P2 LOP3.LUT R61, R61, 0x200000, RZ, 0xfc, !PT ;  /* 0x002000003d3d2812 */ /* 0x000fe400078efcff */
[----:B0-----:R-:W-:Y:S02]  /*67d10*/  ISETP.LT.AND P3, PT, R32, UR76, !P0 ;  /* 0x0000004c20007c0c */ /* 0x001fe4000c761270 */
[----:B------:R-:W-:-:S04]  /*67d20*/  LOP3.LUT R61, R61, 0xffefffff, RZ, 0xc0, !PT ;  /* 0xffefffff3d3d7812 */ /* 0x000fc800078ec0ff */
[----:B------:R-:W-:Y:S02]  /*67d30*/  @P1 LOP3.LUT R61, R61, 0x100000, RZ, 0xfc, !PT ;  /* 0x001000003d3d1812 */ /* 0x000fe400078efcff */
[----:B------:R-:W-:Y:S02]  /*67d40*/  ISETP.LT.AND P2, PT, R29, UR77, !P0 ;  /* 0x0000004d1d007c0c */ /* 0x000fe4000c741270 */
[----:B------:R-:W-:-:S04]  /*67d50*/  LOP3.LUT R61, R61, 0xfff7ffff, RZ, 0xc0, !PT ;  /* 0xfff7ffff3d3d7812 */ /* 0x000fc800078ec0ff */
[----:B------:R-:W-:Y:S02]  /*67d60*/  @P3 LOP3.LUT R61, R61, 0x80000, RZ, 0xfc, !PT ;  /* 0x000800003d3d3812 */ /* 0x000fe400078efcff */
[----:B------:R-:W-:Y:S02]  /*67d70*/  ISETP.LT.AND P1, PT, R28, UR47, !P0 ;  /* 0x0000002f1c007c0c */ /* 0x000fe4000c721270 */
[----:B------:R-:W-:-:S04]  /*67d80*/  LOP3.LUT R61, R61, 0xfffbffff, RZ, 0xc0, !PT ;  /* 0xfffbffff3d3d7812 */ /* 0x000fc800078ec0ff */
[----:B------:R-:W-:Y:S02]  /*67d90*/  @P2 LOP3.LUT R61, R61, 0x40000, RZ, 0xfc, !PT ;  /* 0x000400003d3d2812 */ /* 0x000fe400078efcff */
[----:B------:R-:W-:Y:S02]  /*67da0*/  ISETP.LT.AND P3, PT, R26, UR45, !P0 ;  /* 0x0000002d1a007c0c */ /* 0x000fe4000c761270 */
[----:B------:R-:W-:-:S04]  /*67db0*/  LOP3.LUT R61, R61, 0xfffdffff, RZ, 0xc0, !PT ;  /* 0xfffdffff3d3d7812 */ /* 0x000fc800078ec0ff */
[----:B------:R-:W-:-:S04]  /*67dc0*/  @P1 LOP3.LUT R61, R61, 0x20000, RZ, 0xfc, !PT ;  /* 0x000200003d3d1812 */ /* 0x000fc800078efcff */
[----:B------:R-:W-:-:S04]  /*67dd0*/  LOP3.LUT R61, R61, 0xfffeffff, RZ, 0xc0, !PT ;  /* 0xfffeffff3d3d7812 */ /* 0x000fc800078ec0ff */
[----:B------:R-:W-:Y:S02]  /*67de0*/  @P3 LOP3.LUT R61, R61, 0x10000, RZ, 0xfc, !PT ;  /* 0x000100003d3d3812 */ /* 0x000fe400078efcff */
[----:B------:R-:W-:Y:S02]  /*67df0*/  ISETP.LT.AND P1, PT, R9, UR43, !P0 ;  /* 0x0000002b09007c0c */ /* 0x000fe4000c721270 */
[----:B------:R-:W-:Y:S01]  /*67e00*/  LOP3.LUT R61, R61, 0xffff7fff, RZ, 0xc0, !PT ;  /* 0xffff7fff3d3d7812 */ /* 0x000fe200078ec0ff */
[----:B------:R-:W-:Y:S02]  /*67e10*/  VIADD R10, R10, UR31 ;  /* 0x0000001f0a0a7c36 */ /* 0x000fe40008000000 */
[----:B------:R-:W-:-:S03]  /*67e20*/  VIADD R20, R18, 0xd ;  /* 0x0000000d12147836 */ /* 0x000fc60000000000 */
[----:B------:R0:W-:Y:S01]  /*67e30*/  STL [R1+0x18], R10 ;  /* 0x0000180a01007387 */ /* 0x0001e20000100800 */
[----:B--2---:R-:W-:Y:S02]  /*67e40*/  ISETP.LT.AND P2, PT, R35, UR44, !P0 ;  /* 0x0000002c23007c0c */ /* 0x004fe4000c741270 */
[----:B------:R-:W-:-:S11]  /*67e50*/  ISETP.LT.AND P0, PT, R8, UR42, !P0 ;  /* 0x0000002a08007c0c */ /* 0x000fd6000c701270 */
[----:B------:R-:W-:-:S04]  /*67e60*/  @P2 LOP3.LUT R61, R61, 0x8000, RZ, 0xfc, !PT ;  /* 0x000080003d3d2812 */ /* 0x000fc800078efcff */
[----:B------:R-:W-:-:S04]  /*67e70*/  LOP3.LUT R61, R61, 0xffffbfff, RZ, 0xc0, !PT ;  /* 0xffffbfff3d3d7812 */ /* 0x000fc800078ec0ff */
[----:B------:R-:W-:-:S04]  /*67e80*/  @P1 LOP3.LUT R61, R61, 0x4000, RZ, 0xfc, !PT ;  /* 0x000040003d3d1812 */ /* 0x000fc800078efcff */
[----:B------:R-:W-:-:S04]  /*67e90*/  LOP3.LUT R61, R61, 0xffffdfff, RZ, 0xc0, !PT ;  /* 0xffffdfff3d3d7812 */ /* 0x000fc800078ec0ff */
[----:B------:R-:W-:Y:S02]  /*67ea0*/  @P0 LOP3.LUT R61, R61, 0x2000, RZ, 0xfc, !PT ;  /* 0x000020003d3d0812 */ /* 0x000fe400078efcff */
[----:B------:R-:W-:Y:S02]  /*67eb0*/  ISETP.GE.AND P0, PT, R20, UR13, PT ;  /* 0x0000000d14007c0c */ /* 0x000fe4000bf06270 */
[----:B------:R-:W2:Y:S02]  /*67ec0*/  LDL.LU R20, [R1+0x2acc] ;  /* 0x002acc0001147983 */ /* 0x000ea40000300800 */
[----:B------:R-:W-:Y:S02]  /*67ed0*/  ISETP.LT.AND P3, PT, R4, UR22, !P0 ;  /* 0x0000001604007c0c */ /* 0x000fe4000c761270 */
[----:B------:R-:W-:Y:S02]  /*67ee0*/  ISETP.LT.AND P2, PT, R7, UR39, !P0 ;  /* 0x0000002707007c0c */ /* 0x000fe4000c741270 */
[----:B------:R-:W-:-:S02]  /*67ef0*/  LOP3.LUT R61, R61, 0xfffffeff, RZ, 0xc0, !PT ;  /* 0xfffffeff3d3d7812 */ /* 0x000fc400078ec0ff */
[----:B------:R-:W-:-:S07]  /*67f00*/  ISETP.LT.AND P1, PT, R6, UR25, !P0 ;  /* 0x0000001906007c0c */ /* 0x000fce000c721270 */
[----:B------:R-:W-:-:S04]  /*67f10*/  @P3 LOP3.LUT R61, R61, 0x100, RZ, 0xfc, !PT ;  /* 0x000001003d3d3812 */ /* 0x000fc800078efcff */
        /* <DEDUP_REMOVED lines=32> */
[----:B------:R-:W-:-:S05]  /*68120*/  ISETP.LT.AND P1, PT, R9, UR55, !P0 ;  /* 0x0000003709007c0c */ /* 0x000fca000c721270 */
[----:B------:R-:W-:Y:S02]  /*68130*/  @P2 LOP3.LUT R0, R0, 0x80000000, RZ, 0xfc, !PT ;  /* 0x8000000000002812 */ /* 0x000fe400078efcff */
[----:B------:R-:W-:Y:S02]  /*68140*/  ISETP.LT.AND P3, PT, R26, UR62, !P0 ;  /* 0x0000003e1a007c0c */ /* 0x000fe4000c761270 */
[----:B------:R-:W-:Y:S02]  /*68150*/  LOP3.LUT R0, R0, 0xbfffffff, RZ, 0xc0, !PT ;  /* 0xbfffffff00007812 */ /* 0x000fe400078ec0ff */
[----:B------:R-:W-:Y:S02]  /*68160*/  ISETP.LT.AND P0, PT, R8, UR54, !P0 ;  /* 0x0000003608007c0c */ /* 0x000fe4000c701270 */
[----:B------:R-:W-:Y:S02]  /*68170*/  @P1 LOP3.LUT R0, R0, 0x40000000, RZ, 0xfc, !PT ;  /* 0x4000000000001812 */ /* 0x000fe400078efcff */
[----:B------:R-:W-:-:S02]  /*68180*/  ISETP.GE.AND P1, PT, R21, UR23, PT ;  /* 0x0000001715007c0c */ /* 0x000fc4000bf26270 */
[----:B------:R-:W-:Y:S02]  /*68190*/  LOP3.LUT R0, R0, 0xdfffffff, RZ, 0xc0, !PT ;  /* 0xdfffffff00007812 */ /* 0x000fe400078ec0ff */
[----:B------:R-:W-:Y:S02]  /*681a0*/  ISETP.LT.AND P4, PT, R4, UR32, !P1 ;  /* 0x0000002004007c0c */ /* 0x000fe4000cf81270 */
[----:B------:R-:W-:-:S03]  /*681b0*/  LOP3.LUT R61, R61, 0xfffffffe, RZ, 0xc0, !PT ;  /* 0xfffffffe3d3d7812 */ /* 0x000fc600078ec0ff */
[----:B------:R-:W-:Y:S02]  /*681c0*/  @P0 LOP3.LUT R0, R0, 0x20000000, RZ, 0xfc, !PT ;  /* 0x2000000000000812 */ /* 0x000fe400078efcff */
        /* <DEDUP_REMOVED lines=46> */
[----:B------:R-:W-:Y:S01]  /*684b0*/  LOP3.LUT R0, R0, 0xfffff7ff, RZ, 0xc0, !PT ;  /* 0xfffff7ff00007812 */ /* 0x000fe200078ec0ff */
[----:B------:R-:W-:-:S03]  /*684c0*/  VIADD R18, R18, 0xb ;  /* 0x0000000b12127836 */ /* 0x000fc60000000000 */
[----:B------:R-:W-:-:S04]  /*684d0*/  @P1 LOP3.LUT R0, R0, 0x800, RZ, 0xfc, !PT ;  /* 0x0000080000001812 */ /* 0x000fc800078efcff */
[----:B------:R-:W-:Y:S02]  /*684e0*/  LOP3.LUT R0, R0, 0xfffbffff, RZ, 0xc0, !PT ;  /* 0xfffbffff00007812 */ /* 0x000fe400078ec0ff */
[----:B------:R-:W-:-:S04]  /*684f0*/  ISETP.GE.AND P4, PT, R18, UR33, PT ;  /* 0x0000002112007c0c */ /* 0x000fc8000bf86270 */
[----:B------:R-:W-:Y:S02]  /*68500*/  ISETP.LT.AND P2, PT, R7, UR11, !P4 ;  /* 0x0000000b07007c0c */ /* 0x000fe4000e741270 */
[----:B--2---:R-:W-:-:S04]  /*68510*/  ISETP.GE.AND P0, PT, R20, UR21, PT ;  /* 0x0000001514007c0c */ /* 0x004fc8000bf06270 */
[----:B------:R-:W-:Y:S02]  /*68520*/  ISETP.LT.AND P3, PT, R9, UR20, !P0 ;  /* 0x0000001409007c0c */ /* 0x000fe4000c761270 */
[----:B------:R-:W-:-:S11]  /*68530*/  ISETP.LT.AND P1, PT, R8, UR67, !P0 ;  /* 0x0000004308007c0c */ /* 0x000fd6000c721270 */
[----:B------:R-:W-:-:S04]  /*68540*/  @P3 LOP3.LUT R0, R0, 0x40000, RZ, 0xfc, !PT ;  /* 0x0004000000003812 */ /* 0x000fc800078efcff */
[----:B------:R-:W-:-:S04]  /*68550*/  LOP3.LUT R0, R0, 0xfffdffff, RZ, 0xc0, !PT ;  /* 0xfffdffff00007812 */ /* 0x000fc800078ec0ff */
[----:B------:R-:W-:Y:S02]  /*68560*/  @P1 LOP3.LUT R0, R0, 0x20000, RZ, 0xfc, !PT ;  /* 0x0002000000001812 */ /* 0x000fe400078efcff */
[----:B---3--:R-:W-:Y:S02]  /*68570*/  ISETP.LT.AND P3, PT, R6, UR14, !P4 ;  /* 0x0000000e06007c0c */ /* 0x008fe4000e761270 */
[----:B------:R-:W-:-:S04]  /*68580*/  LOP3.LUT R0, R0, 0xfffffbff, RZ, 0xc0, !PT ;  /* 0xfffffbff00007812 */ /* 0x000fc800078ec0ff */
[----:B------:R-:W-:Y:S02]  /*68590*/  @P2 LOP3.LUT R0, R0, 0x400, RZ, 0xfc, !PT ;  /* 0x0000040000002812 */ /* 0x000fe400078efcff */
[----:B------:R-:W-:Y:S02]  /*685a0*/  ISETP.LT.AND P1, PT, R5, UR16, !P4 ;  /* 0x0000001005007c0c */ /* 0x000fe4000e721270 */
[----:B------:R-:W-:-:S04]  /*685b0*/  LOP3.LUT R0, R0, 0xfffffdff, RZ, 0xc0, !PT ;  /* 0xfffffdff00007812 */ /* 0x000fc800078ec0ff */
[----:B------:R-:W-:Y:S02]  /*685c0*/  @P3 LOP3.LUT R0, R0, 0x200, RZ, 0xfc, !PT ;  /* 0x0000020000003812 */ /* 0x000fe400078efcff */
[----:B------:R-:W-:Y:S02]  /*685d0*/  ISETP.LT.AND P2, PT, R47, UR18, !P4 ;  /* 0x000000122f007c0c */ /* 0x000fe4000e741270 */
[----:B------:R-:W-:Y:S01]  /*685e0*/  LOP3.LUT R0, R0, 0xfffffeff, RZ, 0xc0, !PT ;  /* 0xfffffeff00007812 */ /* 0x000fe200078ec0ff */
[----:B0-----:R-:W-:-:S03]  /*685f0*/  VIADD R10, R10, UR37 ;  /* 0x000000250a0a7c36 */ /* 0x001fc60008000000 */
[----:B------:R-:W-:Y:S02]  /*68600*/  @P1 LOP3.LUT R0, R0, 0x100, RZ, 0xfc, !PT ;  /* 0x0000010000001812 */ /* 0x000fe400078efcff */
[----:B------:R-:W-:Y:S02]  /*68610*/  ISETP.LT.AND P3, PT, R4, UR34, !P4 ;  /* 0x0000002204007c0c */ /* 0x000fe4000e761270 */
[----:B------:R-:W-:Y:S01]  /*68620*/  LOP3.LUT R0, R0, 0xffffff7f, RZ, 0xc0, !PT ;  /* 0xffffff7f00007812 */ /* 0x000fe200078ec0ff */
[----:B------:R0:W-:Y:S03]  /*68630*/  STL [R1+0x1c], R10 ;  /* 0x00001c0a01007387 */ /* 0x0001e60000100800 */
[----:B------:R-:W-:Y:S01]  /*68640*/  @P2 LOP3.LUT R0, R0, 0x80, RZ, 0xfc, !PT ;  /* 0x0000008000002812 */ /* 0x000fe200078efcff */
[----:B------:R-:W2:Y:S01]  /*68650*/  LDL.LU R21, [R1+0x2b40] ;  /* 0x002b400001157983 */ /* 0x000ea20000300800 */
[----:B------:R-:W-:-:S02]  /*68660*/  ISETP.LT.AND P1, PT, R34, UR24, !P4 ;  /* 0x0000001822007c0c */ /* 0x000fc4000e721270 */
[----:B------:R-:W-:Y:S01]  /*68670*/  LOP3.LUT R0, R0, 0xffffffbf, RZ, 0xc0, !PT ;  /* 0xffffffbf00007812 */ /* 0x000fe200078ec0ff */
[----:B0-----:R-:W-:-:S03]  /*68680*/  VIADD R10, R10, UR46 ;  /* 0x0000002e0a0a7c36 */ /* 0x001fc60008000000 */
[----:B------:R-:W-:Y:S02]  /*68690*/  @P3 LOP3.LUT R0, R0, 0x40, RZ, 0xfc, !PT ;  /* 0x0000004000003812 */ /* 0x000fe400078efcff */
[----:B------:R0:W-:Y:S01]  /*686a0*/  STL [R1+0xc], R10 ;  /* 0x00000c0a01007387 */ /* 0x0001e20000100800 */
[----:B------:R-:W-:Y:S02]  /*686b0*/  ISETP.LT.AND P2, PT, R31, UR26, !P4 ;  /* 0x0000001a1f007c0c */ /* 0x000fe4000e741270 */
[----:B------:R-:W-:Y:S01]  /*686c0*/  LOP3.LUT R0, R0, 0xffffffdf, RZ, 0xc0, !PT ;  /* 0xffffffdf00007812 */ /* 0x000fe200078ec0ff */
[----:B------:R-:W2:Y:S01]  /*686d0*/  LDL.LU R20, [R1+0x2b3c] ;  /* 0x002b3c0001147983 */ /* 0x000ea20000300800 */
[----:B0-----:R-:W-:Y:S02]  /*686e0*/  VIADD R10, R10, UR59 ;  /* 0x0000003b0a0a7c36 */ /* 0x001fe40008000000 */
[----:B------:R-:W-:-:S03]  /*686f0*/  @P1 LOP3.LUT R0, R0, 0x20, RZ, 0xfc, !PT ;  /* 0x0000002000001812 */ /* 0x000fc600078efcff */
[----:B------:R0:W-:Y:S04]  /*68700*/  STL [R1+0x8], R10 ;  /* 0x0000080a01007387 */ /* 0x0001e80000100800 */
[----:B------:R-:W3:Y:S01]  /*68710*/  LDL.LU R18, [R1+0x2b38] ;  /* 0x002b380001127983 */ /* 0x000ee20000300800 */
[----:B------:R-:W-:-:S03]  /*68720*/  PRMT R13, R13, 0x4210, R14 ;  /* 0x000042100d0d7816 */ /* 0x000fc6000000000e */
[----:B------:R-:W4:Y:S01]  /*68730*/  LDL.LU R19, [R1+0x2b34] ;  /* 0x002b340001137983 */ /* 0x000f220000300800 */
[----:B0-----:R-:W-:-:S03]  /*68740*/  VIADD R10, R10, UR60 ;  /* 0x0000003c0a0a7c36 */ /* 0x001fc60008000000 */
[----:B------:R0:W-:Y:S01]  /*68750*/  STL [R1+0x40], R17 ;  /* 0x0000401101007387 */ /* 0x0001e20000100800 */
[----:B------:R-:W-:Y:S02]  /*68760*/  ISETP.LT.AND P3, PT, R33, UR68, !P4 ;  /* 0x0000004421007c0c */ /* 0x000fe4000e761270 */
[----:B------:R-:W-:Y:S02]  /*68770*/  LOP3.LUT R0, R0, 0xffffffef, RZ, 0xc0, !PT ;  /* 0xffffffef00007812 */ /* 0x000fe400078ec0ff */
[----:B------:R-:W-:Y:S01]  /*68780*/  PRMT R11, R11, 0x4210, R12 ;  /* 0x000042100b0b7816 */ /* 0x000fe2000000000c */
[----:B0-----:R-:W3:Y:S04]  /*68790*/  LDL.LU R17, [R1+0x2b30] ;  /* 0x002b300001117983 */ /* 0x001ee80000300800 */
[----:B------:R0:W-:Y:S04]  /*687a0*/  STL [R1+0x4], R10 ;  /* 0x0000040a01007387 */ /* 0x0001e80000100800 */
[----:B------:R-:W3:Y:S04]  /*687b0*/  LDL.LU R16, [R1+0x2b2c] ;  /* 0x002b2c0001107983 */ /* 0x000ee80000300800 */
[----:B------:R1:W-:Y:S01]  /*687c0*/  STL [R1+0x44], R15 ;  /* 0x0000440f01007387 */ /* 0x0003e20000100800 */
[----:B------:R-:W-:Y:S01]  /*687d0*/  @P2 LOP3.LUT R0, R0, 0x10, RZ, 0xfc, !PT ;  /* 0x0000001000002812 */ /* 0x000fe200078efcff */
[----:B0-----:R-:W-:Y:S01]  /*687e0*/  VIADD R10, R10, UR61 ;  /* 0x0000003d0a0a7c36 */ /* 0x001fe20008000000 */
[----:B------:R-:W-:Y:S01]  /*687f0*/  ISETP.LT.AND P1, PT, R30, UR69, !P4 ;  /* 0x000000451e007c0c */ /* 0x000fe2000e721270 */
[----:B-1----:R-:W3:Y:S04]  /*68800*/  LDL.LU R15, [R1+0x2b28] ;  /* 0x002b2800010f7983 */ /* 0x002ee80000300800 */
[----:B------:R-:W3:Y:S04]  /*68810*/  LDL.LU R14, [R1+0x2b24] ;  /* 0x002b2400010e7983 */ /* 0x000ee80000300800 */
[----:B------:R0:W-:Y:S01]  /*68820*/  STL [R1+0x48], R13 ;  /* 0x0000480d01007387 */ /* 0x0001e20000100800 */
[----:B------:R-:W-:-:S03]  /*68830*/  LOP3.LUT R0, R0, 0xfffffff7, RZ, 0xc0, !PT ;  /* 0xfffffff700007812 */ /* 0x000fc600078ec0ff */
[----:B0-----:R-:W3:Y:S04]  /*68840*/  LDL.LU R13, [R1+0x2b20] ;  /* 0x002b2000010d7983 */ /* 0x001ee80000300800 */
[----:B------:R-:W3:Y:S04]  /*68850*/  LDL.LU R12, [R1+0x2b1c] ;  /* 0x002b1c00010c7983 */ /* 0x000ee80000300800 */
[----:B------:R0:W-:Y:S01]  /*68860*/  STL [R1+0x4c], R11 ;  /* 0x00004c0b01007387 */ /* 0x0001e20000100800 */
[----:B------:R-:W-:-:S03]  /*68870*/  @P3 LOP3.LUT R0, R0, 0x8, RZ, 0xfc, !PT ;  /* 0x0000000800003812 */ /* 0x000fc600078efcff */
[----:B0-----:R-:W3:Y:S04]  /*68880*/  LDL.LU R11, [R1+0x2b18] ;  /* 0x002b1800010b7983 */ /* 0x001ee80000300800 */
[----:B------:R0:W-:Y:S01]  /*68890*/  STL [R1+0x2c], R10 ;  /* 0x00002c0a01007387 */ /* 0x0001e20000100800 */
[----:B------:R-:W-:Y:S02]  /*688a0*/  ISETP.LT.AND P2, PT, R32, UR70, !P4 ;  /* 0x0000004620007c0c */ /* 0x000fe4000e741270 */
[----:B------:R-:W-:Y:S01]  /*688b0*/  ISETP.GE.AND P5, PT, R8, UR30, PT ;  /* 0x0000001e08007c0c */ /* 0x000fe2000bfa6270 */
[----:B0-----:R-:W-:Y:S01]  /*688c0*/  VIADD R10, R10, UR66 ;  /* 0x000000420a0a7c36 */ /* 0x001fe20008000000 */
[----:B------:R-:W-:-:S04]  /*688d0*/  LOP3.LUT R0, R0, 0xfffffffb, RZ, 0xc0, !PT ;  /* 0xfffffffb00007812 */ /* 0x000fc800078ec0ff */
[----:B------:R0:W-:Y:S01]  /*688e0*/  STL [R1+0x3c], R10 ;  /* 0x00003c0a01007387 */ /* 0x0001e20000100800 */
[----:B------:R-:W-:-:S03]  /*688f0*/  @P1 LOP3.LUT R0, R0, 0x4, RZ, 0xfc, !PT ;  /* 0x0000000400001812 */ /* 0x000fc600078efcff */
[----:B0-----:R-:W3:Y:S04]  /*68900*/  LDL.LU R10, [R1+0x2b14] ;  /* 0x002b1400010a7983 */ /* 0x001ee80000300800 */
[----:B------:R-:W3:Y:S04]  /*68910*/  LDL.LU R9, [R1+0x2b10] ;  /* 0x002b100001097983 */ /* 0x000ee80000300800 */
[----:B------:R-:W3:Y:S04]  /*68920*/  LDL.LU R8, [R1+0x2b0c] ;  /* 0x002b0c0001087983 */ /* 0x000ee80000300800 */
[----:B------:R-:W3:Y:S04]  /*68930*/  LDL.LU R7, [R1+0x2b08] ;  /* 0x002b080001077983 */ /* 0x000ee80000300800 */
[----:B------:R-:W3:Y:S04]  /*68940*/  LDL.LU R6, [R1+0x2b04] ;  /* 0x002b040001067983 */ /* 0x000ee80000300800 */
[----:B------:R-:W3:Y:S01]  /*68950*/  LDL.LU R5, [R1+0x2b00] ;  /* 0x002b000001057983 */ /* 0x000ee20000300800 */
[----:B------:R-:W-:-:S03]  /*68960*/  LOP3.LUT R0, R0, 0xfffffffd, RZ, 0xc0, !PT ;  /* 0xfffffffd00007812 */ /* 0x000fc600078ec0ff */
[----:B------:R-:W3:Y:S04]  /*68970*/  LDL.LU R47, [R1+0x2afc] ;  /* 0x002afc00012f7983 */ /* 0x000ee80000300800 */
[----:B------:R-:W3:Y:S04]  /*68980*/  LDL.LU R4, [R1+0x2af8] ;  /* 0x002af80001047983 */ /* 0x000ee80000300800 */
[----:B------:R-:W3:Y:S01]  /*68990*/  LDL.LU R34, [R1+0x2af4] ;  /* 0x002af40001227983 */ /* 0x000ee20000300800 */
[----:B------:R-:W-:-:S03]  /*689a0*/  ISETP.LT.AND P3, PT, R29, UR71, !P4 ;  /* 0x000000471d007c0c */ /* 0x000fc6000e761270 */
[----:B------:R-:W3:Y:S01]  /*689b0*/  LDL.LU R31, [R1+0x2af0] ;  /* 0x002af000011f7983 */ /* 0x000ee20000300800 */
[----:B------:R-:W-:-:S03]  /*689c0*/  ISETP.LT.AND P1, PT, R28, UR72, !P4 ;  /* 0x000000481c007c0c */ /* 0x000fc6000e721270 */
[----:B------:R-:W3:Y:S01]  /*689d0*/  LDL.LU R33, [R1+0x2aec] ;  /* 0x002aec0001217983 */ /* 0x000ee20000300800 */
[----:B------:R-:W-:-:S03]  /*689e0*/  @P2 LOP3.LUT R0, R0, 0x2, RZ, 0xfc, !PT ;  /* 0x0000000200002812 */ /* 0x000fc600078efcff */
[----:B------:R-:W3:Y:S01]  /*689f0*/  LDL.LU R30, [R1+0x2ae8] ;  /* 0x002ae800011e7983 */ /* 0x000ee20000300800 */
[----:B------:R-:W-:-:S03]  /*68a00*/  ISETP.LT.AND P2, PT, R26, UR73, !P4 ;  /* 0x000000491a007c0c */ /* 0x000fc6000e741270 */
[----:B------:R-:W3:Y:S04]  /*68a10*/  LDL.LU R32, [R1+0x2ae4] ;  /* 0x002ae40001207983 */ /* 0x000ee80000300800 */
[----:B------:R-:W3:Y:S04]  /*68a20*/  LDL.LU R29, [R1+0x2ae0] ;  /* 0x002ae000011d7983 */ /* 0x000ee80000300800 */
[----:B------:R-:W3:Y:S04]  /*68a30*/  LDL.LU R28, [R1+0x2adc] ;  /* 0x002adc00011c7983 */ /* 0x000ee80000300800 */
[----:B------:R-:W3:Y:S01]  /*68a40*/  LDL.LU R26, [R1+0x2ad8] ;  /* 0x002ad800011a7983 */ /* 0x000ee20000300800 */
[----:B------:R-:W-:-:S04]  /*68a50*/  LOP3.LUT R0, R0, 0xfffffffe, RZ, 0xc0, !PT ;  /* 0xfffffffe00007812 */ /* 0x000fc800078ec0ff */
[----:B------:R-:W-:Y:S02]  /*68a60*/  @P3 LOP3.LUT R0, R0, 0x1, RZ, 0xfc, !PT ;  /* 0x0000000100003812 */ /* 0x000fe400078efcff */
[----:B------:R-:W-:Y:S02]  /*68a70*/  ISETP.LT.AND P3, PT, R35, UR74, !P4 ;  /* 0x0000004a23007c0c */ /* 0x000fe4000e761270 */
[----:B------:R-:W0:Y:S02]  /*68a80*/  S2R R35, SR_TID.X ;  /* 0x0000000000237919 */ /* 0x000e240000002100 */
[----:B0-----:R-:W-:Y:S01]  /*68a90*/  LOP3.LUT R35, R35, 0x1f, RZ, 0xc0, !PT ;  /* 0x0000001f23237812 */ /* 0x001fe200078ec0ff */
[----:B------:R-:W-:Y:S01]  /*68aa0*/  STL.64 [R1+0x2fd0], R22 ;  /* 0x002fd01601007387 */ /* 0x000fe20000100a00 */
[----:B------:R-:W-:Y:S01]  /*68ab0*/  LOP3.LUT R2, R2, 0xdfffffff, RZ, 0xc0, !PT ;  /* 0xdfffffff02027812 */ /* 0x000fe200078ec0ff */
[----:B------:R-:W0:Y:S02]  /*68ac0*/  LDCU.64 UR22, c[0x0][0x398] ;  /* 0x00007300ff1677ac */ /* 0x000e240008000a00 */
[----:B--2---:R1:W-:Y:S01]  /*68ad0*/  STL.64 [R1+0x2fc8], R20 ;  /* 0x002fc81401007387 */ /* 0x0043e20000100a00 */
[----:B------:R-:W2:Y:S01]  /*68ae0*/  LDCU.64 UR30, c[0x0][0x398] ;  /* 0x00007300ff1e77ac */ /* 0x000ea20008000a00 */
[----:B------:R-:W0:Y:S01]  /*68af0*/  LDCU.64 UR8, c[0x0][0x398] ;  /* 0x00007300ff0877ac */ /* 0x000e220008000a00 */
[----:B------:R-:W0:Y:S01]  /*68b00*/  LDCU.64 UR6, c[0x0][0x398] ;  /* 0x00007300ff0677ac */ /* 0x000e220008000a00 */
[----:B-1----:R-:W2:Y:S01]  /*68b10*/  LDL.LU R20, [R1+0x40] ;  /* 0x0000400001147983 */ /* 0x002ea20000300800 */
[----:B------:R-:W1:Y:S03]  /*68b20*/  LDCU.64 UR12, c[0x0][0x398] ;  /* 0x00007300ff0c77ac */ /* 0x000e660008000a00 */
[----:B------:R-:W2:Y:S01]  /*68b30*/  LDL.LU R21, [R1+0x44] ;  /* 0x0000440001157983 */ /* 0x000ea20000300800 */
[----:B------:R-:W0:Y:S03]  /*68b40*/  LDCU.64 UR16, c[0x0][0x398] ;  /* 0x00007300ff1077ac */ /* 0x000e260008000a00 */
[----:B------:R-:W2:Y:S01]  /*68b50*/  LDL.LU R22, [R1+0x48] ;  /* 0x0000480001167983 */ /* 0x000ea20000300800 */
[----:B------:R-:W0:Y:S03]  /*68b60*/  LDCU.64 UR14, c[0x0][0x398] ;  /* 0x00007300ff0e77ac */ /* 0x000e260008000a00 */
[----:B------:R-:W2:Y:S01]  /*68b70*/  LDL.LU R23, [R1+0x4c] ;  /* 0x00004c0001177983 */ /* 0x000ea20000300800 */
[----:B------:R-:W0:Y:S03]  /*68b80*/  LDCU.64 UR10, c[0x0][0x398] ;  /* 0x00007300ff0a77ac */ /* 0x000e260008000a00 */
[----:B------:R1:W-:Y:S01]  /*68b90*/  STL.64 [R1+0x2fc0], R38 ;  /* 0x002fc02601007387 */ /* 0x0003e20000100a00 */
[----:B------:R-:W0:Y:S01]  /*68ba0*/  LDCU.64 UR18, c[0x0][0x398] ;  /* 0x00007300ff1277ac */ /* 0x000e220008000a00 */
[----:B------:R-:W0:Y:S01]  /*68bb0*/  LDCU.64 UR20, c[0x0][0x398] ;  /* 0x00007300ff1477ac */ /* 0x000e220008000a00 */
[----:B------:R-:W0:Y:S01]  /*68bc0*/  LDCU.64 UR24, c[0x0][0x398] ;  /* 0x00007300ff1877ac */ /* 0x000e220008000a00 */
[----:B-1----:R-:W2:Y:S01]  /*68bd0*/  LDL.LU R38, [R1+0xda4] ;  /* 0x000da40001267983 */ /* 0x002ea20000300800 */
[----:B------:R-:W1:Y:S03]  /*68be0*/  LDCU.64 UR36, c[0x0][0x398] ;  /* 0x00007300ff2477ac */ /* 0x000e660008000a00 */
[----:B------:R-:W3:Y:S01]  /*68bf0*/  LDL.LU R39, [R1+0x20] ;  /* 0x0000200001277983 */ /* 0x000ee20000300800 */
[----:B------:R-:W0:Y:S03]  /*68c00*/  LDCU.64 UR32, c[0x0][0x398] ;  /* 0x00007300ff2077ac */ /* 0x000e260008000a00 */
[----:B------:R1:W-:Y:S01]  /*68c10*/  STL.64 [R1+0x2fb0], R40 ;  /* 0x002fb02801007387 */ /* 0x0003e20000100a00 */
[----:B------:R-:W0:Y:S01]  /*68c20*/  LDCU.64 UR26, c[0x0][0x398] ;  /* 0x00007300ff1a77ac */ /* 0x000e220008000a00 */
[----:B------:R-:W0:Y:S01]  /*68c30*/  LDCU.64 UR38, c[0x0][0x398] ;  /* 0x00007300ff2677ac */ /* 0x000e220008000a00 */
[----:B------:R-:W0:Y:S01]  /*68c40*/  LDCU.64 UR40, c[0x0][0x398] ;  /* 0x00007300ff2877ac */ /* 0x000e220008000a00 */
[----:B-1----:R-:W2:Y:S01]  /*68c50*/  LDL.LU R41, [R1+0xdf0] ;  /* 0x000df00001297983 */ /* 0x002ea20000300800 */
[----:B------:R-:W1:Y:S03]  /*68c60*/  LDCU.64 UR42, c[0x0][0x398] ;  /* 0x00007300ff2a77ac */ /* 0x000e660008000a00 */
[----:B------:R-:W-:Y:S01]  /*68c70*/  STL.64 [R1+0x2f98], R42 ;  /* 0x002f982a01007387 */ /* 0x000fe20000100a00 */
[----:B------:R-:W0:Y:S03]  /*68c80*/  LDCU UR52, c[0x0][0x398] ;  /* 0x00007300ff3477ac */ /* 0x000e260008000800 */
[----:B------:R1:W-:Y:S01]  /*68c90*/  STL.64 [R1+0x2f88], R44 ;  /* 0x002f882c01007387 */ /* 0x0003e20000100a00 */
[----:B------:R-:W0:Y:S01]  /*68ca0*/  LDCU UR54, c[0x0][0x398] ;  /* 0x00007300ff3677ac */ /* 0x000e220008000800 */
[----:B------:R-:W0:Y:S01]  /*68cb0*/  LDCU UR55, c[0x0][0x398] ;  /* 0x00007300ff3777ac */ /* 0x000e220008000800 */
[----:B------:R-:W0:Y:S01]  /*68cc0*/  LDCU UR56, c[0x0][0x398] ;  /* 0x00007300ff3877ac */ /* 0x000e220008000800 */
[----:B-1----:R-:W3:Y:S01]  /*68cd0*/  LDL.LU R44, [R1+0xdbc] ;  /* 0x000dbc00012c7983 */ /* 0x002ee20000300800 */
[----:B------:R-:W1:Y:S03]  /*68ce0*/  LDCU UR57, c[0x0][0x398] ;  /* 0x00007300ff3977ac */ /* 0x000e660008000800 */
[----:B------:R-:W3:Y:S01]  /*68cf0*/  LDL.LU R45, [R1+0xda0] ;  /* 0x000da000012d7983 */ /* 0x000ee20000300800 */
[----:B------:R-:W0:Y:S03]  /*68d00*/  LDCU UR58, c[0x0][0x398] ;  /* 0x00007300ff3a77ac */ /* 0x000e260008000800 */
[----:B------:R4:W-:Y:S01]  /*68d10*/  STL [R1+0x2bc8], R61 ;  /* 0x002bc83d01007387 */ /* 0x0009e20000100800 */
[----:B------:R-:W0:Y:S01]  /*68d20*/  LDCU UR59, c[0x0][0x398] ;  /* 0x00007300ff3b77ac */ /* 0x000e220008000800 */
[----:B------:R-:W0:Y:S02]  /*68d30*/  LDCU UR60, c[0x0][0x398] ;  /* 0x00007300ff3c77ac */ /* 0x000e240008000800 */
[----:B----4-:R-:W4:Y:S01]  /*68d40*/  LDL.LU R61, [R1+0xdb8] ;  /* 0x000db800013d7983 */ /* 0x010f220000300800 */
[----:B------:R-:W0:Y:S03]  /*68d50*/  LDCU UR61, c[0x0][0x398] ;  /* 0x00007300ff3d77ac */ /* 0x000e260008000800 */
[----:B------:R1:W-:Y:S01]  /*68d60*/  STL [R1+0x2bc0], R3 ;  /* 0x002bc00301007387 */ /* 0x0003e20000100800 */
[----:B------:R-:W0:Y:S01]  /*68d70*/  LDCU UR62, c[0x0][0x398] ;  /* 0x00007300ff3e77ac */ /* 0x000e220008000800 */
[----:B------:R-:W0:Y:S01]  /*68d80*/  LDCU UR48, c[0x0][0x398] ;  /* 0x00007300ff3077ac */ /* 0x000e220008000800 */
[----:B------:R-:W0:Y:S01]  /*68d90*/  LDCU UR46, c[0x0][0x398] ;  /* 0x00007300ff2e77ac */ /* 0x000e220008000800 */
[----:B-1----:R-:W4:Y:S01]  /*68da0*/  LDL.LU R3, [R1+0xdb4] ;  /* 0x000db40001037983 */ /* 0x002f220000300800 */
[----:B------:R-:W1:Y:S03]  /*68db0*/  LDCU UR47, c[0x0][0x398] ;  /* 0x00007300ff2f77ac */ /* 0x000e660008000800 */
[----:B------:R0:W-:Y:S01]  /*68dc0*/  STL [R1+0x2bb0], R48 ;  /* 0x002bb03001007387 */ /* 0x0001e20000100800 */
[----:B------:R-:W1:Y:S01]  /*68dd0*/  LDCU UR44, c[0x0][0x398] ;  /* 0x00007300ff2c77ac */ /* 0x000e620008000800 */
[----:B------:R-:W1:Y:S02]  /*68de0*/  LDCU UR45, c[0x0][0x398] ;  /* 0x00007300ff2d77ac */ /* 0x000e640008000800 */
[----:B0-----:R-:W4:Y:S01]  /*68df0*/  LDL.LU R48, [R1+0xdb0] ;  /* 0x000db00001307983 */ /* 0x001f220000300800 */
[----:B------:R-:W0:Y:S03]  /*68e00*/  LDCU UR49, c[0x0][0x398] ;  /* 0x00007300ff3177ac */ /* 0x000e260008000800 */
[----:B------:R1:W-:Y:S01]  /*68e10*/  STL [R1+0x2ba8], R49 ;  /* 0x002ba83101007387 */ /* 0x0003e20000100800 */
[----:B------:R-:W0:Y:S01]  /*68e20*/  LDCU UR50, c[0x0][0x398] ;  /* 0x00007300ff3277ac */ /* 0x000e220008000800 */
[----:B------:R-:W0:Y:S01]  /*68e30*/  LDCU UR51, c[0x0][0x398] ;  /* 0x00007300ff3377ac */ /* 0x000e220008000800 */
[----:B------:R-:W0:Y:S01]  /*68e40*/  LDCU UR53, c[0x0][0x398] ;  /* 0x00007300ff3577ac */ /* 0x000e220008000800 */
[----:B-1----:R-:W4:Y:S04]  /*68e50*/  LDL.LU R49, [R1+0xdcc] ;  /* 0x000dcc0001317983 */ /* 0x002f280000300800 */
[----:B------:R1:W-:Y:S04]  /*68e60*/  STL [R1+0x2ba0], R50 ;  /* 0x002ba03201007387 */ /* 0x0003e80000100800 */
[----:B-1----:R-:W4:Y:S04]  /*68e70*/  LDL.LU R50, [R1+0xdc8] ;  /* 0x000dc80001327983 */ /* 0x002f280000300800 */
[----:B------:R-:W-:Y:S04]  /*68e80*/  STL [R1+0x2b88], R51 ;  /* 0x002b883301007387 */ /* 0x000fe80000100800 */
[----:B------:R-:W-:Y:S04]  /*68e90*/  STL [R1+0x2b70], R52 ;  /* 0x002b703401007387 */ /* 0x000fe80000100800 */
[----:B------:R-:W-:Y:S04]  /*68ea0*/  STL [R1+0x2b68], R53 ;  /* 0x002b683501007387 */ /* 0x000fe80000100800 */
[----:B------:R-:W-:Y:S04]  /*68eb0*/  STL [R1+0x2b48], R54 ;  /* 0x002b483601007387 */ /* 0x000fe80000100800 */
[----:B------:R-:W-:Y:S04]  /*68ec0*/  STL [R1+0x2b20], R55 ;  /* 0x002b203701007387 */ /* 0x000fe80000100800 */
[----:B------:R-:W-:Y:S04]  /*68ed0*/  STL.64 [R1+0x2b00], R56 ;  /* 0x002b003801007387 */ /* 0x000fe80000100a00 */
[----:B------:R1:W-:Y:S01]  /*68ee0*/  STL.64 [R1+0x2ae0], R58 ;  /* 0x002ae03a01007387 */ /* 0x0003e20000100a00 */
[----:B------:R-:W-:-:S03]  /*68ef0*/  @P0 LOP3.LUT R2, R2, 0x20000000, RZ, 0xfc, !PT ;  /* 0x2000000002020812 */ /* 0x000fc600078efcff */
[----:B-1----:R-:W4:Y:S01]  /*68f00*/  LDL.LU R59, [R1+0x24] ;  /* 0x00002400013b7983 */ /* 0x002f220000300800 */
[----:B------:R-:W-:Y:S01]  /*68f10*/  BAR.SYNC.DEFER_BLOCKING 0x0 ;  /* 0x0000000000007b1d */ /* 0x000fe20000010000 */
[----:B------:R-:W-:-:S05]  /*68f20*/  LOP3.LUT P0, RZ, R0, 0x100, RZ, 0xc0, !PT ;  /* 0x0000010000ff7812 */ /* 0x000fca000780c0ff */
[----:B------:R-:W-:Y:S04]  /*68f30*/  STL [R1+0x2ad8], R2 ;  /* 0x002ad80201007387 */ /* 0x000fe80000100800 */
[----:B------:R-:W4:Y:S04]  /*68f40*/  LDL.LU R55, [R1+0xda8] ;  /* 0x000da80001377983 */ /* 0x000f280000300800 */
[----:B------:R-:W4:Y:S04]  /*68f50*/  LDL.LU R54, [R1+0xdac] ;  /* 0x000dac0001367983 */ /* 0x000f280000300800 */
[----:B------:R-:W4:Y:S01]  /*68f60*/  LDL.LU R42, [R1+0x2a0] ;  /* 0x0002a000012a7983 */ /* 0x000f220000300800 */
[----:B--2---:R-:W-:-:S04]  /*68f70*/  LOP3.LUT R41, R41, 0xfffffeff, RZ, 0xc0, !PT ;  /* 0xfffffeff29297812 */ /* 0x004fc800078ec0ff */
[----:B------:R-:W-:Y:S02]  /*68f80*/  @P0 LOP3.LUT R41, R41, 0x100, RZ, 0xfc, !PT ;  /* 0x0000010029290812 */ /* 0x000fe400078efcff */
[----:B------:R-:W-:Y:S02]  /*68f90*/  LOP3.LUT P0, RZ, R0, 0x2, RZ, 0xc0, !PT ;  /* 0x0000000200ff7812 */ /* 0x000fe4000780c0ff */
[----:B------:R-:W-:-:S11]  /*68fa0*/  LOP3.LUT R41, R41, 0xfffffdff, RZ, 0xc0, !PT ;  /* 0xfffffdff29297812 */ /* 0x000fd600078ec0ff */
[----:B------:R-:W-:-:S05]  /*68fb0*/  @P0 LOP3.LUT R41, R41, 0x200, RZ, 0xfc, !PT ;  /* 0x0000020029290812 */ /* 0x000fca00078efcff */
[----:B------:R1:W-:Y:S04]  /*68fc0*/  STL [R1+0xdf0], R41 ;  /* 0x000df02901007387 */ /* 0x0003e80000100800 */
[----:B------:R-:W2:Y:S04]  /*68fd0*/  LDL.LU R43, [R1+0x2a4] ;  /* 0x0002a400012b7983 */ /* 0x000ea80000300800 */
[----:B------:R-:W2:Y:S04]  /*68fe0*/  LDL.LU R40, [R1+0x2a8] ;  /* 0x0002a80001287983 */ /* 0x000ea80000300800 */
[----:B-1----:R-:W2:Y:S01]  /*68ff0*/  LDL.LU R41, [R1+0x2ac] ;  /* 0x0002ac0001297983 */ /* 0x002ea20000300800 */
[----:B---3--:R-:W-:-:S02]  /*69000*/  IADD3 R52, P6, PT, R39, R26, RZ ;  /* 0x0000001a27347210 */ /* 0x008fc40007fde0ff */
[----:B------:R-:W-:Y:S01]  /*69010*/  LEA R2, R35, UR4, 0x4 ;  /* 0x0000000423027c11 */ /* 0x000fe2000f8e20ff */
[----:B------:R-:W-:Y:S01]  /*69020*/  STL [R1+0x2f10], R0 ;  /* 0x002f100001007387 */ /* 0x000fe20000100800 */
[----:B------:R-:W-:Y:S01]  /*69030*/  LOP3.LUT P0, RZ, R0, 0x1, RZ, 0xc0, !PT ;  /* 0x0000000100ff7812 */ /* 0x000fe2000780c0ff */
[----:B------:R-:W1:Y:S02]  /*69040*/  LDCU.64 UR4, c[0x0][0x398] ;  /* 0x00007300ff0477ac */ /* 0x000e640008000a00 */
[----:B------:R-:W-:Y:S04]  /*69050*/  STL [R1+0xdf4], R2 ;  /* 0x000df40201007387 */ /* 0x000fe80000100800 */
[----:B------:R3:W-:Y:S04]  /*69060*/  STSM.16.M88.4 [R2], R20 ;  /* 0x0000001402007844 */ /* 0x0007e80000000200 */
[----:B---3--:R-:W3:Y:S01]  /*69070*/  LDL.LU.64 R22, [R1+0x2fd0] ;  /* 0x002fd00001167983 */ /* 0x008ee20000300a00 */
[----:B----4-:R-:W-:-:S03]  /*69080*/  F2FP.SATFINITE.E5M2.F32.PACK_AB_MERGE_C R0, R3, R48, RZ ;  /* 0x000000300300723e */ /* 0x010fc600048060ff */
[----:B------:R-:W4:Y:S01]  /*69090*/  LDL.LU.64 R20, [R1+0x2fc8] ;  /* 0x002fc80001147983 */ /* 0x000f220000300a00 */
[----:B------:R-:W-:Y:S01]  /*690a0*/  F2FP.SATFINITE.E5M2.F32.PACK_AB_MERGE_C R35, R49, R50, RZ ;  /* 0x000000323123723e */ /* 0x000fe200048060ff */
[----:B------:R-:W-:Y:S01]  /*690b0*/  IMAD.X R53, R59, 0x1, R28, P6 ;  /* 0x000000013b357824 */ /* 0x000fe200030e061c */
[----:B------:R-:W-:-:S04]  /*690c0*/  IADD3 R2, P6, PT, R39, R29, RZ ;  /* 0x0000001d27027210 */ /* 0x000fc80007fde0ff */
[----:B------:R0:W-:Y:S01]  /*690d0*/  STL.64 [R1+0x23c0], R52 ;  /* 0x0023c03401007387 */ /* 0x0001e20000100a00 */
[----:B------:R-:W-:-:S03]  /*690e0*/  IMAD.X R3, R59, 0x1, R32, P6 ;  /* 0x000000013b037824 */ /* 0x000fc600030e0620 */
[----:B------:R-:W-:Y:S04]  /*690f0*/  STL [R1+0x2528], R35 ;  /* 0x0025282301007387 */ /* 0x000fe80000100800 */
[----:B------:R1:W-:Y:S04]  /*69100*/  STL [R1+0x248c], R0 ;  /* 0x00248c0001007387 */ /* 0x0003e80000100800 */
[----:B0-----:R-:W3:Y:S04]  /*69110*/  LDL.LU R52, [R1+0xd80] ;  /* 0x000d800001347983 */ /* 0x001ee80000300800 */
[----:B------:R-:W3:Y:S01]  /*69120*/  LDL.LU R51, [R1+0xd84] ;  /* 0x000d840001337983 */ /* 0x000ee20000300800 */
[----:B-1----:R-:W-:-:S03]  /*69130*/  F2FP.SATFINITE.E5M2.F32.PACK_AB_MERGE_C R0, R44, R61, RZ ;  /* 0x0000003d2c00723e */ /* 0x002fc600048060ff */
[----:B------:R0:W-:Y:S04]  /*69140*/  STL.64 [R1+0x23b8], R2 ;  /* 0x0023b80201007387 */ /* 0x0001e80000100a00 */
[----:B------:R1:W-:Y:S04]  /*69150*/  STL [R1+0x2488], R0 ;  /* 0x0024880001007387 */ /* 0x0003e80000100800 */
[----:B------:R-:W4:Y:S01]  /*69160*/  LDL.LU R49, [R1+0xd88] ;  /* 0x000d880001317983 */ /* 0x000f220000300800 */
[----:B0-----:R-:W-:-:S03]  /*69170*/  IADD3 R2, P6, PT, R39, R30, RZ ;  /* 0x0000001e27027210 */ /* 0x001fc60007fde0ff */
[----:B------:R-:W4:Y:S01]  /*69180*/  LDL.LU R48, [R1+0xd8c] ;  /* 0x000d8c0001307983 */ /* 0x000f220000300800 */
[----:B-1----:R-:W-:Y:S01]  /*69190*/  F2FP.SATFINITE.E5M2.F32.PACK_AB_MERGE_C R0, R38, R45, RZ ;  /* 0x0000002d2600723e */ /* 0x002fe200048060ff */
[----:B------:R-:W-:-:S04]  /*691a0*/  IMAD.X R3, R59, 0x1, R33, P6 ;  /* 0x000000013b037824 */ /* 0x000fc800030e0621 */
[----:B------:R-:W-:Y:S04]  /*691b0*/  STL [R1+0x245c], R0 ;  /* 0x00245c0001007387 */ /* 0x000fe80000100800 */
[----:B------:R-:W4:Y:S04]  /*691c0*/  LDL.LU R53, [R1+0xd70] ;  /* 0x000d700001357983 */ /* 0x000f280000300800 */
[----:B------:R-:W4:Y:S04]  /*691d0*/  LDL.LU R50, [R1+0xd74] ;  /* 0x000d740001327983 */ /* 0x000f280000300800 */
[----:B------:R0:W-:Y:S04]  /*691e0*/  STL.64 [R1+0x23b0], R2 ;  /* 0x0023b00201007387 */ /* 0x0001e80000100a00 */
[----:B0-----:R-:W4:Y:S04]  /*691f0*/  LDL.LU R3, [R1+0xd78] ;  /* 0x000d780001037983 */ /* 0x001f280000300800 */
[----:B------:R-:W4:Y:S04]  /*69200*/  LDL.LU R61, [R1+0xd7c] ;  /* 0x000d7c00013d7983 */ /* 0x000f280000300800 */
[----:B------:R-:W4:Y:S04]  /*69210*/  LDL.LU R44, [R1+0xd60] ;  /* 0x000d6000012c7983 */ /* 0x000f280000300800 */
[----:B------:R-:W4:Y:S01]  /*69220*/  LDL.LU R45, [R1+0xd64] ;  /* 0x000d6400012d7983 */ /* 0x000f220000300800 */
[----:B------:R-:W-:-:S03]  /*69230*/  IADD3 R56, P6, PT, R39, R31, RZ ;  /* 0x0000001f27387210 */ /* 0x000fc60007fde0ff */
[----:B------:R-:W4:Y:S04]  /*69240*/  LDL.LU R38, [R1+0xd68] ;  /* 0x000d680001267983 */ /* 0x000f280000300800 */
[----:B------:R-:W4:Y:S01]  /*69250*/  LDL.LU R39, [R1+0xd6c] ;  /* 0x000d6c0001277983 */ /* 0x000f220000300800 */
[----:B------:R-:W-:Y:S01]  /*69260*/  IMAD.X R57, R59, 0x1, R34, P6 ;  /* 0x000000013b397824 */ /* 0x000fe200030e0622 */
[----:B------:R-:W-:-:S04]  /*69270*/  F2FP.SATFINITE.E5M2.F32.PACK_AB_MERGE_C R35, R54, R55, RZ ;  /* 0x000000373623723e */ /* 0x000fc800048060ff */
[----:B------:R0:W-:Y:S04]  /*69280*/  STL.64 [R1+0x23a8], R56 ;  /* 0x0023a83801007387 */ /* 0x0001e80000100a00 */
[----:B------:R1:W-:Y:S04]  /*69290*/  STL [R1+0x2450], R35 ;  /* 0x0024502301007387 */ /* 0x0003e80000100800 */
[----:B------:R-:W4:Y:S01]  /*692a0*/  LDL.LU R58, [R1+0xd50] ;  /* 0x000d5000013a7983 */ /* 0x000f220000300800 */
[----:B--2---:R-:W-:-:S05]  /*692b0*/  F2FP.SATFINITE.E5M2.F32.PACK_AB_MERGE_C R2, R43, R42, RZ ;  /* 0x0000002a2b02723e */ /* 0x004fca00048060ff */
[----:B------:R-:W-:Y:S01]  /*692c0*/  STL [R1+0x2444], R2 ;  /* 0x0024440201007387 */ /* 0x000fe20000100800 */
[----:B------:R-:W-:-:S03]  /*692d0*/  F2FP.SATFINITE.E5M2.F32.PACK_AB_MERGE_C R0, R41, R40, RZ ;  /* 0x000000282900723e */ /* 0x000fc600048060ff */
[----:B------:R-:W2:Y:S04]  /*692e0*/  LDL.LU R59, [R1+0xd54] ;  /* 0x000d5400013b7983 */ /* 0x000ea80000300800 */
[----:B------:R-:W-:Y:S04]  /*692f0*/  STL [R1+0x243c], R0 ;  /* 0x00243c0001007387 */ /* 0x000fe80000100800 */
[----:B0-----:R-:W2:Y:S04]  /*69300*/  LDL.LU R56, [R1+0xd58] ;  /* 0x000d580001387983 */ /* 0x001ea80000300800 */
[----:B------:R-:W2:Y:S04]  /*69310*/  LDL.LU R57, [R1+0xd5c] ;  /* 0x000d5c0001397983 */ /* 0x000ea80000300800 */
[----:B------:R-:W2:Y:S04]  /*69320*/  LDL.LU R55, [R1+0xd40] ;  /* 0x000d400001377983 */ /* 0x000ea80000300800 */
[----:B------:R-:W2:Y:S04]  /*69330*/  LDL.LU R54, [R1+0xd44] ;  /* 0x000d440001367983 */ /* 0x000ea80000300800 */
[----:B------:R-:W2:Y:S04]  /*69340*/  LDL.LU R42, [R1+0xd48] ;  /* 0x000d4800012a7983 */ /* 0x000ea80000300800 */
[----:B------:R-:W2:Y:S01]  /*69350*/  LDL.LU R43, [R1+0xd4c] ;  /* 0x000d4c00012b7983 */ /* 0x000ea20000300800 */
[----:B-1----:R-:W-:-:S02]  /*69360*/  SHF.R.S32.HI R35, RZ, 0x1f, R37 ;  /* 0x0000001fff237819 */ /* 0x002fc40000011425 */
[----:B------:R-:W-:-:S05]  /*69370*/  IADD3 R40, P6, PT, R37, R4, RZ ;  /* 0x0000000425287210 */ /* 0x000fca0007fde0ff */
[----:B------:R-:W-:-:S05]  /*69380*/  IMAD.X R41, R35, 0x1, R47, P6 ;  /* 0x0000000123297824 */ /* 0x000fca00030e062f */
[----:B------:R0:W-:Y:S04]  /*69390*/  STL.64 [R1+0x23a0], R40 ;  /* 0x0023a02801007387 */ /* 0x0001e80000100a00 */
[----:B0-----:R-:W2:Y:S04]  /*693a0*/  LDL.LU R40, [R1+0xd30] ;  /* 0x000d300001287983 */ /* 0x001ea80000300800 */
[----:B------:R-:W2:Y:S01]  /*693b0*/  LDL.LU R41, [R1+0xd34] ;  /* 0x000d340001297983 */ /* 0x000ea20000300800 */
[----:B---3--:R-:W-:-:S03]  /*693c0*/  F2FP.SATFINITE.E5M2.F32.PACK_AB_MERGE_C R2, R51, R52, RZ ;  /* 0x000000343302723e */ /* 0x008fc600048060ff */
[----:B------:R-:W3:Y:S04]  /*693d0*/  LDL.LU R52, [R1+0xd38] ;  /* 0x000d380001347983 */ /* 0x000ee80000300800 */
[----:B------:R0:W-:Y:S04]  /*693e0*/  STL [R1+0x27fc], R2 ;  /* 0x0027fc0201007387 */ /* 0x0001e80000100800 */
[----:B------:R-:W3:Y:S01]  /*693f0*/  LDL.LU R51, [R1+0xd3c] ;  /* 0x000d3c0001337983 */ /* 0x000ee20000300800 */
[----:B----4-:R-:W-:Y:S02]  /*69400*/  F2FP.SATFINITE.E5M2.F32.PACK_AB_MERGE_C R0, R48, R49, RZ ;  /* 0x000000313000723e */ /* 0x010fe400048060ff */
[----:B------:R-:W-:-:S05]  /*69410*/  IADD3 R48, P6, PT, R37, R5, RZ ;  /* 0x0000000525307210 */ /* 0x000fca0007fde0ff */
[----:B------:R-:W-:Y:S01]  /*69420*/  IMAD.X R49, R35, 0x1, R6, P6 ;  /* 0x0000000123317824 */ /* 0x000fe200030e0606 */
[----:B0-----:R-:W-:Y:S01]  /*69430*/  IADD3 R2, P6, PT, R37, R7, RZ ;  /* 0x0000000725027210 */ /* 0x001fe20007fde0ff */
[----:B------:R-:W-:Y:S04]  /*69440*/  STL [R1+0x27f4], R0 ;  /* 0x0027f40001007387 */ /* 0x000fe80000100800 */
[----:B------:R0:W-:Y:S01]  /*69450*/  STL.64 [R1+0x2398], R48 ;  /* 0x0023983001007387 */ /* 0x0001e20000100a00 */
[----:B------:R-:W-:-:S03]  /*69460*/  F2FP.SATFINITE.E5M2.F32.PACK_AB_MERGE_C R50, R50, R53, RZ ;  /* 0x000000353232723e */ /* 0x000fc600048060ff */
[----:B0-----:R-:W4:Y:S04]  /*69470*/  LDL.LU R49, [R1+0x290] ;  /* 0x0002900001317983 */ /* 0x001f280000300800 */
[----:B------:R-:W4:Y:S01]  /*69480*/  LDL.LU R48, [R1+0x294] ;  /* 0x0002940001307983 */ /* 0x000f220000300800 */
[----:B------:R-:W-:Y:S01]  /*69490*/  F2FP.SATFINITE.E5M2.F32.PACK_AB_MERGE_C R0, R61, R3, RZ ;  /* 0x000000033d00723e */ /* 0x000fe200048060ff */
[----:B------:R-:W-:Y:S02]  /*694a0*/  IMAD.X R3, R35, 0x1, R8, P6 ;  /* 0x0000000123037824 */ /* 0x000fe400030e0608 */
[----:B------:R-:W-:Y:S04]  /*694b0*/  STL [R1+0x2968], R50 ;  /* 0x0029683201007387 */ /* 0x000fe80000100800 */
[----:B------:R0:W-:Y:S04]  /*694c0*/  STL [R1+0x2964], R0 ;  /* 0x0029640001007387 */ /* 0x0001e80000100800 */
[----:B------:R1:W-:Y:S04]  /*694d0*/  STL.64 [R1+0x2390], R2 ;  /* 0x0023900201007387 */ /* 0x0003e80000100a00 */
[----:B------:R-:W4:Y:S01]  /*694e0*/  LDL.LU R53, [R1+0x298] ;  /* 0x0002980001357983 */ /* 0x000f220000300800 */
[----:B0-----:R-:W-:-:S02]  /*694f0*/  F2FP.SATFINITE.E5M2.F32.PACK_AB_MERGE_C R0, R39, R38, RZ ;  /* 0x000000262700723e */ /* 0x001fc400048060ff */
[----:B-1----:R-:W-:-:S05]  /*69500*/  F2FP.SATFINITE.E5M2.F32.PACK_AB_MERGE_C R2, R45, R44, RZ ;  /* 0x0000002c2d02723e */ /* 0x002fca00048060ff */
[----:B------:R-:W-:Y:S04]  /*69510*/  STL [R1+0x29a4], R2 ;  /* 0x0029a40201007387 */ /* 0x000fe80000100800 */
[----:B------:R-:W4:Y:S01]  /*69520*/  LDL.LU R50, [R1+0x29c] ;  /* 0x00029c0001327983 */ /* 0x000f220000300800 */
[----:B------:R-:W-:-:S03]  /*69530*/  IADD3 R38, P6, PT, R37, R9, RZ ;  /* 0x0000000925267210 */ /* 0x000fc60007fde0ff */
[----:B------:R-:W-:Y:S04]  /*69540*/  STL [R1+0x29a0], R0 ;  /* 0x0029a00001007387 */ /* 0x000fe80000100800 */
[----:B------:R-:W4:Y:S04]  /*69550*/  LDL.LU R3, [R1+0xd10] ;  /* 0x000d100001037983 */ /* 0x000f280000300800 */
[----:B------:R-:W4:Y:S01]  /*69560*/  LDL.LU R61, [R1+0xd14] ;  /* 0x000d1400013d7983 */ /* 0x000f220000300800 */
[----:B------:R-:W-:-:S03]  /*69570*/  IMAD.X R39, R35, 0x1, R10, P6 ;  /* 0x0000000123277824 */ /* 0x000fc600030e060a */
[----:B------:R-:W4:Y:S04]  /*69580*/  LDL.LU R44, [R1+0xd18] ;  /* 0x000d1800012c7983 */ /* 0x000f280000300800 */
[----:B------:R-:W4:Y:S04]  /*69590*/  LDL.LU R45, [R1+0xd1c] ;  /* 0x000d1c00012d7983 */ /* 0x000f280000300800 */
[----:B------:R0:W-:Y:S04]  /*695a0*/  STL.64 [R1+0x2388], R38 ;  /* 0x0023882601007387 */ /* 0x0001e80000100a00 */
[----:B0-----:R-:W4:Y:S01]  /*695b0*/  LDL.LU.64 R38, [R1+0x2fc0] ;  /* 0x002fc00001267983 */ /* 0x001f220000300a00 */
[----:B--2---:R-:W-:-:S05]  /*695c0*/  F2FP.SATFINITE.E5M2.F32.PACK_AB_MERGE_C R2, R59, R58, RZ ;  /* 0x0000003a3b02723e */ /* 0x004fca00048060ff */
[----:B------:R0:W-:Y:S01]  /*695d0*/  STL [R1+0x29dc], R2 ;  /* 0x0029dc0201007387 */ /* 0x0001e20000100800 */
[----:B------:R-:W-:Y:S02]  /*695e0*/  F2FP.SATFINITE.E5M2.F32.PACK_AB_MERGE_C R0, R57, R56, RZ ;  /* 0x000000383900723e */ /* 0x000fe400048060ff */
[----:B------:R-:W-:-:S03]  /*695f0*/  IADD3 R56, P6, PT, R37, R11, RZ ;  /* 0x0000000b25387210 */ /* 0x000fc60007fde0ff */
[----:B------:R1:W-:Y:S02]  /*69600*/  STL [R1+0x29d8], R0 ;  /* 0x0029d80001007387 */ /* 0x0003e40000100800 */
[----:B------:R-:W-:Y:S01]  /*69610*/  IMAD.X R57, R35, 0x1, R12, P6 ;  /* 0x0000000123397824 */ /* 0x000fe200030e060c */
[----:B0-----:R-:W-:Y:S02]  /*69620*/  F2FP.SATFINITE.E5M2.F32.PACK_AB_MERGE_C R2, R54, R55, RZ ;  /* 0x000000373602723e */ /* 0x001fe400048060ff */
[----:B-1----:R-:W-:Y:S02]  /*69630*/  F2FP.SATFINITE.E5M2.F32.PACK_AB_MERGE_C R0, R43, R42, RZ ;  /* 0x0000002a2b00723e */ /* 0x002fe400048060ff */
[----:B------:R-:W-:Y:S01]  /*69640*/  IADD3 R42, P6, PT, R37, R13, RZ ;  /* 0x0000000d252a7210 */ /* 0x000fe20007fde0ff */
[----:B------:R-:W-:Y:S04]  /*69650*/  STL.64 [R1+0x2380], R56 ;  /* 0x0023803801007387 */ /* 0x000fe80000100a00 */
[----:B------:R-:W-:Y:S01]  /*69660*/  IMAD.X R43, R35, 0x1, R14, P6 ;  /* 0x00000001232b7824 */ /* 0x000fe200030e060e */
[----:B------:R-:W-:Y:S04]  /*69670*/  STL [R1+0x29f8], R2 ;  /* 0x0029f80201007387 */ /* 0x000fe80000100800 */
[----:B------:R-:W-:Y:S04]  /*69680*/  STL [R1+0x29f4], R0 ;  /* 0x0029f40001007387 */ /* 0x000fe80000100800 */
[----:B------:R0:W-:Y:S04]  /*69690*/  STL.64 [R1+0x2378], R42 ;  /* 0x0023782a01007387 */ /* 0x0001e80000100a00 */
[----:B0-----:R-:W2:Y:S04]  /*696a0*/  LDL.LU R42, [R1+0xd00] ;  /* 0x000d0000012a7983 */ /* 0x001ea80000300800 */
[----:B------:R-:W2:Y:S01]  /*696b0*/  LDL.LU R43, [R1+0xd04] ;  /* 0x000d0400012b7983 */ /* 0x000ea20000300800 */
[----:B------:R-:W-:-:S02]  /*696c0*/  F2FP.SATFINITE.E5M2.F32.PACK_AB_MERGE_C R0, R41, R40, RZ ;  /* 0x000000282900723e */ /* 0x000fc400048060ff */
[----:B------:R-:W-:-:S03]  /*696d0*/  IADD3 R54, P6, PT, R37, R15, RZ ;  /* 0x0000000f25367210 */ /* 0x000fc60007fde0ff */
[----:B------:R3:W-:Y:S04]  /*696e0*/  STL [R1+0x2a1c], R0 ;  /* 0x002a1c0001007387 */ /* 0x0007e80000100800 */
[----:B------:R-:W2:Y:S01]  /*696f0*/  LDL.LU R40, [R1+0xd08] ;  /* 0x000d080001287983 */ /* 0x000ea20000300800 */
[----:B------:R-:W-:-:S03]  /*69700*/  IMAD.X R55, R35, 0x1, R16, P6 ;  /* 0x0000000123377824 */ /* 0x000fc600030e0610 */
[----:B------:R-:W2:Y:S01]  /*69710*/  LDL.LU R41, [R1+0xd0c] ;  /* 0x000d0c0001297983 */ /* 0x000ea20000300800 */
[----:B---3--:R-:W-:-:S05]  /*69720*/  F2FP.SATFINITE.E5M2.F32.PACK_AB_MERGE_C R0, R51, R52, RZ ;  /* 0x000000343300723e */ /* 0x008fca00048060ff */
[----:B------:R4:W-:Y:S04]  /*69730*/  STL [R1+0x2a18], R0 ;  /* 0x002a180001007387 */ /* 0x0009e80000100800 */
[----:B------:R-:W3:Y:S04]  /*69740*/  LDL.LU R2, [R1+0xcf0] ;  /* 0x000cf00001027983 */ /* 0x000ee80000300800 */
[----:B------:R-:W3:Y:S04]  /*69750*/  LDL.LU R58, [R1+0xcf4] ;  /* 0x000cf400013a7983 */ /* 0x000ee80000300800 */
[----:B------:R0:W-:Y:S01]  /*69760*/  STL.64 [R1+0x2370], R54 ;  /* 0x0023703601007387 */ /* 0x0001e20000100a00 */
[----:B----4-:R-:W-:-:S05]  /*69770*/  F2FP.SATFINITE.E5M2.F32.PACK_AB_MERGE_C R0, R48, R49, RZ ;  /* 0x000000313000723e */ /* 0x010fca00048060ff */
[----:B------:R1:W-:Y:S04]  /*69780*/  STL [R1+0x2a38], R0 ;  /* 0x002a380001007387 */ /* 0x0003e80000100800 */
[----:B------:R-:W4:Y:S04]  /*69790*/  LDL.LU R59, [R1+0xcf8] ;  /* 0x000cf800013b7983 */ /* 0x000f280000300800 */
[----:B------:R-:W4:Y:S01]  /*697a0*/  LDL.LU R56, [R1+0xcfc] ;  /* 0x000cfc0001387983 */ /* 0x000f220000300800 */
[----:B0-----:R-:W-:-:S03]  /*697b0*/  IADD3 R54, P6, PT, R37, R17, RZ ;  /* 0x0000001125367210 */ /* 0x001fc60007fde0ff */
[----:B------:R-:W4:Y:S04]  /*697c0*/  LDL.LU R52, [R1+0xce0] ;  /* 0x000ce00001347983 */ /* 0x000f280000300800 */
[----:B------:R-:W4:Y:S04]  /*697d0*/  LDL.LU R51, [R1+0xce4] ;  /* 0x000ce40001337983 */ /* 0x000f280000300800 */
[----:B------:R-:W4:Y:S01]  /*697e0*/  LDL.LU R49, [R1+0xce8] ;  /* 0x000ce80001317983 */ /* 0x000f220000300800 */
[----:B------:R-:W-:-:S03]  /*697f0*/  IMAD.X R55, R35, 0x1, R19, P6 ;  /* 0x0000000123377824 */ /* 0x000fc600030e0613 */
[----:B------:R-:W4:Y:S01]  /*69800*/  LDL.LU R48, [R1+0xcec] ;  /* 0x000cec0001307983 */ /* 0x000f220000300800 */
[----:B-1----:R-:W-:-:S05]  /*69810*/  F2FP.SATFINITE.E5M2.F32.PACK_AB_MERGE_C R0, R50, R53, RZ ;  /* 0x000000353200723e */ /* 0x002fca00048060ff */
[----:B------:R0:W-:Y:S04]  /*69820*/  STL [R1+0x2a34], R0 ;  /* 0x002a340001007387 */ /* 0x0001e80000100800 */
[----:B------:R-:W4:Y:S01]  /*69830*/  LDL.LU R57, [R1+0xcd0] ;  /* 0x000cd00001397983 */ /* 0x000f220000300800 */
[----:B0-----:R-:W-:-:S03]  /*69840*/  F2FP.SATFINITE.E5M2.F32.PACK_AB_MERGE_C R0, R61, R3, RZ ;  /* 0x000000033d00723e */ /* 0x001fc600048060ff */
[----:B------:R0:W-:Y:S04]  /*69850*/  STL.64 [R1+0x2368], R54 ;  /* 0x0023683601007387 */ /* 0x0001e80000100a00 */
[----:B------:R-:W-:Y:S04]  /*69860*/  STL [R1+0x27d4], R0 ;  /* 0x0027d40001007387 */ /* 0x000fe80000100800 */
[----:B0-----:R-:W4:Y:S04]  /*69870*/  LDL.LU R55, [R1+0xcd4] ;  /* 0x000cd40001377983 */ /* 0x001f280000300800 */
[----:B------:R-:W4:Y:S04]  /*69880*/  LDL.LU R54, [R1+0xcd8] ;  /* 0x000cd80001367983 */ /* 0x000f280000300800 */
[----:B------:R-:W4:Y:S01]  /*69890*/  LDL.LU R53, [R1+0xcdc] ;  /* 0x000cdc0001357983 */ /* 0x000f220000300800 */
[----:B------:R-:W-:-:S03]  /*698a0*/  F2FP.SATFINITE.E5M2.F32.PACK_AB_MERGE_C R61, R45, R44, RZ ;  /* 0x0000002c2d3d723e */ /* 0x000fc600048060ff */
[----:B------:R-:W4:Y:S04]  /*698b0*/  LDL.LU R50, [R1+0xcc0] ;  /* 0x000cc00001327983 */ /* 0x000f280000300800 */
[----:B------:R-:W4:Y:S04]  /*698c0*/  LDL.LU R3, [R1+0xcc4] ;  /* 0x000cc40001037983 */ /* 0x000f280000300800 */
[----:B------:R-:W4:Y:S04]  /*698d0*/  LDL.LU R44, [R1+0xcc8] ;  /* 0x000cc800012c7983 */ /* 0x000f280000300800 */
[----:B------:R-:W4:Y:S04]  /*698e0*/  LDL.LU R45, [R1+0xccc] ;  /* 0x000ccc00012d7983 */ /* 0x000f280000300800 */
[----:B------:R-:W-:Y:S04]  /*698f0*/  STL [R1+0x2d90], R61 ;  /* 0x002d903d01007387 */ /* 0x000fe80000100800 */
[----:B------:R0:W-:Y:S02]  /*69900*/  STL [R1+0x2f90], R60 ;  /* 0x002f903c01007387 */ /* 0x0001e40000100800 */
[----:B0-----:R-:W-:-:S05]  /*69910*/  IADD3 R60, P6, PT, R37, R18, RZ ;  /* 0x00000012253c7210 */ /* 0x001fca0007fde0ff */
[----:B------:R-:W-:Y:S01]  /*69920*/  IMAD.X R61, R35, 0x1, R20, P6 ;  /* 0x00000001233d7824 */ /* 0x000fe200030e0614 */
[----:B--2---:R-:W-:Y:S02]  /*69930*/  F2FP.SATFINITE.E5M2.F32.PACK_AB_MERGE_C R43, R43, R42, RZ ;  /* 0x0000002a2b2b723e */ /* 0x004fe400048060ff */
[----:B------:R-:W2:Y:S04]  /*69940*/  LDL.LU R42, [R1+0x280] ;  /* 0x00028000012a7983 */ /* 0x000ea80000300800 */
[----:B------:R-:W-:Y:S04]  /*69950*/  STL.64 [R1+0x2360], R60 ;  /* 0x0023603c01007387 */ /* 0x000fe80000100a00 */
[----:B------:R0:W-:Y:S04]  /*69960*/  STL [R1+0x2950], R43 ;  /* 0x0029502b01007387 */ /* 0x0001e80000100800 */
[----:B0-----:R-:W2:Y:S01]  /*69970*/  LDL.LU R43, [R1+0x284] ;  /* 0x00028400012b7983 */ /* 0x001ea20000300800 */
[----:B------:R-:W-:-:S02]  /*69980*/  F2FP.SATFINITE.E5M2.F32.PACK_AB_MERGE_C R0, R41, R40, RZ ;  /* 0x000000282900723e */ /* 0x000fc400048060ff */
[----:B------:R-:W-:-:S03]  /*69990*/  IADD3 R60, P6, PT, R37, R21, RZ ;  /* 0x00000015253c7210 */ /* 0x000fc60007fde0ff */
[----:B------:R4:W-:Y:S02]  /*699a0*/  STL [R1+0x294c], R0 ;  /* 0x00294c0001007387 */ /* 0x0009e40000100800 */
[----:B------:R-:W-:Y:S02]  /*699b0*/  IMAD.X R61, R35, 0x1, R23, P6 ;  /* 0x00000001233d7824 */ /* 0x000fe400030e0617 */
[----:B------:R-:W2:Y:S04]  /*699c0*/  LDL.LU R40, [R1+0x288] ;  /* 0x0002880001287983 */ /* 0x000ea80000300800 */
[----:B------:R-:W2:Y:S04]  /*699d0*/  LDL.LU R41, [R1+0x28c] ;  /* 0x00028c0001297983 */ /* 0x000ea80000300800 */
[----:B------:R-:W-:Y:S01]  /*699e0*/  STL.64 [R1+0x2358], R60 ;  /* 0x0023583c01007387 */ /* 0x000fe20000100a00 */
[----:B---3--:R-:W-:-:S02]  /*699f0*/  F2FP.SATFINITE.E5M2.F32.PACK_AB_MERGE_C R2, R58, R2, RZ ;  /* 0x000000023a02723e */ /* 0x008fc400048060ff */
[----:B------:R-:W-:-:S03]  /*69a00*/  IADD3 R58, P6, PT, R37, R22, RZ ;  /* 0x00000016253a7210 */ /* 0x000fc60007fde0ff */
[----:B------:R0:W-:Y:S01]  /*69a10*/  STL [R1+0x2988], R2 ;  /* 0x0029880201007387 */ /* 0x0001e20000100800 */
[----:B----4-:R-:W-:Y:S01]  /*69a20*/  F2FP.SATFINITE.E5M2.F32.PACK_AB_MERGE_C R0, R56, R59, RZ ;  /* 0x0000003b3800723e */ /* 0x010fe200048060ff */
[----:B------:R-:W-:-:S04]  /*69a30*/  IMAD.X R59, R35, 0x1, R24, P6 ;  /* 0x00000001233b7824 */ /* 0x000fc800030e0618 */
[----:B------:R1:W-:Y:S01]  /*69a40*/  STL [R1+0x2984], R0 ;  /* 0x0029840001007387 */ /* 0x0003e20000100800 */
[----:B0-----:R-:W-:-:S03]  /*69a50*/  F2FP.SATFINITE.E5M2.F32.PACK_AB_MERGE_C R2, R51, R52, RZ ;  /* 0x000000343302723e */ /* 0x001fc600048060ff */
[----:B------:R0:W-:Y:S01]  /*69a60*/  STL.64 [R1+0x2350], R58 ;  /* 0x0023503a01007387 */ /* 0x0001e20000100a00 */
[----:B-1----:R-:W-:-:S03]  /*69a70*/  F2FP.SATFINITE.E5M2.F32.PACK_AB_MERGE_C R0, R48, R49, RZ ;  /* 0x000000313000723e */ /* 0x002fc600048060ff */
[----:B0-----:R-:W3:Y:S04]  /*69a80*/  LDL.LU R59, [R1+0xcb0] ;  /* 0x000cb000013b7983 */ /* 0x001ee80000300800 */
[----:B------:R0:W-:Y:S01]  /*69a90*/  STL [R1+0x29c4], R2 ;  /* 0x0029c40201007387 */ /* 0x0001e20000100800 */
[----:B------:R-:W-:-:S03]  /*69aa0*/  IADD3 R60, P6, PT, R37, R25, RZ ;  /* 0x00000019253c7210 */ /* 0x000fc60007fde0ff */
[----:B------:R-:W3:Y:S04]  /*69ab0*/  LDL.LU R56, [R1+0xcb4] ;  /* 0x000cb40001387983 */ /* 0x000ee80000300800 */
[----:B------:R1:W-:Y:S04]  /*69ac0*/  STL [R1+0x29c0], R0 ;  /* 0x0029c00001007387 */ /* 0x0003e80000100800 */
[----:B------:R-:W4:Y:S04]  /*69ad0*/  LDL.LU R52, [R1+0xcb8] ;  /* 0x000cb80001347983 */ /* 0x000f280000300800 */
[----:B------:R-:W4:Y:S04]  /*69ae0*/  LDL.LU R51, [R1+0xcbc] ;  /* 0x000cbc0001337983 */ /* 0x000f280000300800 */
[----:B------:R-:W4:Y:S01]  /*69af0*/  LDL.LU R49, [R1+0xca0] ;  /* 0x000ca00001317983 */ /* 0x000f220000300800 */
[----:B------:R-:W-:-:S03]  /*69b00*/  IMAD.X R61, R35, 0x1, R27, P6 ;  /* 0x00000001233d7824 */ /* 0x000fc600030e061b */
[----:B------:R-:W4:Y:S01]  /*69b10*/  LDL.LU R48, [R1+0xca4] ;  /* 0x000ca40001307983 */ /* 0x000f220000300800 */
[----:B0-----:R-:W-:Y:S02]  /*69b20*/  F2FP.SATFINITE.E5M2.F32.PACK_AB_MERGE_C R2, R55, R57, RZ ;  /* 0x000000393702723e */ /* 0x001fe400048060ff */
[----:B-1----:R-:W-:Y:S02]  /*69b30*/  F2FP.SATFINITE.E5M2.F32.PACK_AB_MERGE_C R0, R53, R54, RZ ;  /* 0x000000363500723e */ /* 0x002fe400048060ff */
[----:B------:R-:W-:Y:S01]  /*69b40*/  IADD3 R54, P6, PT, R37, R26, RZ ;  /* 0x0000001a25367210 */ /* 0x000fe20007fde0ff */
[----:B------:R-:W-:Y:S04]  /*69b50*/  STL.64 [R1+0xdf8], R60 ;  /* 0x000df83c01007387 */ /* 0x000fe80000100a00 */
[----:B------:R-:W-:Y:S01]  /*69b60*/  IMAD.X R55, R35, 0x1, R28, P6 ;  /* 0x0000000123377824 */ /* 0x000fe200030e061c */
[----:B------:R0:W-:Y:S04]  /*69b70*/  STL [R1+0x29f0], R2 ;  /* 0x0029f00201007387 */ /* 0x0001e80000100800 */
[----:B------:R1:W-:Y:S04]  /*69b80*/  STL [R1+0x29ec], R0 ;  /* 0x0029ec0001007387 */ /* 0x0003e80000100800 */
[----:B------:R-:W4:Y:S01]  /*69b90*/  LDL.LU R57, [R1+0xca8] ;  /* 0x000ca80001397983 */ /* 0x000f220000300800 */
[----:B0-----:R-:W-:-:S03]  /*69ba0*/  F2FP.SATFINITE.E5M2.F32.PACK_AB_MERGE_C R2, R3, R50, RZ ;  /* 0x000000320302723e */ /* 0x001fc600048060ff */
[----:B------:R0:W-:Y:S01]  /*69bb0*/  STL.64 [R1+0xde8], R54 ;  /* 0x000de83601007387 */ /* 0x0001e20000100a00 */
[----:B-1----:R-:W-:-:S03]  /*69bc0*/  F2FP.SATFINITE.E5M2.F32.PACK_AB_MERGE_C R0, R45, R44, RZ ;  /* 0x0000002c2d00723e */ /* 0x002fc600048060ff */
[----:B0-----:R-:W4:Y:S04]  /*69bd0*/  LDL.LU R55, [R1+0xcac] ;  /* 0x000cac0001377983 */ /* 0x001f280000300800 */
[----:B------:R-:W4:Y:S04]  /*69be0*/  LDL.LU R54, [R1+0xc90] ;  /* 0x000c900001367983 */ /* 0x000f280000300800 */
[----:B------:R0:W-:Y:S04]  /*69bf0*/  STL [R1+0x2a10], R2 ;  /* 0x002a100201007387 */ /* 0x0001e80000100800 */
[----:B------:R-:W4:Y:S01]  /*69c00*/  LDL.LU R53, [R1+0xc94] ;  /* 0x000c940001357983 */ /* 0x000f220000300800 */
[----:B0-----:R-:W-:-:S03]  /*69c10*/  IADD3 R2, P6, PT, R37, R29, RZ ;  /* 0x0000001d25027210 */ /* 0x001fc60007fde0ff */
[----:B------:R-:W-:Y:S02]  /*69c20*/  STL [R1+0x2a0c], R0 ;  /* 0x002a0c0001007387 */ /* 0x000fe40000100800 */
[----:B------:R-:W-:Y:S02]  /*69c30*/  IMAD.X R3, R35, 0x1, R32, P6 ;  /* 0x0000000123037824 */ /* 0x000fe400030e0620 */
[----:B------:R-:W4:Y:S04]  /*69c40*/  LDL.LU R50, [R1+0xc98] ;  /* 0x000c980001327983 */ /* 0x000f280000300800 */
[----:B------:R0:W-:Y:S04]  /*69c50*/  STL.64 [R1+0xde0], R2 ;  /* 0x000de00201007387 */ /* 0x0001e80000100a00 */
[----:B0-----:R-:W4:Y:S04]  /*69c60*/  LDL.LU R3, [R1+0xc9c] ;  /* 0x000c9c0001037983 */ /* 0x001f280000300800 */
[----:B------:R-:W4:Y:S01]  /*69c70*/  LDL.LU R44, [R1+0xc80] ;  /* 0x000c8000012c7983 */ /* 0x000f220000300800 */
[----:B--2---:R-:W-:-:S05]  /*69c80*/  F2FP.SATFINITE.E5M2.F32.PACK_AB_MERGE_C R2, R43, R42, RZ ;  /* 0x0000002a2b02723e */ /* 0x004fca00048060ff */
[----:B------:R-:W-:Y:S04]  /*69c90*/  STL [R1+0x2a2c], R2 ;  /* 0x002a2c0201007387 */ /* 0x000fe80000100800 */
[----:B------:R-:W2:Y:S01]  /*69ca0*/  LDL.LU R45, [R1+0xc84] ;  /* 0x000c8400012d7983 */ /* 0x000ea20000300800 */
[----:B------:R-:W-:Y:S02]  /*69cb0*/  F2FP.SATFINITE.E5M2.F32.PACK_AB_MERGE_C R0, R41, R40, RZ ;  /* 0x000000282900723e */ /* 0x000fe400048060ff */
[----:B------:R-:W-:-:S03]  /*69cc0*/  IADD3 R40, P6, PT, R37, R30, RZ ;  /* 0x0000001e25287210 */ /* 0x000fc60007fde0ff */
[----:B------:R-:W-:Y:S02]  /*69cd0*/  STL [R1+0x2a28], R0 ;  /* 0x002a280001007387 */ /* 0x000fe40000100800 */
[----:B------:R-:W-:Y:S01]  /*69ce0*/  IMAD.X R41, R35, 0x1, R33, P6 ;  /* 0x0000000123297824 */ /* 0x000fe200030e0621 */
[----:B------:R-:W-:Y:S01]  /*69cf0*/  IADD3 R60, P6, PT, R37, R31, RZ ;  /* 0x0000001f253c7210 */ /* 0x000fe20007fde0ff */
[----:B------:R-:W2:Y:S04]  /*69d00*/  LDL.LU R42, [R1+0xc88] ;  /* 0x000c8800012a7983 */ /* 0x000ea80000300800 */
[----:B------:R-:W2:Y:S01]  /*69d10*/  LDL.LU R43, [R1+0xc8c] ;  /* 0x000c8c00012b7983 */ /* 0x000ea20000300800 */
[----:B------:R-:W-:-:S03]  /*69d20*/  IMAD.X R61, R35, 0x1, R34, P6 ;  /* 0x00000001233d7824 */ /* 0x000fc600030e0622 */
[----:B------:R0:W-:Y:S04]  /*69d30*/  STL.64 [R1+0xdd8], R40 ;  /* 0x000dd82801007387 */ /* 0x0001e80000100a00 */
[----:B0-----:R-:W2:Y:S04]  /*69d40*/  LDL.LU R40, [R1+0xc70] ;  /* 0x000c700001287983 */ /* 0x001ea80000300800 */
[----:B------:R-:W2:Y:S04]  /*69d50*/  LDL.LU R41, [R1+0xc74] ;  /* 0x000c740001297983 */ /* 0x000ea80000300800 */
[----:B------:R-:W-:Y:S01]  /*69d60*/  STL.64 [R1+0xdd0], R60 ;  /* 0x000dd03c01007387 */ /* 0x000fe20000100a00 */
[----:B------:R-:W-:-:S02]  /*69d70*/  IADD3 R58, P6, PT, R36, R4, RZ ;  /* 0x00000004243a7210 */ /* 0x000fc40007fde0ff */
[----:B---3--:R-:W-:-:S05]  /*69d80*/  F2FP.SATFINITE.E5M2.F32.PACK_AB_MERGE_C R35, R56, R59, RZ ;  /* 0x0000003b3823723e */ /* 0x008fca00048060ff */
[----:B------:R0:W-:Y:S01]  /*69d90*/  STL [R1+0x26b4], R35 ;  /* 0x0026b42301007387 */ /* 0x0001e20000100800 */
[----:B----4-:R-:W-:-:S03]  /*69da0*/  F2FP.SATFINITE.E5M2.F32.PACK_AB_MERGE_C R2, R51, R52, RZ ;  /* 0x000000343302723e */ /* 0x010fc600048060ff */
[----:B------:R-:W3:Y:S01]  /*69db0*/  LDL.LU R52, [R1+0xc78] ;  /* 0x000c780001347983 */ /* 0x000ee20000300800 */
[----:B------:R-:W-:-:S03]  /*69dc0*/  F2FP.SATFINITE.E5M2.F32.PACK_AB_MERGE_C R0, R48, R49, RZ ;  /* 0x000000313000723e */ /* 0x000fc600048060ff */
[----:B------:R-:W-:Y:S04]  /*69dd0*/  STL [R1+0x26bc], R2 ;  /* 0x0026bc0201007387 */ /* 0x000fe80000100800 */
[----:B------:R-:W3:Y:S01]  /*69de0*/  LDL.LU R51, [R1+0xc7c] ;  /* 0x000c7c0001337983 */ /* 0x000ee20000300800 */
[----:B0-----:R-:W-:-:S03]  /*69df0*/  SHF.R.S32.HI R35, RZ, 0x1f, R36 ;  /* 0x0000001fff237819 */ /* 0x001fc60000011424 */
[----:B------:R-:W-:Y:S04]  /*69e00*/  STL [R1+0x2754], R0 ;  /* 0x0027540001007387 */ /* 0x000fe80000100800 */
[----:B------:R-:W4:Y:S04]  /*69e10*/  LDL.LU R49, [R1+0xc60] ;  /* 0x000c600001317983 */ /* 0x000f280000300800 */
[----:B------:R-:W4:Y:S01]  /*69e20*/  LDL.LU R48, [R1+0xc64] ;  /* 0x000c640001307983 */ /* 0x000f220000300800 */
[----:B------:R-:W-:-:S05]  /*69e30*/  IMAD.X R59, R35, 0x1, R47, P6 ;  /* 0x00000001233b7824 */ /* 0x000fca00030e062f */
[----:B------:R0:W-:Y:S01]  /*69e40*/  STL.64 [R1+0xdc8], R58 ;  /* 0x000dc83a01007387 */ /* 0x0001e20000100a00 */
[----:B------:R-:W-:-:S03]  /*69e50*/  IADD3 R60, P6, PT, R36, R5, RZ ;  /* 0x00000005243c7210 */ /* 0x000fc60007fde0ff */
[----:B0-----:R-:W4:Y:S04]  /*69e60*/  LDL.LU R59, [R1+0xc68] ;  /* 0x000c6800013b7983 */ /* 0x001f280000300800 */
[----:B------:R-:W4:Y:S01]  /*69e70*/  LDL.LU R56, [R1+0xc6c] ;  /* 0x000c6c0001387983 */ /* 0x000f220000300800 */
[----:B------:R-:W-:-:S05]  /*69e80*/  F2FP.SATFINITE.E5M2.F32.PACK_AB_MERGE_C R0, R55, R57, RZ ;  /* 0x000000393700723e */ /* 0x000fca00048060ff */
[----:B------:R0:W-:Y:S04]  /*69e90*/  STL [R1+0x2758], R0 ;  /* 0x0027580001007387 */ /* 0x0001e80000100800 */
[----:B------:R-:W4:Y:S01]  /*69ea0*/  LDL.LU R57, [R1+0xc50] ;  /* 0x000c500001397983 */ /* 0x000f220000300800 */
[----:B------:R-:W-:-:S03]  /*69eb0*/  IMAD.X R61, R35, 0x1, R6, P6 ;  /* 0x00000001233d7824 */ /* 0x000fc600030e0606 */
[----:B------:R-:W4:Y:S01]  /*69ec0*/  LDL.LU R55, [R1+0xc54] ;  /* 0x000c540001377983 */ /* 0x000f220000300800 */
[----:B0-----:R-:W-:-:S05]  /*69ed0*/  F2FP.SATFINITE.E5M2.F32.PACK_AB_MERGE_C R0, R53, R54, RZ ;  /* 0x000000363500723e */ /* 0x001fca00048060ff */
[----:B------:R0:W-:Y:S04]  /*69ee0*/  STL [R1+0x25d4], R0 ;  /* 0x0025d40001007387 */ /* 0x0001e80000100800 */
[----:B------:R-:W4:Y:S04]  /*69ef0*/  LDL.LU R54, [R1+0xc58] ;  /* 0x000c580001367983 */ /* 0x000f280000300800 */
[----:B------:R-:W4:Y:S04]  /*69f00*/  LDL.LU R53, [R1+0xc5c] ;  /* 0x000c5c0001357983 */ /* 0x000f280000300800 */
[----:B------:R-:W-:Y:S01]  /*69f10*/  STL.64 [R1+0xdc0], R60 ;  /* 0x000dc03c01007387 */ /* 0x000fe20000100a00 */
[----:B0-----:R-:W-:-:S05]  /*69f20*/  F2FP.SATFINITE.E5M2.F32.PACK_AB_MERGE_C R0, R3, R50, RZ ;  /* 0x000000320300723e */ /* 0x001fca00048060ff */
[----:B------:R2:W-:Y:S04]  /*69f30*/  STL [R1+0x25f4], R0 ;  /* 0x0025f40001007387 */ /* 0x0005e80000100800 */
[----:B------:R-:W4:Y:S04]  /*69f40*/  LDL.LU R50, [R1+0x270] ;  /* 0x0002700001327983 */ /* 0x000f280000300800 */
[----:B------:R-:W4:Y:S01]  /*69f50*/  LDL.LU R3, [R1+0x274] ;  /* 0x0002740001037983 */ /* 0x000f220000300800 */
[----:B--2---:R-:W-:Y:S02]  /*69f60*/  F2FP.SATFINITE.E5M2.F32.PACK_AB_MERGE_C R0, R45, R44, RZ ;  /* 0x0000002c2d00723e */ /* 0x004fe400048060ff */
[----:B------:R-:W-:-:S05]  /*69f70*/  IADD3 R44, P6, PT, R36, R7, RZ ;  /* 0x00000007242c7210 */ /* 0x000fca0007fde0ff */
[----:B------:R-:W-:Y:S01]  /*69f80*/  IMAD.X R45, R35, 0x1, R8, P6 ;  /* 0x00000001232d7824 */ /* 0x000fe200030e0608 */
[----:B------:R-:W-:Y:S04]  /*69f90*/  STL [R1+0x2534], R0 ;  /* 0x0025340001007387 */ /* 0x000fe80000100800 */
[----:B------:R0:W-:Y:S04]  /*69fa0*/  STL.64 [R1+0xdb8], R44 ;  /* 0x000db82c01007387 */ /* 0x0001e80000100a00 */
[----:B0-----:R-:W2:Y:S04]  /*69fb0*/  LDL.LU R44, [R1+0x278] ;  /* 0x00027800012c7983 */ /* 0x001ea80000300800 */
[----:B------:R-:W2:Y:S01]  /*69fc0*/  LDL.LU R45, [R1+0x27c] ;  /* 0x00027c00012d7983 */ /* 0x000ea20000300800 */
[----:B------:R-:W-:-:S03]  /*69fd0*/  F2FP.SATFINITE.E5M2.F32.PACK_AB_MERGE_C R2, R43, R42, RZ ;  /* 0x0000002a2b02723e */ /* 0x000fc600048060ff */
[----:B------:R-:W2:Y:S01]  /*69fe0*/  LDL.LU R42, [R1+0xc40] ;  /* 0x000c4000012a7983 */ /* 0x000ea20000300800 */
[----:B------:R-:W-:Y:S02]  /*69ff0*/  F2FP.SATFINITE.E5M2.F32.PACK_AB_MERGE_C R0, R41, R40, RZ ;  /* 0x000000282900723e */ /* 0x000fe400048060ff */
[----:B------:R-:W-:Y:S01]  /*6a000*/  IADD3 R40, P6, PT, R36, R9, RZ ;  /* 0x0000000924287210 */ /* 0x000fe20007fde0ff */
[----:B------:R-:W-:Y:S04]  /*6a010*/  STL [R1+0x2544], R2 ;  /* 0x0025440201007387 */ /* 0x000fe80000100800 */
[----:B------:R-:W2:Y:S01]  /*6a020*/  LDL.LU R43, [R1+0xc44] ;  /* 0x000c4400012b7983 */ /* 0x000ea20000300800 */
[----:B------:R-:W-:-:S03]  /*6a030*/  IMAD.X R41, R35, 0x1, R10, P6 ;  /* 0x0000000123297824 */ /* 0x000fc600030e060a */
[----:B------:R-:W-:Y:S04]  /*6a040*/  STL [R1+0x24b0], R0 ;  /* 0x0024b00001007387 */ /* 0x000fe80000100800 */
        /* <DEDUP_REMOVED lines=10> */
[----:B------:R-:W-:Y:S04]  /*6a0f0*/  STL [R1+0x242c], R0 ;  /* 0x00242c0001007387 */ /* 0x000fe80000100800 */
[----:B------:R1:W-:Y:S01]  /*6a100*/  STL.64 [R1+0xda8], R48 ;  /* 0x000da83001007387 */ /* 0x0003e20000100a00 */
[----:B------:R-:W-:Y:S02]  /*6a110*/  IADD3 R60, P6, PT, R36, R13, RZ ;  /* 0x0000000d243c7210 */ /* 0x000fe40007fde0ff */
[----:B0-----:R-:W-:Y:S01]  /*6a120*/  F2FP.SATFINITE.E5M2.F32.PACK_AB_MERGE_C R2, R56, R59, RZ ;  /* 0x0000003b3802723e */ /* 0x001fe200048060ff */
[----:B-1----:R-:W4:Y:S04]  /*6a130*/  LDL.LU R49, [R1+0xc38] ;  /* 0x000c380001317983 */ /* 0x002f280000300800 */
[----:B------:R-:W4:Y:S04]  /*6a140*/  LDL.LU R48, [R1+0xc3c] ;  /* 0x000c3c0001307983 */ /* 0x000f280000300800 */
[----:B------:R-:W4:Y:S04]  /*6a150*/  LDL.LU R59, [R1+0xc20] ;  /* 0x000c2000013b7983 */ /* 0x000f280000300800 */
[----:B------:R0:W-:Y:S01]  /*6a160*/  STL [R1+0x2434], R2 ;  /* 0x0024340201007387 */ /* 0x0001e20000100800 */
[----:B------:R-:W-:-:S03]  /*6a170*/  F2FP.SATFINITE.E5M2.F32.PACK_AB_MERGE_C R0, R55, R57, RZ ;  /* 0x000000393700723e */ /* 0x000fc600048060ff */
[----:B------:R-:W4:Y:S01]  /*6a180*/  LDL.LU R56, [R1+0xc24] ;  /* 0x000c240001387983 */ /* 0x000f220000300800 */
[----:B------:R-:W-:-:S03]  /*6a190*/  IMAD.X R61, R35, 0x1, R14, P6 ;  /* 0x00000001233d7824 */ /* 0x000fc600030e060e */
[----:B------:R-:W-:Y:S04]  /*6a1a0*/  STL [R1+0x241c], R0 ;  /* 0x00241c0001007387 */ /* 0x000fe80000100800 */
[----:B------:R-:W4:Y:S04]  /*6a1b0*/  LDL.LU R57, [R1+0xc28] ;  /* 0x000c280001397983 */ /* 0x000f280000300800 */
[----:B------:R-:W4:Y:S01]  /*6a1c0*/  LDL.LU R55, [R1+0xc2c] ;  /* 0x000c2c0001377983 */ /* 0x000f220000300800 */
[----:B0-----:R-:W-:-:S03]  /*6a1d0*/  F2FP.SATFINITE.E5M2.F32.PACK_AB_MERGE_C R2, R53, R54, RZ ;  /* 0x000000363502723e */ /* 0x001fc600048060ff */
[----:B------:R-:W-:Y:S04]  /*6a1e0*/  STL.64 [R1+0xda0], R60 ;  /* 0x000da03c01007387 */ /* 0x000fe80000100a00 */
[----:B------:R-:W4:Y:S04]  /*6a1f0*/  LDL.LU R54, [R1+0xc10] ;  /* 0x000c100001367983 */ /* 0x000f280000300800 */
[----:B------:R0:W-:Y:S04]  /*6a200*/  STL [R1+0x2418], R2 ;  /* 0x0024180201007387 */ /* 0x0001e80000100800 */
[----:B------:R-:W4:Y:S01]  /*6a210*/  LDL.LU R53, [R1+0xc14] ;  /* 0x000c140001357983 */ /* 0x000f220000300800 */
[----:B0-----:R-:W-:-:S02]  /*6a220*/  IADD3 R2, P6, PT, R36, R15, RZ ;  /* 0x0000000f24027210 */ /* 0x001fc40007fde0ff */
[----:B------:R-:W-:-:S03]  /*6a230*/  F2FP.SATFINITE.E5M2.F32.PACK_AB_MERGE_C R0, R3, R50, RZ ;  /* 0x000000320300723e */ /* 0x000fc600048060ff */
[----:B------:R-:W-:Y:S02]  /*6a240*/  IMAD.X R3, R35, 0x1, R16, P6 ;  /* 0x0000000123037824 */ /* 0x000fe400030e0610 */
[----:B------:R-:W-:Y:S04]  /*6a250*/  STL [R1+0x23fc], R0 ;  /* 0x0023fc0001007387 */ /* 0x000fe80000100800 */
[----:B------:R-:W4:Y:S04]  /*6a260*/  LDL.LU R50, [R1+0xc18] ;  /* 0x000c180001327983 */ /* 0x000f280000300800 */
[----:B------:R0:W-:Y:S04]  /*6a270*/  STL.64 [R1+0xd98], R2 ;  /* 0x000d980201007387 */ /* 0x0001e80000100a00 */
[----:B0-----:R-:W4:Y:S01]  /*6a280*/  LDL.LU R3, [R1+0xc1c] ;  /* 0x000c1c0001037983 */ /* 0x001f220000300800 */
[----:B--2---:R-:W-:-:S05]  /*6a290*/  F2FP.SATFINITE.E5M2.F32.PACK_AB_MERGE_C R0, R45, R44, RZ ;  /* 0x0000002c2d00723e */ /* 0x004fca00048060ff */
[----:B------:R0:W-:Y:S04]  /*6a2a0*/  STL [R1+0x23f8], R0 ;  /* 0x0023f80001007387 */ /* 0x0001e80000100800 */
[----:B------:R-:W2:Y:S04]  /*6a2b0*/  LDL.LU R44, [R1+0xc00] ;  /* 0x000c0000012c7983 */ /* 0x000ea80000300800 */
[----:B------:R-:W2:Y:S01]  /*6a2c0*/  LDL.LU R45, [R1+0xc04] ;  /* 0x000c0400012d7983 */ /* 0x000ea20000300800 */
[----:B0-----:R-:W-:Y:S02]  /*6a2d0*/  F2FP.SATFINITE.E5M2.F32.PACK_AB_MERGE_C R0, R43, R42, RZ ;  /* 0x0000002a2b00723e */ /* 0x001fe400048060ff */
[----:B------:R-:W-:-:S03]  /*6a2e0*/  IADD3 R42, P6, PT, R36, R17, RZ ;  /* 0x00000011242a7210 */ /* 0x000fc60007fde0ff */
[----:B------:R0:W-:Y:S02]  /*6a2f0*/  STL [R1+0x26ac], R0 ;  /* 0x0026ac0001007387 */ /* 0x0001e40000100800 */
[----:B------:R-:W-:-:S05]  /*6a300*/  IMAD.X R43, R35, 0x1, R19, P6 ;  /* 0x00000001232b7824 */ /* 0x000fca00030e0613 */
[----:B------:R1:W-:Y:S01]  /*6a310*/  STL.64 [R1+0xd90], R42 ;  /* 0x000d902a01007387 */ /* 0x0003e20000100a00 */
[C---:B------:R-:W-:Y:S02]  /*6a320*/  IADD3 R60, P6, PT, R36.reuse, R18, RZ ;  /* 0x00000012243c7210 */ /* 0x040fe40007fde0ff */
[----:B0-----:R-:W-:Y:S01]  /*6a330*/  F2FP.SATFINITE.E5M2.F32.PACK_AB_MERGE_C R0, R41, R40, RZ ;  /* 0x000000282900723e */ /* 0x001fe200048060ff */
[----:B-1----:R-:W2:Y:S04]  /*6a340*/  LDL.LU R42, [R1+0xc08] ;  /* 0x000c0800012a7983 */ /* 0x002ea80000300800 */
[----:B------:R-:W2:Y:S04]  /*6a350*/  LDL.LU R43, [R1+0xc0c] ;  /* 0x000c0c00012b7983 */ /* 0x000ea80000300800 */
[----:B------:R3:W-:Y:S04]  /*6a360*/  STL [R1+0x26cc], R0 ;  /* 0x0026cc0001007387 */ /* 0x0007e80000100800 */
[----:B------:R-:W2:Y:S04]  /*6a370*/  LDL.LU R40, [R1+0xbf0] ;  /* 0x000bf00001287983 */ /* 0x000ea80000300800 */
[----:B------:R-:W2:Y:S01]  /*6a380*/  LDL.LU R41, [R1+0xbf4] ;  /* 0x000bf40001297983 */ /* 0x000ea20000300800 */
[----:B------:R-:W-:Y:S01]  /*6a390*/  IMAD.X R61, R35, 0x1, R20, P6 ;  /* 0x00000001233d7824 */ /* 0x000fe200030e0614 */
[----:B------:R-:W-:-:S02]  /*6a3a0*/  IADD3 R58, P6, PT, R36, R21, RZ ;  /* 0x00000015243a7210 */ /* 0x000fc40007fde0ff */
[----:B---3--:R-:W-:-:S05]  /*6a3b0*/  F2FP.SATFINITE.E5M2.F32.PACK_AB_MERGE_C R0, R51, R52, RZ ;  /* 0x000000343300723e */ /* 0x008fca00048060ff */
[----:B------:R4:W-:Y:S04]  /*6a3c0*/  STL [R1+0x2740], R0 ;  /* 0x0027400001007387 */ /* 0x0009e80000100800 */
[----:B------:R-:W3:Y:S04]  /*6a3d0*/  LDL.LU R52, [R1+0xbf8] ;  /* 0x000bf80001347983 */ /* 0x000ee80000300800 */
[----:B------:R-:W3:Y:S04]  /*6a3e0*/  LDL.LU R51, [R1+0xbfc] ;  /* 0x000bfc0001337983 */ /* 0x000ee80000300800 */
[----:B------:R-:W-:Y:S01]  /*6a3f0*/  STL.64 [R1+0xd88], R60 ;  /* 0x000d883c01007387 */ /* 0x000fe20000100a00 */
[----:B----4-:R-:W-:-:S05]  /*6a400*/  F2FP.SATFINITE.E5M2.F32.PACK_AB_MERGE_C R0, R48, R49, RZ ;  /* 0x000000313000723e */ /* 0x010fca00048060ff */
[----:B------:R0:W-:Y:S04]  /*6a410*/  STL [R1+0x2744], R0 ;  /* 0x0027440001007387 */ /* 0x0001e80000100800 */
[----:B------:R-:W4:Y:S04]  /*6a420*/  LDL.LU R49, [R1+0xbe0] ;  /* 0x000be00001317983 */ /* 0x000f280000300800 */
[----:B------:R-:W4:Y:S01]  /*6a430*/  LDL.LU R48, [R1+0xbe4] ;  /* 0x000be40001307983 */ /* 0x000f220000300800 */
[----:B0-----:R-:W-:Y:S01]  /*6a440*/  F2FP.SATFINITE.E5M2.F32.PACK_AB_MERGE_C R0, R56, R59, RZ ;  /* 0x0000003b3800723e */ /* 0x001fe200048060ff */
[----:B------:R-:W-:-:S04]  /*6a450*/  IMAD.X R59, R35, 0x1, R23, P6 ;  /* 0x00000001233b7824 */ /* 0x000fc800030e0617 */
[----:B------:R0:W-:Y:S04]  /*6a460*/  STL [R1+0x25e0], R0 ;  /* 0x0025e00001007387 */ /* 0x0001e80000100800 */
[----:B------:R1:W-:Y:S01]  /*6a470*/  STL.64 [R1+0xd80], R58 ;  /* 0x000d803a01007387 */ /* 0x0003e20000100a00 */
[----:B0-----:R-:W-:-:S03]  /*6a480*/  F2FP.SATFINITE.E5M2.F32.PACK_AB_MERGE_C R0, R55, R57, RZ ;  /* 0x000000393700723e */ /* 0x001fc600048060ff */
[----:B-1----:R-:W4:Y:S04]  /*6a490*/  LDL.LU R59, [R1+0xbe8] ;  /* 0x000be800013b7983 */ /* 0x002f280000300800 */
[----:B------:R-:W4:Y:S04]  /*6a4a0*/  LDL.LU R56, [R1+0xbec] ;  /* 0x000bec0001387983 */ /* 0x000f280000300800 */
[----:B------:R0:W-:Y:S04]  /*6a4b0*/  STL [R1+0x2840], R0 ;  /* 0x0028400001007387 */ /* 0x0001e80000100800 */
[----:B------:R-:W4:Y:S04]  /*6a4c0*/  LDL.LU R57, [R1+0x260] ;  /* 0x0002600001397983 */ /* 0x000f280000300800 */
[----:B------:R-:W4:Y:S01]  /*6a4d0*/  LDL.LU R55, [R1+0x264] ;  /* 0x0002640001377983 */ /* 0x000f220000300800 */
[----:B0-----:R-:W-:-:S02]  /*6a4e0*/  F2FP.SATFINITE.E5M2.F32.PACK_AB_MERGE_C R0, R53, R54, RZ ;  /* 0x000000363500723e */ /* 0x001fc400048060ff */
[----:B------:R-:W-:-:S03]  /*6a4f0*/  IADD3 R60, P6, PT, R36, R22, RZ ;  /* 0x00000016243c7210 */ /* 0x000fc60007fde0ff */
[----:B------:R2:W-:Y:S04]  /*6a500*/  STL [R1+0x2530], R0 ;  /* 0x0025300001007387 */ /* 0x0005e80000100800 */
[----:B------:R-:W4:Y:S01]  /*6a510*/  LDL.LU R54, [R1+0x268] ;  /* 0x0002680001367983 */ /* 0x000f220000300800 */
[----:B------:R-:W-:-:S03]  /*6a520*/  IMAD.X R61, R35, 0x1, R24, P6 ;  /* 0x00000001233d7824 */ /* 0x000fc600030e0618 */
[----:B------:R-:W4:Y:S04]  /*6a530*/  LDL.LU R53, [R1+0x26c] ;  /* 0x00026c0001357983 */ /* 0x000f280000300800 */
[----:B------:R-:W-:Y:S01]  /*6a540*/  STL.64 [R1+0xd78], R60 ;  /* 0x000d783c01007387 */ /* 0x000fe20000100a00 */
[----:B------:R-:W-:Y:S02]  /*6a550*/  F2FP.SATFINITE.E5M2.F32.PACK_AB_MERGE_C R2, R3, R50, RZ ;  /* 0x000000320302723e */ /* 0x000fe400048060ff */
[----:B--2---:R-:W-:Y:S02]  /*6a560*/  F2FP.SATFINITE.E5M2.F32.PACK_AB_MERGE_C R0, R45, R44, RZ ;  /* 0x0000002c2d00723e */ /* 0x004fe400048060ff */
[----:B------:R-:W2:Y:S04]  /*6a570*/  LDL.LU R44, [R1+0xbd0] ;  /* 0x000bd000012c7983 */ /* 0x000ea80000300800 */
[----:B------:R0:W-:Y:S04]  /*6a580*/  STL [R1+0x253c], R2 ;  /* 0x00253c0201007387 */ /* 0x0001e80000100800 */
[----:B------:R-:W2:Y:S01]  /*6a590*/  LDL.LU R45, [R1+0xbd4] ;  /* 0x000bd400012d7983 */ /* 0x000ea20000300800 */
[----:B0-----:R-:W-:-:S03]  /*6a5a0*/  IADD3 R2, P6, PT, R36, R25, RZ ;  /* 0x0000001924027210 */ /* 0x001fc60007fde0ff */
[----:B------:R-:W-:Y:S02]  /*6a5b0*/  STL [R1+0x24a8], R0 ;  /* 0x0024a80001007387 */ /* 0x000fe40000100800 */
[----:B------:R-:W-:Y:S02]  /*6a5c0*/  IMAD.X R3, R35, 0x1, R27, P6 ;  /* 0x0000000123037824 */ /* 0x000fe400030e061b */
[----:B------:R-:W2:Y:S04]  /*6a5d0*/  LDL.LU R50, [R1+0xbd8] ;  /* 0x000bd80001327983 */ /* 0x000ea80000300800 */
[----:B------:R0:W-:Y:S04]  /*6a5e0*/  STL.64 [R1+0xd70], R2 ;  /* 0x000d700201007387 */ /* 0x0001e80000100a00 */
[----:B0-----:R-:W2:Y:S01]  /*6a5f0*/  LDL.LU R3, [R1+0xbdc] ;  /* 0x000bdc0001037983 */ /* 0x001ea20000300800 */
[----:B------:R-:W-:-:S03]  /*6a600*/  F2FP.SATFINITE.E5M2.F32.PACK_AB_MERGE_C R2, R43, R42, RZ ;  /* 0x0000002a2b02723e */ /* 0x000fc600048060ff */
[----:B------:R-:W2:Y:S01]  /*6a610*/  LDL.LU R42, [R1+0xbc0] ;  /* 0x000bc000012a7983 */ /* 0x000ea20000300800 */
[----:B------:R-:W-:-:S03]  /*6a620*/  F2FP.SATFINITE.E5M2.F32.PACK_AB_MERGE_C R0, R41, R40, RZ ;  /* 0x000000282900723e */ /* 0x000fc600048060ff */
[----:B------:R3:W-:Y:S01]  /*6a630*/  STL [R1+0x2864], R2 ;  /* 0x0028640201007387 */ /* 0x0007e20000100800 */
[----:B------:R-:W-:-:S03]  /*6a640*/  IADD3 R60, P6, PT, R36, R26, RZ ;  /* 0x0000001a243c7210 */ /* 0x000fc60007fde0ff */
[----:B------:R-:W2:Y:S04]  /*6a650*/  LDL.LU R43, [R1+0xbc4] ;  /* 0x000bc400012b7983 */ /* 0x000ea80000300800 */
[----:B------:R-:W-:Y:S01]  /*6a660*/  STL [R1+0x2424], R0 ;  /* 0x0024240001007387 */ /* 0x000fe20000100800 */
[----:B------:R-:W-:-:S03]  /*6a670*/  IMAD.X R61, R35, 0x1, R28, P6 ;  /* 0x00000001233d7824 */ /* 0x000fc600030e061c */
[----:B------:R-:W2:Y:S04]  /*6a680*/  LDL.LU R40, [R1+0xbc8] ;  /* 0x000bc80001287983 */ /* 0x000ea80000300800 */
[----:B------:R-:W2:Y:S01]  /*6a690*/  LDL.LU R41, [R1+0xbcc] ;  /* 0x000bcc0001297983 */ /* 0x000ea20000300800 */
[----:B---3--:R-:W-:-:S03]  /*6a6a0*/  F2FP.SATFINITE.E5M2.F32.PACK_AB_MERGE_C R2, R51, R52, RZ ;  /* 0x000000343302723e */ /* 0x008fc600048060ff */
[----:B------:R-:W3:Y:S04]  /*6a6b0*/  LDL.LU R52, [R1+0xbb0] ;  /* 0x000bb00001347983 */ /* 0x000ee80000300800 */
[----:B------:R0:W-:Y:S04]  /*6a6c0*/  STL.64 [R1+0xd68], R60 ;  /* 0x000d683c01007387 */ /* 0x0001e80000100a00 */
[----:B------:R1:W-:Y:S04]  /*6a6d0*/  STL [R1+0x2874], R2 ;  /* 0x0028740201007387 */ /* 0x0003e80000100800 */
[----:B------:R-:W3:Y:S01]  /*6a6e0*/  LDL.LU R51, [R1+0xbb4] ;  /* 0x000bb40001337983 */ /* 0x000ee20000300800 */
[----:B0-----:R-:W-:-:S05]  /*6a6f0*/  IADD3 R60, P6, PT, R36, R29, RZ ;  /* 0x0000001d243c7210 */ /* 0x001fca0007fde0ff */
[----:B------:R-:W-:Y:S01]  /*6a700*/  IMAD.X R61, R35, 0x1, R32, P6 ;  /* 0x00000001233d7824 */ /* 0x000fe200030e0620 */
[----:B----4-:R-:W-:-:S05]  /*6a710*/  F2FP.SATFINITE.E5M2.F32.PACK_AB_MERGE_C R0, R48, R49, RZ ;  /* 0x000000313000723e */ /* 0x010fca00048060ff */
[----:B------:R0:W-:Y:S04]  /*6a720*/  STL [R1+0x2404], R0 ;  /* 0x0024040001007387 */ /* 0x0001e80000100800 */
[----:B------:R-:W4:Y:S04]  /*6a730*/  LDL.LU R49, [R1+0xbb8] ;  /* 0x000bb80001317983 */ /* 0x000f280000300800 */
[----:B------:R-:W4:Y:S04]  /*6a740*/  LDL.LU R48, [R1+0xbbc] ;  /* 0x000bbc0001307983 */ /* 0x000f280000300800 */
[----:B------:R-:W-:Y:S01]  /*6a750*/  STL.64 [R1+0xd60], R60 ;  /* 0x000d603c01007387 */ /* 0x000fe20000100a00 */
[----:B-1----:R-:W-:-:S02]  /*6a760*/  F2FP.SATFINITE.E5M2.F32.PACK_AB_MERGE_C R2, R56, R59, RZ ;  /* 0x0000003b3802723e */ /* 0x002fc400048060ff */
[----:B------:R-:W-:-:S03]  /*6a770*/  IADD3 R56, P6, PT, R36, R30, RZ ;  /* 0x0000001e24387210 */ /* 0x000fc60007fde0ff */
[----:B------:R-:W-:Y:S01]  /*6a780*/  STL [R1+0x2884], R2 ;  /* 0x0028840201007387 */ /* 0x000fe20000100800 */
[----:B0-----:R-:W-:Y:S01]  /*6a790*/  F2FP.SATFINITE.E5M2.F32.PACK_AB_MERGE_C R0, R55, R57, RZ ;  /* 0x000000393700723e */ /* 0x001fe200048060ff */
[----:B------:R-:W-:Y:S01]  /*6a7a0*/  IMAD.X R57, R35, 0x1, R33, P6 ;  /* 0x0000000123397824 */ /* 0x000fe200030e0621 */
[----:B------:R-:W-:-:S03]  /*6a7b0*/  IADD3 R36, P6, PT, R36, R31, RZ ;  /* 0x0000001f24247210 */ /* 0x000fc60007fde0ff */
[----:B------:R0:W-:Y:S02]  /*6a7c0*/  STL [R1+0x23e8], R0 ;  /* 0x0023e80001007387 */ /* 0x0001e40000100800 */
[----:B------:R-:W-:Y:S02]  /*6a7d0*/  IMAD.X R37, R35, 0x1, R34, P6 ;  /* 0x0000000123257824 */ /* 0x000fe400030e0622 */
[----:B------:R1:W-:Y:S04]  /*6a7e0*/  STL.64 [R1+0xd50], R56 ;  /* 0x000d503801007387 */ /* 0x0003e80000100a00 */
[----:B------:R-:W4:Y:S01]  /*6a7f0*/  LDL.LU R59, [R1+0xba0] ;  /* 0x000ba000013b7983 */ /* 0x000f220000300800 */
[----:B0-----:R-:W-:-:S03]  /*6a800*/  F2FP.SATFINITE.E5M2.F32.PACK_AB_MERGE_C R0, R53, R54, RZ ;  /* 0x000000363500723e */ /* 0x001fc600048060ff */
[----:B-1----:R-:W4:Y:S04]  /*6a810*/  LDL.LU R57, [R1+0xba4] ;  /* 0x000ba40001397983 */ /* 0x002f280000300800 */
[----:B------:R-:W-:Y:S04]  /*6a820*/  STL.64 [R1+0xd58], R36 ;  /* 0x000d582401007387 */ /* 0x000fe80000100a00 */
[----:B------:R2:W-:Y:S04]  /*6a830*/  STL [R1+0x2890], R0 ;  /* 0x0028900001007387 */ /* 0x0005e80000100800 */
[----:B------:R-:W4:Y:S04]  /*6a840*/  LDL.LU R55, [R1+0xba8] ;  /* 0x000ba80001377983 */ /* 0x000f280000300800 */
[----:B------:R-:W4:Y:S01]  /*6a850*/  LDL.LU R54, [R1+0xbac] ;  /* 0x000bac0001367983 */ /* 0x000f220000300800 */
[----:B--2---:R-:W-:-:S03]  /*6a860*/  F2FP.SATFINITE.E5M2.F32.PACK_AB_MERGE_C R0, R45, R44, RZ ;  /* 0x0000002c2d00723e */ /* 0x004fc600048060ff */
[----:B------:R-:W2:Y:S04]  /*6a870*/  LDL.LU R44, [R1+0xb90] ;  /* 0x000b9000012c7983 */ /* 0x000ea80000300800 */
[----:B------:R-:W2:Y:S04]  /*6a880*/  LDL.LU R45, [R1+0xb94] ;  /* 0x000b9400012d7983 */ /* 0x000ea80000300800 */
[----:B------:R0:W-:Y:S02]  /*6a890*/  STL [R1+0x2678], R0 ;  /* 0x0026780001007387 */ /* 0x0001e40000100800 */
[----:B0-----:R-:W-:-:S02]  /*6a8a0*/  F2FP.SATFINITE.E5M2.F32.PACK_AB_MERGE_C R0, R3, R50, RZ ;  /* 0x000000320300723e */ /* 0x001fc400048060ff */
[----:B------:R-:W2:Y:S04]  /*6a8b0*/  LDL.LU R50, [R1+0xb98] ;  /* 0x000b980001327983 */ /* 0x000ea80000300800 */
[----:B------:R-:W2:Y:S01]  /*6a8c0*/  LDL.LU R3, [R1+0xb9c] ;  /* 0x000b9c0001037983 */ /* 0x000ea20000300800 */
[----:B------:R-:W-:Y:S02]  /*6a8d0*/  SHF.R.S32.HI R35, RZ, 0x1f, R38 ;  /* 0x0000001fff237819 */ /* 0x000fe40000011426 */
[----:B------:R-:W-:Y:S01]  /*6a8e0*/  IADD3 R36, P6, PT, R38, R4, RZ ;  /* 0x0000000426247210 */ /* 0x000fe20007fde0ff */
[----:B------:R0:W-:Y:S01]  /*6a8f0*/  STL [R1+0x2688], R0 ;  /* 0x0026880001007387 */ /* 0x0001e20000100800 */
[----:B------:R-:W-:-:S03]  /*6a900*/  F2FP.SATFINITE.E5M2.F32.PACK_AB_MERGE_C R2, R43, R42, RZ ;  /* 0x0000002a2b02723e */ /* 0x000fc600048060ff */
[----:B------:R-:W-:Y:S01]  /*6a910*/  IMAD.X R37, R35, 0x1, R47, P6 ;  /* 0x0000000123257824 */ /* 0x000fe200030e062f */
[----:B------:R-:W2:Y:S04]  /*6a920*/  LDL.LU R42, [R1+0xb80] ;  /* 0x000b8000012a7983 */ /* 0x000ea80000300800 */
[----:B------:R1:W-:Y:S01]  /*6a930*/  STL.64 [R1+0xd48], R36 ;  /* 0x000d482401007387 */ /* 0x0003e20000100a00 */
[----:B0-----:R-:W-:-:S03]  /*6a940*/  F2FP.SATFINITE.E5M2.F32.PACK_AB_MERGE_C R0, R41, R40, RZ ;  /* 0x000000282900723e */ /* 0x001fc600048060ff */
[----:B------:R0:W-:Y:S04]  /*6a950*/  STL [R1+0x2724], R2 ;  /* 0x0027240201007387 */ /* 0x0001e80000100800 */
[----:B------:R-:W2:Y:S01]  /*6a960*/  LDL.LU R43, [R1+0xb84] ;  /* 0x000b8400012b7983 */ /* 0x000ea20000300800 */
[----:B-1----:R-:W-:-:S03]  /*6a970*/  IADD3 R36, P6, PT, R38, R5, RZ ;  /* 0x0000000526247210 */ /* 0x002fc60007fde0ff */
[----:B------:R-:W-:Y:S04]  /*6a980*/  STL [R1+0x2728], R0 ;  /* 0x0027280001007387 */ /* 0x000fe80000100800 */
[----:B------:R-:W2:Y:S01]  /*6a990*/  LDL.LU R40, [R1+0xb88] ;  /* 0x000b880001287983 */ /* 0x000ea20000300800 */
[----:B------:R-:W-:-:S03]  /*6a9a0*/  IMAD.X R37, R35, 0x1, R6, P6 ;  /* 0x0000000123257824 */ /* 0x000fc600030e0606 */
[----:B------:R-:W2:Y:S04]  /*6a9b0*/  LDL.LU R41, [R1+0xb8c] ;  /* 0x000b8c0001297983 */ /* 0x000ea80000300800 */
[----:B------:R3:W-:Y:S04]  /*6a9c0*/  STL.64 [R1+0xd40], R36 ;  /* 0x000d402401007387 */ /* 0x0007e80000100a00 */
[----:B0-----:R-:W2:Y:S01]  /*6a9d0*/  LDL.LU R2, [R1+0xb70] ;  /* 0x000b700001027983 */ /* 0x001ea20000300800 */
[----:B---3--:R-:W-:-:S05]  /*6a9e0*/  F2FP.SATFINITE.E5M2.F32.PACK_AB_MERGE_C R36, R51, R52, RZ ;  /* 0x000000343324723e */ /* 0x008fca00048060ff */
[----:B------:R0:W-:Y:S04]  /*6a9f0*/  STL [R1+0x259c], R36 ;  /* 0x00259c2401007387 */ /* 0x0001e80000100800 */
[----:B------:R-:W3:Y:S01]  /*6aa00*/  LDL.LU R58, [R1+0xb74] ;  /* 0x000b7400013a7983 */ /* 0x000ee20000300800 */
[----:B0-----:R-:W-:-:S05]  /*6aa10*/  IADD3 R36, P6, PT, R38, R7, RZ ;  /* 0x0000000726247210 */ /* 0x001fca0007fde0ff */
[----:B------:R-:W-:Y:S01]  /*6aa20*/  IMAD.X R37, R35, 0x1, R8, P6 ;  /* 0x0000000123257824 */ /* 0x000fe200030e0608 */
[----:B----4-:R-:W-:-:S05]  /*6aa30*/  F2FP.SATFINITE.E5M2.F32.PACK_AB_MERGE_C R0, R48, R49, RZ ;  /* 0x000000313000723e */ /* 0x010fca00048060ff */
[----:B------:R-:W-:Y:S04]  /*6aa40*/  STL [R1+0x25bc], R0 ;  /* 0x0025bc0001007387 */ /* 0x000fe80000100800 */
[----:B------:R-:W4:Y:S04]  /*6aa50*/  LDL.LU R56, [R1+0xb78] ;  /* 0x000b780001387983 */ /* 0x000f280000300800 */
[----:B------:R-:W4:Y:S04]  /*6aa60*/  LDL.LU R53, [R1+0xb7c] ;  /* 0x000b7c0001357983 */ /* 0x000f280000300800 */
[----:B------:R-:W4:Y:S04]  /*6aa70*/  LDL.LU R52, [R1+0x250] ;  /* 0x0002500001347983 */ /* 0x000f280000300800 */
[----:B------:R-:W4:Y:S04]  /*6aa80*/  LDL.LU R51, [R1+0x254] ;  /* 0x0002540001337983 */ /* 0x000f280000300800 */
[----:B------:R-:W4:Y:S04]  /*6aa90*/  LDL.LU R49, [R1+0x258] ;  /* 0x0002580001317983 */ /* 0x000f280000300800 */
[----:B------:R-:W4:Y:S04]  /*6aaa0*/  LDL.LU R48, [R1+0x25c] ;  /* 0x00025c0001307983 */ /* 0x000f280000300800 */
[----:B------:R0:W-:Y:S02]  /*6aab0*/  STL.64 [R1+0xd38], R36 ;  /* 0x000d382401007387 */ /* 0x0001e40000100a00 */
[----:B0-----:R-:W-:-:S02]  /*6aac0*/  IADD3 R36, P6, PT, R38, R9, RZ ;  /* 0x0000000926247210 */ /* 0x001fc40007fde0ff */
[----:B------:R-:W-:-:S03]  /*6aad0*/  F2FP.SATFINITE.E5M2.F32.PACK_AB_MERGE_C R57, R57, R59, RZ ;  /* 0x0000003b3939723e */ /* 0x000fc600048060ff */
[----:B------:R-:W-:Y:S02]  /*6aae0*/  IMAD.X R37, R35, 0x1, R10, P6 ;  /* 0x0000000123257824 */ /* 0x000fe400030e060a */
[----:B------:R0:W-:Y:S01]  /*6aaf0*/  STL [R1+0x2514], R57 ;  /* 0x0025143901007387 */ /* 0x0001e20000100800 */
[----:B------:R-:W-:-:S05]  /*6ab00*/  F2FP.SATFINITE.E5M2.F32.PACK_AB_MERGE_C R0, R54, R55, RZ ;  /* 0x000000373600723e */ /* 0x000fca00048060ff */
[----:B------:R-:W-:Y:S04]  /*6ab10*/  STL [R1+0x2520], R0 ;  /* 0x0025200001007387 */ /* 0x000fe80000100800 */
[----:B------:R-:W4:Y:S04]  /*6ab20*/  LDL.LU R59, [R1+0xb60] ;  /* 0x000b6000013b7983 */ /* 0x000f280000300800 */
[----:B0-----:R-:W4:Y:S04]  /*6ab30*/  LDL.LU R57, [R1+0xb64] ;  /* 0x000b640001397983 */ /* 0x001f280000300800 */
[----:B------:R0:W-:Y:S02]  /*6ab40*/  STL.64 [R1+0xd30], R36 ;  /* 0x000d302401007387 */ /* 0x0001e40000100a00 */
[----:B0-----:R-:W-:-:S05]  /*6ab50*/  IADD3 R36, P6, PT, R38, R11, RZ ;  /* 0x0000000b26247210 */ /* 0x001fca0007fde0ff */
[----:B------:R-:W-:Y:S01]  /*6ab60*/  IMAD.X R37, R35, 0x1, R12, P6 ;  /* 0x0000000123257824 */ /* 0x000fe200030e060c */
[----:B--2---:R-:W-:-:S05]  /*6ab70*/  F2FP.SATFINITE.E5M2.F32.PACK_AB_MERGE_C R0, R45, R44, RZ ;  /* 0x0000002c2d00723e */ /* 0x004fca00048060ff */
[----:B------:R0:W-:Y:S04]  /*6ab80*/  STL [R1+0x2428], R0 ;  /* 0x0024280001007387 */ /* 0x0001e80000100800 */
[----:B------:R-:W2:Y:S04]  /*6ab90*/  LDL.LU R44, [R1+0xb68] ;  /* 0x000b6800012c7983 */ /* 0x000ea80000300800 */
[----:B------:R-:W2:Y:S01]  /*6aba0*/  LDL.LU R45, [R1+0xb6c] ;  /* 0x000b6c00012d7983 */ /* 0x000ea20000300800 */
[----:B0-----:R-:W-:-:S05]  /*6abb0*/  F2FP.SATFINITE.E5M2.F32.PACK_AB_MERGE_C R0, R3, R50, RZ ;  /* 0x000000320300723e */ /* 0x001fca00048060ff */
[----:B------:R-:W-:Y:S04]  /*6abc0*/  STL [R1+0x2430], R0 ;  /* 0x0024300001007387 */ /* 0x000fe80000100800 */
[----:B------:R-:W2:Y:S04]  /*6abd0*/  LDL.LU R55, [R1+0xb50] ;  /* 0x000b500001377983 */ /* 0x000ea80000300800 */
[----:B------:R-:W2:Y:S04]  /*6abe0*/  LDL.LU R54, [R1+0xb54] ;  /* 0x000b540001367983 */ /* 0x000ea80000300800 */
[----:B------:R-:W2:Y:S04]  /*6abf0*/  LDL.LU R50, [R1+0xb58] ;  /* 0x000b580001327983 */ /* 0x000ea80000300800 */
[----:B------:R0:W-:Y:S04]  /*6ac00*/  STL.64 [R1+0xd28], R36 ;  /* 0x000d282401007387 */ /* 0x0001e80000100a00 */
[----:B------:R-:W2:Y:S01]  /*6ac10*/  LDL.LU R3, [R1+0xb5c] ;  /* 0x000b5c0001037983 */ /* 0x000ea20000300800 */
[----:B------:R-:W-:-:S02]  /*6ac20*/  F2FP.SATFINITE.E5M2.F32.PACK_AB_MERGE_C R42, R43, R42, RZ ;  /* 0x0000002a2b2a723e */ /* 0x000fc400048060ff */
[C---:B0-----:R-:W-:Y:S02]  /*6ac30*/  IADD3 R36, P6, PT, R38.reuse, R13, RZ ;  /* 0x0000000d26247210 */ /* 0x041fe40007fde0ff */
[----:B------:R-:W-:Y:S01]  /*6ac40*/  F2FP.SATFINITE.E5M2.F32.PACK_AB_MERGE_C R0, R41, R40, RZ ;  /* 0x000000282900723e */ /* 0x000fe200048060ff */
[----:B------:R0:W-:Y:S02]  /*6ac50*/  STL [R1+0x240c], R42 ;  /* 0x00240c2a01007387 */ /* 0x0001e40000100800 */
[----:B------:R-:W-:Y:S02]  /*6ac60*/  IMAD.X R37, R35, 0x1, R14, P6 ;  /* 0x0000000123257824 */ /* 0x000fe400030e060e */
[----:B------:R-:W-:Y:S04]  /*6ac70*/  STL [R1+0x2414], R0 ;  /* 0x0024140001007387 */ /* 0x000fe80000100800 */
[----:B0-----:R-:W2:Y:S04]  /*6ac80*/  LDL.LU R42, [R1+0xb40] ;  /* 0x000b4000012a7983 */ /* 0x001ea80000300800 */
[----:B------:R-:W2:Y:S04]  /*6ac90*/  LDL.LU R43, [R1+0xb44] ;  /* 0x000b4400012b7983 */ /* 0x000ea80000300800 */
[----:B------:R-:W2:Y:S04]  /*6aca0*/  LDL.LU R40, [R1+0xb48] ;  /* 0x000b480001287983 */ /* 0x000ea80000300800 */
[----:B------:R0:W-:Y:S04]  /*6acb0*/  STL.64 [R1+0xd20], R36 ;  /* 0x000d202401007387 */ /* 0x0001e80000100a00 */
[----:B------:R-:W2:Y:S01]  /*6acc0*/  LDL.LU R41, [R1+0xb4c] ;  /* 0x000b4c0001297983 */ /* 0x000ea20000300800 */
[----:B0-----:R-:W-:-:S05]  /*6acd0*/  IADD3 R36, P6, PT, R38, R15, RZ ;  /* 0x0000000f26247210 */ /* 0x001fca0007fde0ff */
[----:B------:R-:W-:Y:S01]  /*6ace0*/  IMAD.X R37, R35, 0x1, R16, P6 ;  /* 0x0000000123257824 */ /* 0x000fe200030e0610 */
[----:B---3--:R-:W-:-:S05]  /*6acf0*/  F2FP.SATFINITE.E5M2.F32.PACK_AB_MERGE_C R2, R58, R2, RZ ;  /* 0x000000023a02723e */ /* 0x008fca00048060ff */
[----:B------:R0:W-:Y:S01]  /*6ad00*/  STL [R1+0x23f0], R2 ;  /* 0x0023f00201007387 */ /* 0x0001e20000100800 */
[----:B----4-:R-:W-:-:S05]  /*6ad10*/  F2FP.SATFINITE.E5M2.F32.PACK_AB_MERGE_C R0, R53, R56, RZ ;  /* 0x000000383500723e */ /* 0x010fca00048060ff */
[----:B------:R1:W-:Y:S01]  /*6ad20*/  STL [R1+0x23ec], R0 ;  /* 0x0023ec0001007387 */ /* 0x0003e20000100800 */
[----:B0-----:R-:W-:-:S03]  /*6ad30*/  F2FP.SATFINITE.E5M2.F32.PACK_AB_MERGE_C R2, R51, R52, RZ ;  /* 0x000000343302723e */ /* 0x001fc600048060ff */
[----:B------:R-:W3:Y:S04]  /*6ad40*/  LDL.LU R56, [R1+0xb30] ;  /* 0x000b300001387983 */ /* 0x000ee80000300800 */
[----:B------:R0:W-:Y:S01]  /*6ad50*/  STL.64 [R1+0xd18], R36 ;  /* 0x000d182401007387 */ /* 0x0001e20000100a00 */
[----:B-1----:R-:W-:-:S03]  /*6ad60*/  F2FP.SATFINITE.E5M2.F32.PACK_AB_MERGE_C R0, R48, R49, RZ ;  /* 0x000000313000723e */ /* 0x002fc600048060ff */
[----:B------:R1:W-:Y:S04]  /*6ad70*/  STL [R1+0x23cc], R2 ;  /* 0x0023cc0201007387 */ /* 0x0003e80000100800 */
[----:B------:R-:W3:Y:S01]  /*6ad80*/  LDL.LU R53, [R1+0xb34] ;  /* 0x000b340001357983 */ /* 0x000ee20000300800 */
[----:B0-----:R-:W-:-:S03]  /*6ad90*/  IADD3 R36, P6, PT, R38, R17, RZ ;  /* 0x0000001126247210 */ /* 0x001fc60007fde0ff */
[----:B------:R-:W-:Y:S04]  /*6ada0*/  STL [R1+0x23c8], R0 ;  /* 0x0023c80001007387 */ /* 0x000fe80000100800 */
[----:B------:R-:W4:Y:S01]  /*6adb0*/  LDL.LU R52, [R1+0xb38] ;  /* 0x000b380001347983 */ /* 0x000f220000300800 */
[----:B------:R-:W-:-:S03]  /*6adc0*/  IMAD.X R37, R35, 0x1, R19, P6 ;  /* 0x0000000123257824 */ /* 0x000fc600030e0613 */
[----:B------:R-:W4:Y:S04]  /*6add0*/  LDL.LU R51, [R1+0xb3c] ;  /* 0x000b3c0001337983 */ /* 0x000f280000300800 */
[----:B------:R-:W4:Y:S04]  /*6ade0*/  LDL.LU R49, [R1+0xb20] ;  /* 0x000b200001317983 */ /* 0x000f280000300800 */
[----:B------:R-:W4:Y:S04]  /*6adf0*/  LDL.LU R48, [R1+0xb24] ;  /* 0x000b240001307983 */ /* 0x000f280000300800 */
[----:B------:R0:W-:Y:S01]  /*6ae00*/  STL.64 [R1+0xd10], R36 ;  /* 0x000d102401007387 */ /* 0x0001e20000100a00 */
[----:B-1----:R-:W-:-:S05]  /*6ae10*/  F2FP.SATFINITE.E5M2.F32.PACK_AB_MERGE_C R2, R57, R59, RZ ;  /* 0x0000003b3902723e */ /* 0x002fca00048060ff */
[----:B------:R1:W-:Y:S04]  /*6ae20*/  STL [R1+0x2674], R2 ;  /* 0x0026740201007387 */ /* 0x0003e80000100800 */
[----:B------:R2:W-:Y:S01]  /*6ae30*/  STL.64 [R1+0x2fb8], R18 ;  /* 0x002fb81201007387 */ /* 0x0005e20000100a00 */
[----:B0-----:R-:W-:-:S05]  /*6ae40*/  IADD3 R36, P6, PT, R38, R18, RZ ;  /* 0x0000001226247210 */ /* 0x001fca0007fde0ff */
[----:B------:R-:W-:Y:S01]  /*6ae50*/  IMAD.X R37, R35, 0x1, R20, P6 ;  /* 0x0000000123257824 */ /* 0x000fe200030e0614 */
[----:B-1----:R-:W-:Y:S02]  /*6ae60*/  IADD3 R2, P6, PT, R38, R21, RZ ;  /* 0x0000001526027210 */ /* 0x002fe40007fde0ff */
[----:B--2---:R-:W-:-:S05]  /*6ae70*/  F2FP.SATFINITE.E5M2.F32.PACK_AB_MERGE_C R0, R45, R44, RZ ;  /* 0x0000002c2d00723e */ /* 0x004fca00048060ff */
[----:B------:R0:W-:Y:S04]  /*6ae80*/  STL [R1+0x26b0], R0 ;  /* 0x0026b00001007387 */ /* 0x0001e80000100800 */
[----:B------:R-:W2:Y:S04]  /*6ae90*/  LDL.LU R44, [R1+0xb28] ;  /* 0x000b2800012c7983 */ /* 0x000ea80000300800 */
[----:B------:R-:W2:Y:S04]  /*6aea0*/  LDL.LU R45, [R1+0xb2c] ;  /* 0x000b2c00012d7983 */ /* 0x000ea80000300800 */
[----:B------:R-:W-:Y:S01]  /*6aeb0*/  STL.64 [R1+0xd08], R36 ;  /* 0x000d082401007387 */ /* 0x000fe20000100a00 */
[----:B------:R-:W-:-:S05]  /*6aec0*/  F2FP.SATFINITE.E5M2.F32.PACK_AB_MERGE_C R18, R54, R55, RZ ;  /* 0x000000373612723e */ /* 0x000fca00048060ff */
[----:B------:R-:W-:Y:S01]  /*6aed0*/  STL [R1+0x270c], R18 ;  /* 0x00270c1201007387 */ /* 0x000fe20000100800 */
[----:B0-----:R-:W-:Y:S01]  /*6aee0*/  F2FP.SATFINITE.E5M2.F32.PACK_AB_MERGE_C R0, R3, R50, RZ ;  /* 0x000000320300723e */ /* 0x001fe200048060ff */
[----:B------:R-:W-:-:S04]  /*6aef0*/  IMAD.X R3, R35, 0x1, R23, P6 ;  /* 0x0000000123037824 */ /* 0x000fc800030e0617 */
[----:B------:R-:W-:Y:S04]  /*6af00*/  STL [R1+0x2710], R0 ;  /* 0x0027100001007387 */ /* 0x000fe80000100800 */
[----:B------:R-:W2:Y:S04]  /*6af10*/  LDL.LU R57, [R1+0xb10] ;  /* 0x000b100001397983 */ /* 0x000ea80000300800 */
[----:B------:R-:W2:Y:S04]  /*6af20*/  LDL.LU R55, [R1+0xb14] ;  /* 0x000b140001377983 */ /* 0x000ea80000300800 */
[----:B------:R-:W2:Y:S04]  /*6af30*/  LDL.LU R54, [R1+0xb18] ;  /* 0x000b180001367983 */ /* 0x000ea80000300800 */
[----:B------:R0:W-:Y:S04]  /*6af40*/  STL.64 [R1+0xd00], R2 ;  /* 0x000d000201007387 */ /* 0x0001e80000100a00 */
[----:B0-----:R-:W2:Y:S01]  /*6af50*/  LDL.LU R3, [R1+0xb1c] ;  /* 0x000b1c0001037983 */ /* 0x001ea20000300800 */
[----:B------:R-:W-:-:S02]  /*6af60*/  IADD3 R18, P6, PT, R38, R22, RZ ;  /* 0x0000001626127210 */ /* 0x000fc40007fde0ff */
[----:B------:R-:W-:Y:S02]  /*6af70*/  F2FP.SATFINITE.E5M2.F32.PACK_AB_MERGE_C R0, R43, R42, RZ ;  /* 0x0000002a2b00723e */ /* 0x000fe400048060ff */
[----:B------:R-:W-:Y:S01]  /*6af80*/  F2FP.SATFINITE.E5M2.F32.PACK_AB_MERGE_C R50, R41, R40, RZ ;  /* 0x000000282932723e */ /* 0x000fe200048060ff */
[----:B------:R-:W-:-:S04]  /*6af90*/  IMAD.X R19, R35, 0x1, R24, P6 ;  /* 0x0000000123137824 */ /* 0x000fc800030e0618 */
[----:B------:R-:W-:Y:S04]  /*6afa0*/  STL [R1+0x2d5c], R50 ;  /* 0x002d5c3201007387 */ /* 0x000fe80000100800 */
[----:B------:R-:W-:Y:S04]  /*6afb0*/  STL [R1+0x25ac], R0 ;  /* 0x0025ac0001007387 */ /* 0x000fe80000100800 */
[----:B------:R-:W2:Y:S04]  /*6afc0*/  LDL.LU R42, [R1+0xb00] ;  /* 0x000b0000012a7983 */ /* 0x000ea80000300800 */
[----:B------:R-:W2:Y:S04]  /*6afd0*/  LDL.LU R43, [R1+0xb04] ;  /* 0x000b0400012b7983 */ /* 0x000ea80000300800 */
[----:B------:R-:W2:Y:S04]  /*6afe0*/  LDL.LU R40, [R1+0xb08] ;  /* 0x000b080001287983 */ /* 0x000ea80000300800 */
[----:B------:R0:W-:Y:S04]  /*6aff0*/  STL.64 [R1+0xcf0], R18 ;  /* 0x000cf01201007387 */ /* 0x0001e80000100a00 */
[----:B------:R-:W2:Y:S01]  /*6b000*/  LDL.LU R41, [R1+0xb0c] ;  /* 0x000b0c0001297983 */ /* 0x000ea20000300800 */
[----:B0-----:R-:W-:-:S05]  /*6b010*/  IADD3 R18, P6, PT, R38, R25, RZ ;  /* 0x0000001926127210 */ /* 0x001fca0007fde0ff */
[----:B------:R-:W-:Y:S01]  /*6b020*/  IMAD.X R19, R35, 0x1, R27, P6 ;  /* 0x0000000123137824 */ /* 0x000fe200030e061b */
[----:B---3--:R-:W-:-:S05]  /*6b030*/  F2FP.SATFINITE.E5M2.F32.PACK_AB_MERGE_C R59, R53, R56, RZ ;  /* 0x00000038353b723e */ /* 0x008fca00048060ff */
[----:B------:R-:W-:Y:S01]  /*6b040*/  STL [R1+0x2e8c], R59 ;  /* 0x002e8c3b01007387 */ /* 0x000fe20000100800 */
[----:B----4-:R-:W-:-:S05]  /*6b050*/  F2FP.SATFINITE.E5M2.F32.PACK_AB_MERGE_C R53, R51, R52, RZ ;  /* 0x000000343335723e */ /* 0x010fca00048060ff */
[----:B------:R-:W-:Y:S01]  /*6b060*/  STL [R1+0x2e88], R53 ;  /* 0x002e883501007387 */ /* 0x000fe20000100800 */
[----:B------:R-:W-:-:S03]  /*6b070*/  F2FP.SATFINITE.E5M2.F32.PACK_AB_MERGE_C R0, R48, R49, RZ ;  /* 0x000000313000723e */ /* 0x000fc600048060ff */
[----:B------:R-:W3:Y:S04]  /*6b080*/  LDL.LU R37, [R1+0x240] ;  /* 0x0002400001257983 */ /* 0x000ee80000300800 */
[----:B------:R-:W3:Y:S04]  /*6b090*/  LDL.LU R60, [R1+0x244] ;  /* 0x00024400013c7983 */ /* 0x000ee80000300800 */
[----:B------:R0:W-:Y:S04]  /*6b0a0*/  STL.64 [R1+0xcf8], R18 ;  /* 0x000cf81201007387 */ /* 0x0001e80000100a00 */
[----:B------:R1:W-:Y:S04]  /*6b0b0*/  STL [R1+0x2420], R0 ;  /* 0x0024200001007387 */ /* 0x0003e80000100800 */
[----:B------:R-:W4:Y:S01]  /*6b0c0*/  LDL.LU R61, [R1+0x248] ;  /* 0x00024800013d7983 */ /* 0x000f220000300800 */
[----:B0-----:R-:W-:-:S03]  /*6b0d0*/  IADD3 R18, P6, PT, R38, R26, RZ ;  /* 0x0000001a26127210 */ /* 0x001fc60007fde0ff */
[----:B-1----:R-:W4:Y:S04]  /*6b0e0*/  LDL.LU R0, [R1+0x24c] ;  /* 0x00024c0001007983 */ /* 0x002f280000300800 */
[----:B------:R-:W4:Y:S01]  /*6b0f0*/  LDL.LU R52, [R1+0xaf0] ;  /* 0x000af00001347983 */ /* 0x000f220000300800 */
[----:B------:R-:W-:-:S03]  /*6b100*/  IMAD.X R19, R35, 0x1, R28, P6 ;  /* 0x0000000123137824 */ /* 0x000fc600030e061c */
[----:B------:R-:W4:Y:S01]  /*6b110*/  LDL.LU R51, [R1+0xaf4] ;  /* 0x000af40001337983 */ /* 0x000f220000300800 */
[----:B--2---:R-:W-:-:S05]  /*6b120*/  F2FP.SATFINITE.E5M2.F32.PACK_AB_MERGE_C R2, R45, R44, RZ ;  /* 0x0000002c2d02723e */ /* 0x004fca00048060ff */
[----:B------:R-:W-:Y:S04]  /*6b130*/  STL [R1+0x280c], R2 ;  /* 0x00280c0201007387 */ /* 0x000fe80000100800 */
[----:B------:R-:W2:Y:S04]  /*6b140*/  LDL.LU R49, [R1+0xaf8] ;  /* 0x000af80001317983 */ /* 0x000ea80000300800 */
[----:B------:R-:W2:Y:S04]  /*6b150*/  LDL.LU R48, [R1+0xafc] ;  /* 0x000afc0001307983 */ /* 0x000ea80000300800 */
[----:B------:R-:W2:Y:S04]  /*6b160*/  LDL.LU R44, [R1+0xae0] ;  /* 0x000ae000012c7983 */ /* 0x000ea80000300800 */
[----:B------:R0:W-:Y:S04]  /*6b170*/  STL.64 [R1+0xce8], R18 ;  /* 0x000ce81201007387 */ /* 0x0001e80000100a00 */
[----:B------:R-:W2:Y:S04]  /*6b180*/  LDL.LU R45, [R1+0xae4] ;  /* 0x000ae400012d7983 */ /* 0x000ea80000300800 */
[----:B------:R-:W2:Y:S01]  /*6b190*/  LDL.LU R58, [R1+0xae8] ;  /* 0x000ae800013a7983 */ /* 0x000ea20000300800 */
[----:B0-----:R-:W-:-:S05]  /*6b1a0*/  F2FP.SATFINITE.E5M2.F32.PACK_AB_MERGE_C R18, R55, R57, RZ ;  /* 0x000000393712723e */ /* 0x001fca00048060ff */
[----:B------:R0:W-:Y:S04]  /*6b1b0*/  STL [R1+0x2400], R18 ;  /* 0x0024001201007387 */ /* 0x0001e80000100800 */
[----:B------:R-:W2:Y:S04]  /*6b1c0*/  LDL.LU R57, [R1+0xaec] ;  /* 0x000aec0001397983 */ /* 0x000ea80000300800 */
[----:B------:R-:W2:Y:S01]  /*6b1d0*/  LDL.LU R55, [R1+0xad0] ;  /* 0x000ad00001377983 */ /* 0x000ea20000300800 */
[----:B------:R-:W-:-:S03]  /*6b1e0*/  F2FP.SATFINITE.E5M2.F32.PACK_AB_MERGE_C R2, R3, R54, RZ ;  /* 0x000000360302723e */ /* 0x000fc600048060ff */
[----:B------:R-:W2:Y:S01]  /*6b1f0*/  LDL.LU R54, [R1+0xad4] ;  /* 0x000ad40001367983 */ /* 0x000ea20000300800 */
[----:B0-----:R-:W-:-:S05]  /*6b200*/  IADD3 R18, P6, PT, R38, R29, RZ ;  /* 0x0000001d26127210 */ /* 0x001fca0007fde0ff */
[----:B------:R-:W-:Y:S01]  /*6b210*/  IMAD.X R19, R35, 0x1, R32, P6 ;  /* 0x0000000123137824 */ /* 0x000fe200030e0620 */
[----:B------:R-:W-:Y:S04]  /*6b220*/  STL [R1+0x2d50], R2 ;  /* 0x002d500201007387 */ /* 0x000fe80000100800 */
[----:B------:R-:W2:Y:S04]  /*6b230*/  LDL.LU R56, [R1+0xad8] ;  /* 0x000ad80001387983 */ /* 0x000ea80000300800 */
[----:B------:R0:W-:Y:S01]  /*6b240*/  STL.64 [R1+0xce0], R18 ;  /* 0x000ce01201007387 */ /* 0x0001e20000100a00 */
[----:B------:R-:W-:-:S02]  /*6b250*/  F2FP.SATFINITE.E5M2.F32.PACK_AB_MERGE_C R3, R43, R42, RZ ;  /* 0x0000002a2b03723e */ /* 0x000fc400048060ff */
[----:B0-----:R-:W-:-:S03]  /*6b260*/  IADD3 R18, P6, PT, R38, R30, RZ ;  /* 0x0000001e26127210 */ /* 0x001fc60007fde0ff */
[----:B------:R0:W-:Y:S01]  /*6b270*/  STL [R1+0x23dc], R3 ;  /* 0x0023dc0301007387 */ /* 0x0001e20000100800 */
[----:B------:R-:W-:Y:S01]  /*6b280*/  F2FP.SATFINITE.E5M2.F32.PACK_AB_MERGE_C R2, R41, R40, RZ ;  /* 0x000000282902723e */ /* 0x000fe200048060ff */
[----:B------:R-:W-:Y:S02]  /*6b290*/  IMAD.X R19, R35, 0x1, R33, P6 ;  /* 0x0000000123137824 */ /* 0x000fe400030e0621 */
[----:B0-----:R-:W2:Y:S04]  /*6b2a0*/  LDL.LU R3, [R1+0xadc] ;  /* 0x000adc0001037983 */ /* 0x001ea80000300800 */
[----:B------:R-:W-:Y:S04]  /*6b2b0*/  STL [R1+0x283c], R2 ;  /* 0x00283c0201007387 */ /* 0x000fe80000100800 */
[----:B------:R-:W2:Y:S04]  /*6b2c0*/  LDL.LU R42, [R1+0xac0] ;  /* 0x000ac000012a7983 */ /* 0x000ea80000300800 */
[----:B------:R-:W2:Y:S04]  /*6b2d0*/  LDL.LU R43, [R1+0xac4] ;  /* 0x000ac400012b7983 */ /* 0x000ea80000300800 */
[----:B------:R-:W2:Y:S04]  /*6b2e0*/  LDL.LU R40, [R1+0xac8] ;  /* 0x000ac80001287983 */ /* 0x000ea80000300800 */
[----:B------:R-:W2:Y:S04]  /*6b2f0*/  LDL.LU R41, [R1+0xacc] ;  /* 0x000acc0001297983 */ /* 0x000ea80000300800 */
[----:B------:R0:W-:Y:S02]  /*6b300*/  STL.64 [R1+0xcd0], R18 ;  /* 0x000cd01201007387 */ /* 0x0001e40000100a00 */
[----:B0-----:R-:W-:-:S05]  /*6b310*/  IADD3 R18, P6, PT, R38, R31, RZ ;  /* 0x0000001f26127210 */ /* 0x001fca0007fde0ff */
[----:B------:R-:W-:-:S05]  /*6b320*/  IMAD.X R19, R35, 0x1, R34, P6 ;  /* 0x0000000123137824 */ /* 0x000fca00030e0622 */
[----:B------:R3:W-:Y:S01]  /*6b330*/  STL.64 [R1+0xcd8], R18 ;  /* 0x000cd81201007387 */ /* 0x0007e20000100a00 */
[----:B------:R-:W-:Y:S02]  /*6b340*/  SHF.R.S32.HI R35, RZ, 0x1f, R39 ;  /* 0x0000001fff237819 */ /* 0x000fe40000011427 */
[----:B---3--:R-:W-:-:S05]  /*6b350*/  F2FP.SATFINITE.E5M2.F32.PACK_AB_MERGE_C R18, R60, R37, RZ ;  /* 0x000000253c12723e */ /* 0x008fca00048060ff */
[----:B------:R0:W-:Y:S02]  /*6b360*/  STL [R1+0x2ac], R18 ;  /* 0x0002ac1201007387 */ /* 0x0001e40000100800 */
[----:B0-----:R-:W-:Y:S02]  /*6b370*/  IADD3 R18, P6, PT, R39, R4, RZ ;  /* 0x0000000427127210 */ /* 0x001fe40007fde0ff */
[----:B----4-:R-:W-:Y:S02]  /*6b380*/  F2FP.SATFINITE.E5M2.F32.PACK_AB_MERGE_C R2, R0, R61, RZ ;  /* 0x0000003d0002723e */ /* 0x010fe400048060ff */
[----:B------:R-:W-:-:S03]  /*6b390*/  F2FP.SATFINITE.E5M2.F32.PACK_AB_MERGE_C R0, R51, R52, RZ ;  /* 0x000000343300723e */ /* 0x000fc600048060ff */
[----:B------:R-:W-:Y:S01]  /*6b3a0*/  STL [R1+0x2850], R2 ;  /* 0x0028500201007387 */ /* 0x000fe20000100800 */
[----:B------:R-:W-:-:S03]  /*6b3b0*/  IMAD.X R19, R35, 0x1, R47, P6 ;  /* 0x0000000123137824 */ /* 0x000fc600030e062f */
[----:B------:R-:W-:Y:S04]  /*6b3c0*/  STL [R1+0x263c], R0 ;  /* 0x00263c0001007387 */ /* 0x000fe80000100800 */
[----:B------:R-:W3:Y:S04]  /*6b3d0*/  LDL.LU R52, [R1+0xab0] ;  /* 0x000ab00001347983 */ /* 0x000ee80000300800 */
[----:B------:R-:W3:Y:S04]  /*6b3e0*/  LDL.LU R51, [R1+0xab4] ;  /* 0x000ab40001337983 */ /* 0x000ee80000300800 */
[----:B------:R0:W-:Y:S02]  /*6b3f0*/  STL.64 [R1+0xcc8], R18 ;  /* 0x000cc81201007387 */ /* 0x0001e40000100a00 */
[----:B0-----:R-:W-:-:S05]  /*6b400*/  IADD3 R18, P6, PT, R39, R5, RZ ;  /* 0x0000000527127210 */ /* 0x001fca0007fde0ff */
[----:B------:R-:W-:Y:S01]  /*6b410*/  IMAD.X R19, R35, 0x1, R6, P6 ;  /* 0x0000000123137824 */ /* 0x000fe200030e0606 */
[----:B--2---:R-:W-:-:S05]  /*6b420*/  F2FP.SATFINITE.E5M2.F32.PACK_AB_MERGE_C R2, R48, R49, RZ ;  /* 0x000000313002723e */ /* 0x004fca00048060ff */
[----:B------:R0:W-:Y:S01]  /*6b430*/  STL [R1+0x264c], R2 ;  /* 0x00264c0201007387 */ /* 0x0001e20000100800 */
[----:B------:R-:W-:-:S05]  /*6b440*/  F2FP.SATFINITE.E5M2.F32.PACK_AB_MERGE_C R0, R45, R44, RZ ;  /* 0x0000002c2d00723e */ /* 0x000fca00048060ff */
[----:B------:R-:W-:Y:S04]  /*6b450*/  STL [R1+0x26e8], R0 ;  /* 0x0026e80001007387 */ /* 0x000fe80000100800 */
[----:B------:R-:W2:Y:S04]  /*6b460*/  LDL.LU R49, [R1+0xab8] ;  /* 0x000ab80001317983 */ /* 0x000ea80000300800 */
[----:B------:R-:W2:Y:S04]  /*6b470*/  LDL.LU R48, [R1+0xabc] ;  /* 0x000abc0001307983 */ /* 0x000ea80000300800 */
[----:B------:R-:W4:Y:S04]  /*6b480*/  LDL.LU R44, [R1+0xaa0] ;  /* 0x000aa000012c7983 */ /* 0x000f280000300800 */
[----:B------:R1:W-:Y:S01]  /*6b490*/  STL.64 [R1+0xcc0], R18 ;  /* 0x000cc01201007387 */ /* 0x0003e20000100a00 */
[----:B0-----:R-:W-:-:S03]  /*6b4a0*/  F2FP.SATFINITE.E5M2.F32.PACK_AB_MERGE_C R2, R57, R58, RZ ;  /* 0x0000003a3902723e */ /* 0x001fc600048060ff */
[----:B------:R-:W4:Y:S04]  /*6b4b0*/  LDL.LU R45, [R1+0xaa4] ;  /* 0x000aa400012d7983 */ /* 0x000f280000300800 */
[----:B------:R0:W-:Y:S01]  /*6b4c0*/  STL [R1+0x26ec], R2 ;  /* 0x0026ec0201007387 */ /* 0x0001e20000100800 */
[----:B-1----:R-:W-:Y:S02]  /*6b4d0*/  IADD3 R18, P6, PT, R39, R7, RZ ;  /* 0x0000000727127210 */ /* 0x002fe40007fde0ff */
[----:B------:R-:W-:-:S03]  /*6b4e0*/  F2FP.SATFINITE.E5M2.F32.PACK_AB_MERGE_C R0, R54, R55, RZ ;  /* 0x000000373600723e */ /* 0x000fc600048060ff */
[----:B------:R-:W-:Y:S02]  /*6b4f0*/  IMAD.X R19, R35, 0x1, R8, P6 ;  /* 0x0000000123137824 */ /* 0x000fe400030e0608 */
[----:B------:R-:W-:Y:S04]  /*6b500*/  STL [R1+0x256c], R0 ;  /* 0x00256c0001007387 */ /* 0x000fe80000100800 */
[----:B------:R-:W4:Y:S04]  /*6b510*/  LDL.LU R61, [R1+0xaa8] ;  /* 0x000aa800013d7983 */ /* 0x000f280000300800 */
[----:B------:R-:W4:Y:S04]  /*6b520*/  LDL.LU R57, [R1+0xaac] ;  /* 0x000aac0001397983 */ /* 0x000f280000300800 */
[----:B------:R-:W4:Y:S04]  /*6b530*/  LDL.LU R55, [R1+0xa90] ;  /* 0x000a900001377983 */ /* 0x000f280000300800 */
[----:B------:R1:W-:Y:S04]  /*6b540*/  STL.64 [R1+0xcb8], R18 ;  /* 0x000cb81201007387 */ /* 0x0003e80000100a00 */
[----:B------:R-:W4:Y:S01]  /*6b550*/  LDL.LU R54, [R1+0xa94] ;  /* 0x000a940001367983 */ /* 0x000f220000300800 */
[----:B0-----:R-:W-:-:S02]  /*6b560*/  IADD3 R2, P6, PT, R39, R9, RZ ;  /* 0x0000000927027210 */ /* 0x001fc40007fde0ff */
[----:B-1----:R-:W-:-:S03]  /*6b570*/  F2FP.SATFINITE.E5M2.F32.PACK_AB_MERGE_C R18, R3, R56, RZ ;  /* 0x000000380312723e */ /* 0x002fc600048060ff */
[----:B------:R-:W-:Y:S02]  /*6b580*/  IMAD.X R3, R35, 0x1, R10, P6 ;  /* 0x0000000123037824 */ /* 0x000fe400030e060a */
[----:B------:R0:W-:Y:S01]  /*6b590*/  STL [R1+0x2584], R18 ;  /* 0x0025841201007387 */ /* 0x0001e20000100800 */
[----:B------:R-:W-:-:S05]  /*6b5a0*/  F2FP.SATFINITE.E5M2.F32.PACK_AB_MERGE_C R0, R43, R42, RZ ;  /* 0x0000002a2b00723e */ /* 0x000fca00048060ff */
[----:B------:R1:W-:Y:S04]  /*6b5b0*/  STL [R1+0x24e4], R0 ;  /* 0x0024e40001007387 */ /* 0x0003e80000100800 */
[----:B------:R-:W4:Y:S01]  /*6b5c0*/  LDL.LU R42, [R1+0xa98] ;  /* 0x000a9800012a7983 */ /* 0x000f220000300800 */
[----:B------:R-:W-:-:S03]  /*6b5d0*/  F2FP.SATFINITE.E5M2.F32.PACK_AB_MERGE_C R59, R41, R40, RZ ;  /* 0x00000028293b723e */ /* 0x000fc600048060ff */
[----:B------:R-:W4:Y:S01]  /*6b5e0*/  LDL.LU R43, [R1+0xa9c] ;  /* 0x000a9c00012b7983 */ /* 0x000f220000300800 */
[----:B0-----:R-:W-:-:S03]  /*6b5f0*/  IADD3 R18, P6, PT, R39, R11, RZ ;  /* 0x0000000b27127210 */ /* 0x001fc60007fde0ff */
[----:B------:R0:W-:Y:S04]  /*6b600*/  STL.64 [R1+0xcb0], R2 ;  /* 0x000cb00201007387 */ /* 0x0001e80000100a00 */
[----:B------:R-:W4:Y:S04]  /*6b610*/  LDL.LU R40, [R1+0x230] ;  /* 0x0002300001287983 */ /* 0x000f280000300800 */
[----:B------:R-:W4:Y:S04]  /*6b620*/  LDL.LU R41, [R1+0x234] ;  /* 0x0002340001297983 */ /* 0x000f280000300800 */
[----:B------:R-:W4:Y:S04]  /*6b630*/  LDL.LU R37, [R1+0x238] ;  /* 0x0002380001257983 */ /* 0x000f280000300800 */
[----:B------:R-:W4:Y:S01]  /*6b640*/  LDL.LU R60, [R1+0x23c] ;  /* 0x00023c00013c7983 */ /* 0x000f220000300800 */
[----:B------:R-:W-:-:S03]  /*6b650*/  IMAD.X R19, R35, 0x1, R12, P6 ;  /* 0x0000000123137824 */ /* 0x000fc600030e060c */
[----:B-1----:R-:W4:Y:S04]  /*6b660*/  LDL.LU R0, [R1+0xa80] ;  /* 0x000a800001007983 */ /* 0x002f280000300800 */
[----:B0-----:R-:W4:Y:S04]  /*6b670*/  LDL.LU R3, [R1+0xa84] ;  /* 0x000a840001037983 */ /* 0x001f280000300800 */
[----:B------:R-:W-:Y:S04]  /*6b680*/  STL [R1+0x2e90], R59 ;  /* 0x002e903b01007387 */ /* 0x000fe80000100800 */
[----:B------:R-:W4:Y:S04]  /*6b690*/  LDL.LU R58, [R1+0xa88] ;  /* 0x000a8800013a7983 */ /* 0x000f280000300800 */
[----:B------:R-:W4:Y:S01]  /*6b6a0*/  LDL.LU R56, [R1+0xa8c] ;  /* 0x000a8c0001387983 */ /* 0x000f220000300800 */
[----:B---3--:R-:W-:-:S05]  /*6b6b0*/  F2FP.SATFINITE.E5M2.F32.PACK_AB_MERGE_C R2, R51, R52, RZ ;  /* 0x000000343302723e */ /* 0x008fca00048060ff */
[----:B------:R-:W-:Y:S04]  /*6b6c0*/  STL [R1+0x2408], R2 ;  /* 0x0024080201007387 */ /* 0x000fe80000100800 */
[----:B------:R-:W3:Y:S04]  /*6b6d0*/  LDL.LU R52, [R1+0xa70] ;  /* 0x000a700001347983 */ /* 0x000ee80000300800 */
[----:B------:R-:W3:Y:S04]  /*6b6e0*/  LDL.LU R51, [R1+0xa74] ;  /* 0x000a740001337983 */ /* 0x000ee80000300800 */
[----:B------:R2:W-:Y:S02]  /*6b6f0*/  STL.64 [R1+0xca8], R18 ;  /* 0x000ca81201007387 */ /* 0x0005e40000100a00 */
[----:B--2---:R-:W-:-:S02]  /*6b700*/  F2FP.SATFINITE.E5M2.F32.PACK_AB_MERGE_C R18, R48, R49, RZ ;  /* 0x000000313012723e */ /* 0x004fc400048060ff */
[----:B------:R-:W2:Y:S04]  /*6b710*/  LDL.LU R49, [R1+0xa78] ;  /* 0x000a780001317983 */ /* 0x000ea80000300800 */
[----:B------:R0:W-:Y:S04]  /*6b720*/  STL [R1+0x2410], R18 ;  /* 0x0024101201007387 */ /* 0x0001e80000100800 */
[----:B------:R-:W2:Y:S01]  /*6b730*/  LDL.LU R48, [R1+0xa7c] ;  /* 0x000a7c0001307983 */ /* 0x000ea20000300800 */
[----:B----4-:R-:W-:Y:S02]  /*6b740*/  F2FP.SATFINITE.E5M2.F32.PACK_AB_MERGE_C R2, R45, R44, RZ ;  /* 0x0000002c2d02723e */ /* 0x010fe400048060ff */
[----:B0-----:R-:W-:-:S03]  /*6b750*/  IADD3 R18, P6, PT, R39, R13, RZ ;  /* 0x0000000d27127210 */ /* 0x001fc60007fde0ff */
[----:B------:R-:W-:Y:S02]  /*6b760*/  STL [R1+0x23e0], R2 ;  /* 0x0023e00201007387 */ /* 0x000fe40000100800 */
[----:B------:R-:W-:Y:S02]  /*6b770*/  IMAD.X R19, R35, 0x1, R14, P6 ;  /* 0x0000000123137824 */ /* 0x000fe400030e060e */
[----:B------:R-:W4:Y:S04]  /*6b780*/  LDL.LU R44, [R1+0xa60] ;  /* 0x000a6000012c7983 */ /* 0x000f280000300800 */
[----:B------:R-:W4:Y:S04]  /*6b790*/  LDL.LU R45, [R1+0xa64] ;  /* 0x000a6400012d7983 */ /* 0x000f280000300800 */
[----:B------:R0:W-:Y:S02]  /*6b7a0*/  STL.64 [R1+0xca0], R18 ;  /* 0x000ca01201007387 */ /* 0x0001e40000100a00 */
[----:B0-----:R-:W-:-:S02]  /*6b7b0*/  F2FP.SATFINITE.E5M2.F32.PACK_AB_MERGE_C R18, R57, R61, RZ ;  /* 0x0000003d3912723e */ /* 0x001fc400048060ff */
[----:B------:R-:W2:Y:S04]  /*6b7c0*/  LDL.LU R61, [R1+0xa68] ;  /* 0x000a6800013d7983 */ /* 0x000ea80000300800 */
[----:B------:R0:W-:Y:S01]  /*6b7d0*/  STL [R1+0x23e4], R18 ;  /* 0x0023e41201007387 */ /* 0x0001e20000100800 */
[----:B------:R-:W-:-:S03]  /*6b7e0*/  F2FP.SATFINITE.E5M2.F32.PACK_AB_MERGE_C R2, R54, R55, RZ ;  /* 0x000000373602723e */ /* 0x000fc600048060ff */
[----:B------:R-:W2:Y:S01]  /*6b7f0*/  LDL.LU R57, [R1+0xa6c] ;  /* 0x000a6c0001397983 */ /* 0x000ea20000300800 */
[----:B0-----:R-:W-:-:S03]  /*6b800*/  IADD3 R18, P6, PT, R39, R15, RZ ;  /* 0x0000000f27127210 */ /* 0x001fc60007fde0ff */
[----:B------:R-:W-:Y:S02]  /*6b810*/  STL [R1+0x17c4], R2 ;  /* 0x0017c40201007387 */ /* 0x000fe40000100800 */
[----:B------:R-:W-:Y:S02]  /*6b820*/  IMAD.X R19, R35, 0x1, R16, P6 ;  /* 0x0000000123137824 */ /* 0x000fe400030e0610 */
[----:B------:R-:W2:Y:S04]  /*6b830*/  LDL.LU R55, [R1+0xa50] ;  /* 0x000a500001377983 */ /* 0x000ea80000300800 */
[----:B------:R-:W2:Y:S04]  /*6b840*/  LDL.LU R54, [R1+0xa54] ;  /* 0x000a540001367983 */ /* 0x000ea80000300800 */
[----:B------:R0:W-:Y:S04]  /*6b850*/  STL.64 [R1+0xc98], R18 ;  /* 0x000c981201007387 */ /* 0x0001e80000100a00 */
[----:B0-----:R-:W2:Y:S01]  /*6b860*/  LDL.LU.64 R18, [R1+0x2fb8] ;  /* 0x002fb80001127983 */ /* 0x001ea20000300a00 */
[----:B------:R-:W-:-:S03]  /*6b870*/  F2FP.SATFINITE.E5M2.F32.PACK_AB_MERGE_C R2, R43, R42, RZ ;  /* 0x0000002a2b02723e */ /* 0x000fc600048060ff */
[----:B------:R-:W3:Y:S04]  /*6b880*/  LDL.LU R42, [R1+0xa58] ;  /* 0x000a5800012a7983 */ /* 0x000ee80000300800 */
[----:B------:R-:W3:Y:S04]  /*6b890*/  LDL.LU R43, [R1+0xa5c] ;  /* 0x000a5c00012b7983 */ /* 0x000ee80000300800 */
[----:B------:R0:W-:Y:S02]  /*6b8a0*/  STL [R1+0x14d0], R2 ;  /* 0x0014d00201007387 */ /* 0x0001e40000100800 */
[----:B0-----:R-:W-:-:S02]  /*6b8b0*/  F2FP.SATFINITE.E5M2.F32.PACK_AB_MERGE_C R2, R41, R40, RZ ;  /* 0x000000282902723e */ /* 0x001fc400048060ff */
[----:B------:R-:W-:Y:S02]  /*6b8c0*/  IADD3 R40, P6, PT, R39, R17, RZ ;  /* 0x0000001127287210 */ /* 0x000fe40007fde0ff */
[----:B------:R-:W-:Y:S01]  /*6b8d0*/  F2FP.SATFINITE.E5M2.F32.PACK_AB_MERGE_C R36, R60, R37, RZ ;  /* 0x000000253c24723e */ /* 0x000fe200048060ff */
[----:B------:R0:W-:Y:S02]  /*6b8e0*/  STL [R1+0x290], R2 ;  /* 0x0002900201007387 */ /* 0x0001e40000100800 */
[----:B0-----:R-:W-:Y:S01]  /*6b8f0*/  F2FP.SATFINITE.E5M2.F32.PACK_AB_MERGE_C R2, R3, R0, RZ ;  /* 0x000000000302723e */ /* 0x001fe200048060ff */
[----:B------:R-:W-:Y:S01]  /*6b900*/  NOP ;  /* 0x0000000000007918 */ /* 0x000fe20000000000 */
[----:B--2---:R-:W-:-:S05]  /*6b910*/  IMAD.X R41, R35, 0x1, R19, P6 ;  /* 0x0000000123297824 */ /* 0x004fca00030e0613 */
[----:B------:R0:W-:Y:S04]  /*6b920*/  STL.64 [R1+0xc90], R40 ;  /* 0x000c902801007387 */ /* 0x0001e80000100a00 */
[----:B0-----:R-:W2:Y:S04]  /*6b930*/  LDL.LU.64 R40, [R1+0x2fb0] ;  /* 0x002fb00001287983 */ /* 0x001ea80000300a00 */
[----:B------:R-:W2:Y:S04]  /*6b940*/  LDL.LU R0, [R1+0xa40] ;  /* 0x000a400001007983 */ /* 0x000ea80000300800 */
[----:B------:R0:W-:Y:S04]  /*6b950*/  STL [R1+0x28c], R36 ;  /* 0x00028c2401007387 */ /* 0x0001e80000100800 */
[----:B------:R-:W2:Y:S01]  /*6b960*/  LDL.LU R3, [R1+0xa44] ;  /* 0x000a440001037983 */ /* 0x000ea20000300800 */
[----:B0-----:R-:W-:-:S03]  /*6b970*/  IADD3 R36, P6, PT, R39, R18, RZ ;  /* 0x0000001227247210 */ /* 0x001fc60007fde0ff */
[----:B------:R3:W-:Y:S02]  /*6b980*/  STL [R1+0x2638], R2 ;  /* 0x0026380201007387 */ /* 0x0007e40000100800 */
[----:B------:R-:W-:-:S05]  /*6b990*/  IMAD.X R37, R35, 0x1, R20, P6 ;  /* 0x0000000123257824 */ /* 0x000fca00030e0614 */
[----:B------:R0:W-:Y:S01]  /*6b9a0*/  STL.64 [R1+0xc88], R36 ;  /* 0x000c882401007387 */ /* 0x0001e20000100a00 */
[----:B---3--:R-:W-:Y:S02]  /*6b9b0*/  F2FP.SATFINITE.E5M2.F32.PACK_AB_MERGE_C R2, R51, R52, RZ ;  /* 0x000000343302723e */ /* 0x008fe400048060ff */
[----:B0-----:R-:W-:Y:S02]  /*6b9c0*/  F2FP.SATFINITE.E5M2.F32.PACK_AB_MERGE_C R36, R56, R58, RZ ;  /* 0x0000003a3824723e */ /* 0x001fe400048060ff */
[----:B------:R-:W3:Y:S04]  /*6b9d0*/  LDL.LU R58, [R1+0xa48] ;  /* 0x000a4800013a7983 */ /* 0x000ee80000300800 */
[----:B------:R0:W-:Y:S04]  /*6b9e0*/  STL [R1+0x2670], R36 ;  /* 0x0026702401007387 */ /* 0x0001e80000100800 */
[----:B------:R-:W3:Y:S04]  /*6b9f0*/  LDL.LU R56, [R1+0xa4c] ;  /* 0x000a4c0001387983 */ /* 0x000ee80000300800 */
[----:B------:R4:W-:Y:S04]  /*6ba00*/  STL [R1+0x26e0], R2 ;  /* 0x0026e00201007387 */ /* 0x0009e80000100800 */
[----:B------:R-:W3:Y:S04]  /*6ba10*/  LDL.LU R52, [R1+0xa30] ;  /* 0x000a300001347983 */ /* 0x000ee80000300800 */
[----:B------:R-:W3:Y:S01]  /*6ba20*/  LDL.LU R51, [R1+0xa34] ;  /* 0x000a340001337983 */ /* 0x000ee20000300800 */
[----:B0-----:R-:W-:-:S05]  /*6ba30*/  IADD3 R36, P6, PT, R39, R21, RZ ;  /* 0x0000001527247210 */ /* 0x001fca0007fde0ff */
[----:B------:R-:W-:Y:S01]  /*6ba40*/  IMAD.X R37, R35, 0x1, R23, P6 ;  /* 0x0000000123257824 */ /* 0x000fe200030e0617 */
[----:B----4-:R-:W-:-:S04]  /*6ba50*/  F2FP.SATFINITE.E5M2.F32.PACK_AB_MERGE_C R2, R45, R44, RZ ;  /* 0x0000002c2d02723e */ /* 0x010fc800048060ff */
[----:B------:R0:W-:Y:S02]  /*6ba60*/  STL.64 [R1+0xc80], R36 ;  /* 0x000c802401007387 */ /* 0x0001e40000100a00 */
[----:B0-----:R-:W-:Y:S02]  /*6ba70*/  F2FP.SATFINITE.E5M2.F32.PACK_AB_MERGE_C R36, R48, R49, RZ ;  /* 0x000000313024723e */ /* 0x001fe400048060ff */
[----:B------:R-:W4:Y:S04]  /*6ba80*/  LDL.LU R49, [R1+0xa38] ;  /* 0x000a380001317983 */ /* 0x000f280000300800 */
[----:B------:R0:W-:Y:S04]  /*6ba90*/  STL [R1+0x26e4], R36 ;  /* 0x0026e42401007387 */ /* 0x0001e80000100800 */
[----:B------:R-:W4:Y:S04]  /*6baa0*/  LDL.LU R48, [R1+0xa3c] ;  /* 0x000a3c0001307983 */ /* 0x000f280000300800 */
[----:B------:R1:W-:Y:S04]  /*6bab0*/  STL [R1+0x2578], R2 ;  /* 0x0025780201007387 */ /* 0x0003e80000100800 */
[----:B------:R-:W4:Y:S04]  /*6bac0*/  LDL.LU R44, [R1+0xa20] ;  /* 0x000a2000012c7983 */ /* 0x000f280000300800 */
[----:B------:R-:W4:Y:S01]  /*6bad0*/  LDL.LU R45, [R1+0xa24] ;  /* 0x000a2400012d7983 */ /* 0x000f220000300800 */
[----:B0-----:R-:W-:-:S02]  /*6bae0*/  IADD3 R36, P6, PT, R39, R22, RZ ;  /* 0x0000001627247210 */ /* 0x001fc40007fde0ff */
[----:B------:R-:W-:-:S03]  /*6baf0*/  F2FP.SATFINITE.E5M2.F32.PACK_AB_MERGE_C R53, R54, R55, RZ ;  /* 0x000000373635723e */ /* 0x000fc600048060ff */
[----:B------:R-:W-:Y:S02]  /*6bb00*/  IMAD.X R37, R35, 0x1, R24, P6 ;  /* 0x0000000123257824 */ /* 0x000fe400030e0618 */
[----:B------:R-:W-:Y:S01]  /*6bb10*/  STL [R1+0x2e94], R53 ;  /* 0x002e943501007387 */ /* 0x000fe20000100800 */
[----:B-1----:R-:W-:-:S03]  /*6bb20*/  F2FP.SATFINITE.E5M2.F32.PACK_AB_MERGE_C R2, R57, R61, RZ ;  /* 0x0000003d3902723e */ /* 0x002fc600048060ff */
[----:B------:R0:W-:Y:S01]  /*6bb30*/  STL.64 [R1+0xc78], R36 ;  /* 0x000c782401007387 */ /* 0x0001e20000100a00 */
[----:B------:R-:W-:-:S03]  /*6bb40*/  F2FP.SATFINITE.E5M2.F32.PACK_AB_MERGE_C R54, R43, R42, RZ ;  /* 0x0000002a2b36723e */ /* 0x000fc600048060ff */
[----:B------:R1:W-:Y:S04]  /*6bb50*/  STL [R1+0x2784], R2 ;  /* 0x0027840201007387 */ /* 0x0003e80000100800 */
[----:B------:R-:W4:Y:S01]  /*6bb60*/  LDL.LU R42, [R1+0xa28] ;  /* 0x000a2800012a7983 */ /* 0x000f220000300800 */
[----:B0-----:R-:W-:-:S03]  /*6bb70*/  IADD3 R36, P6, PT, R39, R25, RZ ;  /* 0x0000001927247210 */ /* 0x001fc60007fde0ff */
[----:B------:R-:W4:Y:S02]  /*6bb80*/  LDL.LU R43, [R1+0xa2c] ;  /* 0x000a2c00012b7983 */ /* 0x000f240000300800 */
[----:B------:R-:W-:-:S05]  /*6bb90*/  IMAD.X R37, R35, 0x1, R27, P6 ;  /* 0x0000000123257824 */ /* 0x000fca00030e061b */
[----:B------:R0:W-:Y:S01]  /*6bba0*/  STL.64 [R1+0xc70], R36 ;  /* 0x000c702401007387 */ /* 0x0001e20000100a00 */
[----:B-1----:R-:W-:-:S03]  /*6bbb0*/  IADD3 R2, P6, PT, R39, R26, RZ ;  /* 0x0000001a27027210 */ /* 0x002fc60007fde0ff */
[----:B0-----:R-:W4:Y:S04]  /*6bbc0*/  LDL.LU R36, [R1+0x220] ;  /* 0x0002200001247983 */ /* 0x001f280000300800 */
[----:B------:R-:W4:Y:S04]  /*6bbd0*/  LDL.LU R37, [R1+0x224] ;  /* 0x0002240001257983 */ /* 0x000f280000300800 */
[----:B------:R-:W4:Y:S04]  /*6bbe0*/  LDL.LU R57, [R1+0x228] ;  /* 0x0002280001397983 */ /* 0x000f280000300800 */
[----:B------:R-:W4:Y:S04]  /*6bbf0*/  LDL.LU R55, [R1+0x22c] ;  /* 0x00022c0001377983 */ /* 0x000f280000300800 */
[----:B------:R-:W-:Y:S01]  /*6bc00*/  STL [R1+0x2e98], R54 ;  /* 0x002e983601007387 */ /* 0x000fe20000100800 */
[----:B--2---:R-:W-:Y:S01]  /*6bc10*/  F2FP.SATFINITE.E5M2.F32.PACK_AB_MERGE_C R0, R3, R0, RZ ;  /* 0x000000000300723e */ /* 0x004fe200048060ff */
[----:B------:R-:W-:-:S04]  /*6bc20*/  IMAD.X R3, R35, 0x1, R28, P6 ;  /* 0x0000000123037824 */ /* 0x000fc800030e061c */
[----:B------:R0:W-:Y:S04]  /*6bc30*/  STL [R1+0x23f4], R0 ;  /* 0x0023f40001007387 */ /* 0x0001e80000100800 */
[----:B------:R-:W2:Y:S04]  /*6bc40*/  LDL.LU R60, [R1+0xa10] ;  /* 0x000a1000013c7983 */ /* 0x000ea80000300800 */
[----:B------:R-:W2:Y:S04]  /*6bc50*/  LDL.LU R61, [R1+0xa14] ;  /* 0x000a1400013d7983 */ /* 0x000ea80000300800 */
[----:B0-----:R-:W2:Y:S04]  /*6bc60*/  LDL.LU R0, [R1+0xa18] ;  /* 0x000a180001007983 */ /* 0x001ea80000300800 */
[----:B------:R0:W-:Y:S01]  /*6bc70*/  STL.64 [R1+0xc68], R2 ;  /* 0x000c680201007387 */ /* 0x0001e20000100a00 */
[----:B------:R-:W-:-:S03]  /*6bc80*/  IADD3 R50, P6, PT, R39, R29, RZ ;  /* 0x0000001d27327210 */ /* 0x000fc60007fde0ff */
[----:B0-----:R-:W2:Y:S01]  /*6bc90*/  LDL.LU R3, [R1+0xa1c] ;  /* 0x000a1c0001037983 */ /* 0x001ea20000300800 */
[----:B---3--:R-:W-:-:S05]  /*6bca0*/  F2FP.SATFINITE.E5M2.F32.PACK_AB_MERGE_C R38, R56, R58, RZ ;  /* 0x0000003a3826723e */ /* 0x008fca00048060ff */
[----:B------:R-:W-:Y:S01]  /*6bcb0*/  STL [R1+0x27a4], R38 ;  /* 0x0027a42601007387 */ /* 0x000fe20000100800 */
[----:B------:R-:W-:Y:S01]  /*6bcc0*/  F2FP.SATFINITE.E5M2.F32.PACK_AB_MERGE_C R2, R51, R52, RZ ;  /* 0x000000343302723e */ /* 0x000fe200048060ff */
[----:B------:R-:W-:-:S04]  /*6bcd0*/  IMAD.X R51, R35, 0x1, R32, P6 ;  /* 0x0000000123337824 */ /* 0x000fc800030e0620 */
[----:B------:R-:W-:Y:S04]  /*6bce0*/  STL [R1+0x23d0], R2 ;  /* 0x0023d00201007387 */ /* 0x000fe80000100800 */
[----:B------:R-:W3:Y:S04]  /*6bcf0*/  LDL.LU R58, [R1+0xa00] ;  /* 0x000a0000013a7983 */ /* 0x000ee80000300800 */
[----:B------:R-:W3:Y:S04]  /*6bd00*/  LDL.LU R56, [R1+0xa04] ;  /* 0x000a040001387983 */ /* 0x000ee80000300800 */
[----:B------:R-:W3:Y:S04]  /*6bd10*/  LDL.LU R52, [R1+0xa08] ;  /* 0x000a080001347983 */ /* 0x000ee80000300800 */
[----:B------:R0:W-:Y:S04]  /*6bd20*/  STL.64 [R1+0xc60], R50 ;  /* 0x000c603201007387 */ /* 0x0001e80000100a00 */
[----:B0-----:R-:W3:Y:S01]  /*6bd30*/  LDL.LU R51, [R1+0xa0c] ;  /* 0x000a0c0001337983 */ /* 0x001ee20000300800 */
[----:B----4-:R-:W-:-:S03]  /*6bd40*/  F2FP.SATFINITE.E5M2.F32.PACK_AB_MERGE_C R38, R48, R49, RZ ;  /* 0x000000313026723e */ /* 0x010fc600048060ff */
[----:B------:R-:W4:Y:S01]  /*6bd50*/  LDL.LU R49, [R1+0x9f0] ;  /* 0x0009f00001317983 */ /* 0x000f220000300800 */
[----:B------:R-:W-:Y:S02]  /*6bd60*/  F2FP.SATFINITE.E5M2.F32.PACK_AB_MERGE_C R2, R45, R44, RZ ;  /* 0x0000002c2d02723e */ /* 0x000fe400048060ff */
[----:B------:R-:W-:Y:S01]  /*6bd70*/  IADD3 R44, P6, PT, R39, R30, RZ ;  /* 0x0000001e272c7210 */ /* 0x000fe20007fde0ff */
[----:B------:R-:W-:Y:S04]  /*6bd80*/  STL [R1+0x27c4], R38 ;  /* 0x0027c42601007387 */ /* 0x000fe80000100800 */
[----:B------:R-:W-:Y:S01]  /*6bd90*/  IMAD.X R45, R35, 0x1, R33, P6 ;  /* 0x00000001232d7824 */ /* 0x000fe200030e0621 */
[----:B------:R-:W4:Y:S04]  /*6bda0*/  LDL.LU R48, [R1+0x9f4] ;  /* 0x0009f40001307983 */ /* 0x000f280000300800 */
[----:B------:R-:W-:Y:S04]  /*6bdb0*/  STL [R1+0x2a8], R2 ;  /* 0x0002a80201007387 */ /* 0x000fe80000100800 */
[----:B------:R0:W-:Y:S04]  /*6bdc0*/  STL.64 [R1+0xc58], R44 ;  /* 0x000c582c01007387 */ /* 0x0001e80000100a00 */
[----:B0-----:R-:W4:Y:S04]  /*6bdd0*/  LDL.LU R44, [R1+0x9f8] ;  /* 0x0009f800012c7983 */ /* 0x001f280000300800 */
[----:B------:R-:W4:Y:S01]  /*6bde0*/  LDL.LU R45, [R1+0x9fc] ;  /* 0x0009fc00012d7983 */ /* 0x000f220000300800 */
[----:B------:R-:W-:-:S02]  /*6bdf0*/  IADD3 R38, P6, PT, R39, R31, RZ ;  /* 0x0000001f27267210 */ /* 0x000fc40007fde0ff */
[----:B------:R-:W-:Y:S02]  /*6be00*/  F2FP.SATFINITE.E5M2.F32.PACK_AB_MERGE_C R2, R43, R42, RZ ;  /* 0x0000002a2b02723e */ /* 0x000fe400048060ff */
[----:B------:R-:W4:Y:S01]  /*6be10*/  LDL.LU R42, [R1+0x9e0] ;  /* 0x0009e000012a7983 */ /* 0x000f220000300800 */
[----:B------:R-:W-:-:S03]  /*6be20*/  IMAD.X R39, R35, 0x1, R34, P6 ;  /* 0x0000000123277824 */ /* 0x000fc600030e0622 */
[----:B------:R-:W4:Y:S04]  /*6be30*/  LDL.LU R43, [R1+0x9e4] ;  /* 0x0009e400012b7983 */ /* 0x000f280000300800 */
[----:B------:R-:W-:Y:S04]  /*6be40*/  STL.64 [R1+0xc50], R38 ;  /* 0x000c502601007387 */ /* 0x000fe80000100a00 */
[----:B------:R0:W-:Y:S01]  /*6be50*/  STL [R1+0x27d8], R2 ;  /* 0x0027d80201007387 */ /* 0x0001e20000100800 */
[----:B------:R-:W-:-:S05]  /*6be60*/  F2FP.SATFINITE.E5M2.F32.PACK_AB_MERGE_C R36, R37, R36, RZ ;  /* 0x000000242524723e */ /* 0x000fca00048060ff */
[----:B------:R1:W-:Y:S01]  /*6be70*/  STL [R1+0x278], R36 ;  /* 0x0002782401007387 */ /* 0x0003e20000100800 */
[----:B0-----:R-:W-:-:S05]  /*6be80*/  F2FP.SATFINITE.E5M2.F32.PACK_AB_MERGE_C R2, R55, R57, RZ ;  /* 0x000000393702723e */ /* 0x001fca00048060ff */
[----:B------:R-:W-:Y:S04]  /*6be90*/  STL [R1+0x27ec], R2 ;  /* 0x0027ec0201007387 */ /* 0x000fe80000100800 */
[----:B------:R-:W4:Y:S01]  /*6bea0*/  LDL.LU R57, [R1+0x9e8] ;  /* 0x0009e80001397983 */ /* 0x000f220000300800 */
[----:B------:R-:W-:-:S03]  /*6beb0*/  SHF.R.S32.HI R35, RZ, 0x1f, R40 ;  /* 0x0000001fff237819 */ /* 0x000fc60000011428 */
[----:B------:R-:W4:Y:S01]  /*6bec0*/  LDL.LU R55, [R1+0x9ec] ;  /* 0x0009ec0001377983 */ /* 0x000f220000300800 */
[----:B-1----:R-:W-:-:S05]  /*6bed0*/  IADD3 R36, P6, PT, R40, R4, RZ ;  /* 0x0000000428247210 */ /* 0x002fca0007fde0ff */
[----:B------:R-:W-:Y:S01]  /*6bee0*/  IMAD.X R37, R35, 0x1, R47, P6 ;  /* 0x0000000123257824 */ /* 0x000fe200030e062f */
[----:B------:R-:W-:Y:S04]  /*6bef0*/  STL.64 [R1+0x2fa8], R46 ;  /* 0x002fa82e01007387 */ /* 0x000fe80000100a00 */
[----:B------:R0:W-:Y:S02]  /*6bf00*/  STL.64 [R1+0xc48], R36 ;  /* 0x000c482401007387 */ /* 0x0001e40000100a00 */
[----:B0-----:R-:W-:-:S05]  /*6bf10*/  IADD3 R36, P6, PT, R40, R5, RZ ;  /* 0x0000000528247210 */ /* 0x001fca0007fde0ff */
[----:B------:R-:W-:Y:S01]  /*6bf20*/  IMAD.X R37, R35, 0x1, R6, P6 ;  /* 0x0000000123257824 */ /* 0x000fe200030e0606 */
[----:B--2---:R-:W-:Y:S02]  /*6bf30*/  F2FP.SATFINITE.E5M2.F32.PACK_AB_MERGE_C R2, R61, R60, RZ ;  /* 0x0000003c3d02723e */ /* 0x004fe400048060ff */
[----:B------:R-:W2:Y:S04]  /*6bf40*/  LDL.LU R60, [R1+0x9d0] ;  /* 0x0009d000013c7983 */ /* 0x000ea80000300800 */
[----:B------:R-:W-:Y:S04]  /*6bf50*/  STL [R1+0x26a0], R2 ;  /* 0x0026a00201007387 */ /* 0x000fe80000100800 */
[----:B------:R-:W2:Y:S01]  /*6bf60*/  LDL.LU R61, [R1+0x9d4] ;  /* 0x0009d400013d7983 */ /* 0x000ea20000300800 */
[----:B------:R-:W-:-:S05]  /*6bf70*/  F2FP.SATFINITE.E5M2.F32.PACK_AB_MERGE_C R0, R3, R0, RZ ;  /* 0x000000000300723e */ /* 0x000fca00048060ff */
[----:B------:R0:W-:Y:S04]  /*6bf80*/  STL [R1+0x26a4], R0 ;  /* 0x0026a40001007387 */ /* 0x0001e80000100800 */
[----:B0-----:R-:W2:Y:S04]  /*6bf90*/  LDL.LU R0, [R1+0x9d8] ;  /* 0x0009d80001007983 */ /* 0x001ea80000300800 */
[----:B------:R-:W2:Y:S04]  /*6bfa0*/  LDL.LU R3, [R1+0x9dc] ;  /* 0x0009dc0001037983 */ /* 0x000ea80000300800 */
[----:B------:R0:W-:Y:S01]  /*6bfb0*/  STL.64 [R1+0xc40], R36 ;  /* 0x000c402401007387 */ /* 0x0001e20000100a00 */
[----:B---3--:R-:W-:-:S05]  /*6bfc0*/  F2FP.SATFINITE.E5M2.F32.PACK_AB_MERGE_C R38, R56, R58, RZ ;  /* 0x0000003a3826723e */ /* 0x008fca00048060ff */
[----:B------:R-:W-:Y:S01]  /*6bfd0*/  STL [R1+0x2708], R38 ;  /* 0x0027082601007387 */ /* 0x000fe20000100800 */
[----:B------:R-:W-:-:S05]  /*6bfe0*/  F2FP.SATFINITE.E5M2.F32.PACK_AB_MERGE_C R2, R51, R52, RZ ;  /* 0x000000343302723e */ /* 0x000fca00048060ff */
[----:B------:R4:W-:Y:S04]  /*6bff0*/  STL [R1+0x2704], R2 ;  /* 0x0027040201007387 */ /* 0x0009e80000100800 */
[----:B------:R-:W3:Y:S04]  /*6c000*/  LDL.LU R52, [R1+0x9c0] ;  /* 0x0009c00001347983 */ /* 0x000ee80000300800 */
[----:B------:R-:W3:Y:S01]  /*6c010*/  LDL.LU R51, [R1+0x9c4] ;  /* 0x0009c40001337983 */ /* 0x000ee20000300800 */
[----:B0-----:R-:W-:-:S05]  /*6c020*/  IADD3 R36, P6, PT, R40, R7, RZ ;  /* 0x0000000728247210 */ /* 0x001fca0007fde0ff */
[----:B------:R-:W-:Y:S01]  /*6c030*/  IMAD.X R37, R35, 0x1, R8, P6 ;  /* 0x0000000123257824 */ /* 0x000fe200030e0608 */
[----:B----4-:R-:W-:-:S04]  /*6c040*/  F2FP.SATFINITE.E5M2.F32.PACK_AB_MERGE_C R2, R48, R49, RZ ;  /* 0x000000313002723e */ /* 0x010fc800048060ff */
[----:B------:R-:W-:Y:S04]  /*6c050*/  STL.64 [R1+0xc38], R36 ;  /* 0x000c382401007387 */ /* 0x000fe80000100a00 */
[----:B------:R-:W4:Y:S04]  /*6c060*/  LDL.LU R49, [R1+0x9c8] ;  /* 0x0009c80001317983 */ /* 0x000f280000300800 */
[----:B------:R-:W4:Y:S04]  /*6c070*/  LDL.LU R48, [R1+0x9cc] ;  /* 0x0009cc0001307983 */ /* 0x000f280000300800 */
[----:B------:R0:W-:Y:S02]  /*6c080*/  STL [R1+0x28b4], R2 ;  /* 0x0028b40201007387 */ /* 0x0001e40000100800 */
[----:B0-----:R-:W-:-:S05]  /*6c090*/  F2FP.SATFINITE.E5M2.F32.PACK_AB_MERGE_C R2, R45, R44, RZ ;  /* 0x0000002c2d02723e */ /* 0x001fca00048060ff */
[----:B------:R0:W-:Y:S04]  /*6c0a0*/  STL [R1+0x28b0], R2 ;  /* 0x0028b00201007387 */ /* 0x0001e80000100800 */
[----:B------:R-:W4:Y:S04]  /*6c0b0*/  LDL.LU R44, [R1+0x9b0] ;  /* 0x0009b000012c7983 */ /* 0x000f280000300800 */
[----:B------:R-:W4:Y:S01]  /*6c0c0*/  LDL.LU R45, [R1+0x9b4] ;  /* 0x0009b400012d7983 */ /* 0x000f220000300800 */
[----:B------:R-:W-:-:S05]  /*6c0d0*/  IADD3 R36, P6, PT, R40, R9, RZ ;  /* 0x0000000928247210 */ /* 0x000fca0007fde0ff */
[----:B------:R-:W-:-:S05]  /*6c0e0*/  IMAD.X R37, R35, 0x1, R10, P6 ;  /* 0x0000000123257824 */ /* 0x000fca00030e060a */
[----:B------:R1:W-:Y:S04]  /*6c0f0*/  STL.64 [R1+0xc28], R36 ;  /* 0x000c282401007387 */ /* 0x0003e80000100a00 */
[----:B0-----:R-:W4:Y:S04]  /*6c100*/  LDL.LU R2, [R1+0x9b8] ;  /* 0x0009b80001027983 */ /* 0x001f280000300800 */
[----:B------:R-:W4:Y:S01]  /*6c110*/  LDL.LU R50, [R1+0x9bc] ;  /* 0x0009bc0001327983 */ /* 0x000f220000300800 */
[----:B-1----:R-:W-:Y:S02]  /*6c120*/  F2FP.SATFINITE.E5M2.F32.PACK_AB_MERGE_C R36, R43, R42, RZ ;  /* 0x0000002a2b24723e */ /* 0x002fe400048060ff */
[----:B------:R-:W-:-:S03]  /*6c130*/  F2FP.SATFINITE.E5M2.F32.PACK_AB_MERGE_C R38, R55, R57, RZ ;  /* 0x000000393726723e */ /* 0x000fc600048060ff */
[----:B------:R0:W-:Y:S04]  /*6c140*/  STL [R1+0x28e4], R36 ;  /* 0x0028e42401007387 */ /* 0x0001e80000100800 */
[----:B0-----:R-:W4:Y:S04]  /*6c150*/  LDL.LU R36, [R1+0x210] ;  /* 0x0002100001247983 */ /* 0x001f280000300800 */
[----:B------:R-:W4:Y:S04]  /*6c160*/  LDL.LU R37, [R1+0x214] ;  /* 0x0002140001257983 */ /* 0x000f280000300800 */
[----:B------:R-:W4:Y:S04]  /*6c170*/  LDL.LU R42, [R1+0x218] ;  /* 0x00021800012a7983 */ /* 0x000f280000300800 */
[----:B------:R-:W4:Y:S04]  /*6c180*/  LDL.LU R43, [R1+0x21c] ;  /* 0x00021c00012b7983 */ /* 0x000f280000300800 */
[----:B------:R-:W4:Y:S04]  /*6c190*/  LDL.LU R58, [R1+0x9a0] ;  /* 0x0009a000013a7983 */ /* 0x000f280000300800 */
[----:B------:R-:W4:Y:S04]  /*6c1a0*/  LDL.LU R56, [R1+0x9a4] ;  /* 0x0009a40001387983 */ /* 0x000f280000300800 */
[----:B------:R0:W-:Y:S04]  /*6c1b0*/  STL [R1+0x28e0], R38 ;  /* 0x0028e02601007387 */ /* 0x0001e80000100800 */
[----:B------:R-:W4:Y:S04]  /*6c1c0*/  LDL.LU R57, [R1+0x9a8] ;  /* 0x0009a80001397983 */ /* 0x000f280000300800 */
[----:B------:R-:W4:Y:S01]  /*6c1d0*/  LDL.LU R55, [R1+0x9ac] ;  /* 0x0009ac0001377983 */ /* 0x000f220000300800 */
[----:B0-----:R-:W-:-:S05]  /*6c1e0*/  IADD3 R38, P6, PT, R40, R11, RZ ;  /* 0x0000000b28267210 */ /* 0x001fca0007fde0ff */
[----:B------:R-:W-:-:S05]  /*6c1f0*/  IMAD.X R39, R35, 0x1, R12, P6 ;  /* 0x0000000123277824 */ /* 0x000fca00030e060c */
[----:B------:R2:W-:Y:S02]  /*6c200*/  STL.64 [R1+0xc30], R38 ;  /* 0x000c302601007387 */ /* 0x0005e40000100a00 */
[----:B--2---:R-:W-:Y:S02]  /*6c210*/  F2FP.SATFINITE.E5M2.F32.PACK_AB_MERGE_C R38, R61, R60, RZ ;  /* 0x0000003c3d26723e */ /* 0x004fe400048060ff */
[----:B------:R-:W2:Y:S04]  /*6c220*/  LDL.LU R60, [R1+0x990] ;  /* 0x00099000013c7983 */ /* 0x000ea80000300800 */
[----:B------:R0:W-:Y:S04]  /*6c230*/  STL [R1+0x2920], R38 ;  /* 0x0029202601007387 */ /* 0x0001e80000100800 */
[----:B------:R-:W2:Y:S01]  /*6c240*/  LDL.LU R61, [R1+0x994] ;  /* 0x00099400013d7983 */ /* 0x000ea20000300800 */
[----:B0-----:R-:W-:-:S02]  /*6c250*/  IADD3 R38, P6, PT, R40, R13, RZ ;  /* 0x0000000d28267210 */ /* 0x001fc40007fde0ff */
[----:B------:R-:W-:-:S05]  /*6c260*/  F2FP.SATFINITE.E5M2.F32.PACK_AB_MERGE_C R0, R3, R0, RZ ;  /* 0x000000000300723e */ /* 0x000fca00048060ff */
[----:B------:R0:W-:Y:S01]  /*6c270*/  STL [R1+0x291c], R0 ;  /* 0x00291c0001007387 */ /* 0x0001e20000100800 */
[----:B------:R-:W-:-:S03]  /*6c280*/  IMAD.X R39, R35, 0x1, R14, P6 ;  /* 0x0000000123277824 */ /* 0x000fc600030e060e */
[----:B0-----:R-:W2:Y:S04]  /*6c290*/  LDL.LU R0, [R1+0x998] ;  /* 0x0009980001007983 */ /* 0x001ea80000300800 */
[----:B------:R-:W2:Y:S04]  /*6c2a0*/  LDL.LU R3, [R1+0x99c] ;  /* 0x00099c0001037983 */ /* 0x000ea80000300800 */
[----:B------:R3:W-:Y:S02]  /*6c2b0*/  STL.64 [R1+0xc20], R38 ;  /* 0x000c202601007387 */ /* 0x0007e40000100a00 */
[----:B---3--:R-:W-:-:S02]  /*6c2c0*/  F2FP.SATFINITE.E5M2.F32.PACK_AB_MERGE_C R38, R51, R52, RZ ;  /* 0x000000343326723e */ /* 0x008fc400048060ff */
[----:B------:R-:W3:Y:S04]  /*6c2d0*/  LDL.LU R52, [R1+0x980] ;  /* 0x0009800001347983 */ /* 0x000ee80000300800 */
[----:B------:R-:W3:Y:S04]  /*6c2e0*/  LDL.LU R51, [R1+0x984] ;  /* 0x0009840001337983 */ /* 0x000ee80000300800 */
[----:B------:R0:W-:Y:S01]  /*6c2f0*/  STL [R1+0x2960], R38 ;  /* 0x0029602601007387 */ /* 0x0001e20000100800 */
        /* <DEDUP_REMOVED lines=8> */
[----:B------:R-:W4:Y:S04]  /*6c380*/  LDL.LU R44, [R1+0x970] ;  /* 0x00097000012c7983 */ /* 0x000f280000300800 */
[----:B------:R-:W4:Y:S04]  /*6c390*/  LDL.LU R45, [R1+0x974] ;  /* 0x00097400012d7983 */ /* 0x000f280000300800 */
[----:B------:R0:W-:Y:S01]  /*6c3a0*/  STL [R1+0x2994], R38 ;  /* 0x0029942601007387 */ /* 0x0001e20000100800 */
[----:B------:R-:W-:Y:S02]  /*6c3b0*/  F2FP.SATFINITE.E5M2.F32.PACK_AB_MERGE_C R2, R50, R2, RZ ;  /* 0x000000023202723e */ /* 0x000fe400048060ff */
[----:B0-----:R-:W-:-:S03]  /*6c3c0*/  IADD3 R38, P6, PT, R40, R17, RZ ;  /* 0x0000001128267210 */ /* 0x001fc60007fde0ff */
[----:B------:R0:W-:Y:S02]  /*6c3d0*/  STL [R1+0x2990], R2 ;  /* 0x0029900201007387 */ /* 0x0001e40000100800 */
[----:B------:R-:W-:Y:S01]  /*6c3e0*/  IMAD.X R39, R35, 0x1, R19, P6 ;  /* 0x0000000123277824 */ /* 0x000fe200030e0613 */
[----:B------:R-:W-:Y:S02]  /*6c3f0*/  F2FP.SATFINITE.E5M2.F32.PACK_AB_MERGE_C R36, R37, R36, RZ ;  /* 0x000000242524723e */ /* 0x000fe400048060ff */
[----:B0-----:R-:W-:Y:S02]  /*6c400*/  F2FP.SATFINITE.E5M2.F32.PACK_AB_MERGE_C R2, R43, R42, RZ ;  /* 0x0000002a2b02723e */ /* 0x001fe400048060ff */
[----:B------:R-:W4:Y:S04]  /*6c410*/  LDL.LU R42, [R1+0x978] ;  /* 0x00097800012a7983 */ /* 0x000f280000300800 */
[----:B------:R-:W-:Y:S04]  /*6c420*/  STL.64 [R1+0xc08], R38 ;  /* 0x000c082601007387 */ /* 0x000fe80000100a00 */
[----:B------:R0:W-:Y:S04]  /*6c430*/  STL [R1+0x29cc], R36 ;  /* 0x0029cc2401007387 */ /* 0x0001e80000100800 */
[----:B------:R-:W4:Y:S01]  /*6c440*/  LDL.LU R43, [R1+0x97c] ;  /* 0x00097c00012b7983 */ /* 0x000f220000300800 */
[----:B0-----:R-:W-:-:S03]  /*6c450*/  IADD3 R36, P6, PT, R40, R18, RZ ;  /* 0x0000001228247210 */ /* 0x001fc60007fde0ff */
[----:B------:R0:W-:Y:S02]  /*6c460*/  STL [R1+0x29c8], R2 ;  /* 0x0029c80201007387 */ /* 0x0001e40000100800 */
[----:B------:R-:W-:-:S05]  /*6c470*/  IMAD.X R37, R35, 0x1, R20, P6 ;  /* 0x0000000123257824 */ /* 0x000fca00030e0614 */
[----:B------:R1:W-:Y:S01]  /*6c480*/  STL.64 [R1+0xc00], R36 ;  /* 0x000c002401007387 */ /* 0x0003e20000100a00 */
[----:B0-----:R-:W-:Y:S02]  /*6c490*/  F2FP.SATFINITE.E5M2.F32.PACK_AB_MERGE_C R2, R55, R57, RZ ;  /* 0x000000393702723e */ /* 0x001fe400048060ff */
[----:B-1----:R-:W-:Y:S02]  /*6c4a0*/  F2FP.SATFINITE.E5M2.F32.PACK_AB_MERGE_C R36, R56, R58, RZ ;  /* 0x0000003a3824723e */ /* 0x002fe400048060ff */
[----:B------:R-:W4:Y:S04]  /*6c4b0*/  LDL.LU R58, [R1+0x960] ;  /* 0x00096000013a7983 */ /* 0x000f280000300800 */
[----:B------:R0:W-:Y:S04]  /*6c4c0*/  STL [R1+0x2680], R36 ;  /* 0x0026802401007387 */ /* 0x0001e80000100800 */
[----:B------:R-:W4:Y:S01]  /*6c4d0*/  LDL.LU R56, [R1+0x964] ;  /* 0x0009640001387983 */ /* 0x000f220000300800 */
[----:B0-----:R-:W-:-:S03]  /*6c4e0*/  IADD3 R36, P6, PT, R40, R21, RZ ;  /* 0x0000001528247210 */ /* 0x001fc60007fde0ff */
[----:B------:R2:W-:Y:S02]  /*6c4f0*/  STL [R1+0x268c], R2 ;  /* 0x00268c0201007387 */ /* 0x0005e40000100800 */
[----:B------:R-:W-:Y:S02]  /*6c500*/  IMAD.X R37, R35, 0x1, R23, P6 ;  /* 0x0000000123257824 */ /* 0x000fe400030e0617 */
[----:B------:R-:W4:Y:S04]  /*6c510*/  LDL.LU R57, [R1+0x968] ;  /* 0x0009680001397983 */ /* 0x000f280000300800 */
[----:B------:R-:W4:Y:S01]  /*6c520*/  LDL.LU R55, [R1+0x96c] ;  /* 0x00096c0001377983 */ /* 0x000f220000300800 */
[----:B--2---:R-:W-:Y:S02]  /*6c530*/  F2FP.SATFINITE.E5M2.F32.PACK_AB_MERGE_C R2, R61, R60, RZ ;  /* 0x0000003c3d02723e */ /* 0x004fe400048060ff */
[----:B------:R-:W-:-:S05]  /*6c540*/  F2FP.SATFINITE.E5M2.F32.PACK_AB_MERGE_C R3, R3, R0, RZ ;  /* 0x000000000303723e */ /* 0x000fca00048060ff */
[----:B------:R-:W-:Y:S04]  /*6c550*/  STL [R1+0x2d94], R3 ;  /* 0x002d940301007387 */ /* 0x000fe80000100800 */
[----:B------:R0:W-:Y:S04]  /*6c560*/  STL.64 [R1+0xc10], R36 ;  /* 0x000c102401007387 */ /* 0x0001e80000100a00 */
[----:B------:R1:W-:Y:S04]  /*6c570*/  STL [R1+0x26f4], R2 ;  /* 0x0026f40201007387 */ /* 0x0003e80000100800 */
[----:B------:R-:W2:Y:S01]  /*6c580*/  LDL.LU R53, [R1+0x950] ;  /* 0x0009500001357983 */ /* 0x000ea20000300800 */
[----:B0-----:R-:W-:-:S03]  /*6c590*/  IADD3 R36, P6, PT, R40, R22, RZ ;  /* 0x0000001628247210 */ /* 0x001fc60007fde0ff */
[----:B------:R-:W2:Y:S02]  /*6c5a0*/  LDL.LU R59, [R1+0x954] ;  /* 0x00095400013b7983 */ /* 0x000ea40000300800 */
[----:B------:R-:W-:Y:S01]  /*6c5b0*/  IMAD.X R37, R35, 0x1, R24, P6 ;  /* 0x0000000123257824 */ /* 0x000fe200030e0618 */
[----:B---3--:R-:W-:-:S04]  /*6c5c0*/  F2FP.SATFINITE.E5M2.F32.PACK_AB_MERGE_C R0, R51, R52, RZ ;  /* 0x000000343300723e */ /* 0x008fc800048060ff */
[----:B------:R-:W-:Y:S04]  /*6c5d0*/  STL.64 [R1+0xbf8], R36 ;  /* 0x000bf82401007387 */ /* 0x000fe80000100a00 */
[----:B------:R4:W-:Y:S04]  /*6c5e0*/  STL [R1+0x2898], R0 ;  /* 0x0028980001007387 */ /* 0x0009e80000100800 */
[----:B------:R-:W3:Y:S04]  /*6c5f0*/  LDL.LU R52, [R1+0x958] ;  /* 0x0009580001347983 */ /* 0x000ee80000300800 */
[----:B------:R-:W3:Y:S01]  /*6c600*/  LDL.LU R51, [R1+0x95c] ;  /* 0x00095c0001337983 */ /* 0x000ee20000300800 */
[----:B-1----:R-:W-:-:S05]  /*6c610*/  IADD3 R2, P6, PT, R40, R25, RZ ;  /* 0x0000001928027210 */ /* 0x002fca0007fde0ff */
[----:B------:R-:W-:Y:S01]  /*6c620*/  IMAD.X R3, R35, 0x1, R27, P6 ;  /* 0x0000000123037824 */ /* 0x000fe200030e061b */
[----:B----4-:R-:W-:-:S05]  /*6c630*/  F2FP.SATFINITE.E5M2.F32.PACK_AB_MERGE_C R0, R48, R49, RZ ;  /* 0x000000313000723e */ /* 0x010fca00048060ff */
[----:B------:R0:W-:Y:S04]  /*6c640*/  STL [R1+0x2894], R0 ;  /* 0x0028940001007387 */ /* 0x0001e80000100800 */
[----:B------:R-:W4:Y:S04]  /*6c650*/  LDL.LU R38, [R1+0x940] ;  /* 0x0009400001267983 */ /* 0x000f280000300800 */
[----:B------:R1:W-:Y:S01]  /*6c660*/  STL.64 [R1+0xbe8], R2 ;  /* 0x000be80201007387 */ /* 0x0003e20000100a00 */
[----:B0-----:R-:W-:-:S03]  /*6c670*/  F2FP.SATFINITE.E5M2.F32.PACK_AB_MERGE_C R0, R45, R44, RZ ;  /* 0x0000002c2d00723e */ /* 0x001fc600048060ff */
[----:B-1----:R-:W4:Y:S04]  /*6c680*/  LDL.LU R2, [R1+0x944] ;  /* 0x0009440001027983 */ /* 0x002f280000300800 */
[----:B------:R0:W-:Y:S04]  /*6c690*/  STL [R1+0x28cc], R0 ;  /* 0x0028cc0001007387 */ /* 0x0001e80000100800 */
[----:B------:R-:W4:Y:S04]  /*6c6a0*/  LDL.LU R50, [R1+0x948] ;  /* 0x0009480001327983 */ /* 0x000f280000300800 */
[----:B------:R-:W4:Y:S04]  /*6c6b0*/  LDL.LU R36, [R1+0x94c] ;  /* 0x00094c0001247983 */ /* 0x000f280000300800 */
[----:B------:R-:W4:Y:S04]  /*6c6c0*/  LDL.LU R49, [R1+0x200] ;  /* 0x0002000001317983 */ /* 0x000f280000300800 */
[----:B------:R-:W4:Y:S01]  /*6c6d0*/  LDL.LU R48, [R1+0x204] ;  /* 0x0002040001307983 */ /* 0x000f220000300800 */
[----:B0-----:R-:W-:-:S02]  /*6c6e0*/  F2FP.SATFINITE.E5M2.F32.PACK_AB_MERGE_C R0, R43, R42, RZ ;  /* 0x0000002a2b00723e */ /* 0x001fc400048060ff */
[----:B------:R-:W-:-:S03]  /*6c6f0*/  IADD3 R42, P6, PT, R40, R26, RZ ;  /* 0x0000001a282a7210 */ /* 0x000fc60007fde0ff */
[----:B------:R-:W-:Y:S02]  /*6c700*/  STL [R1+0x28c8], R0 ;  /* 0x0028c80001007387 */ /* 0x000fe40000100800 */
[C---:B------:R-:W-:Y:S01]  /*6c710*/  IMAD.X R43, R35.reuse, 0x1, R28, P6 ;  /* 0x00000001232b7824 */ /* 0x040fe200030e061c */
[----:B------:R-:W-:Y:S01]  /*6c720*/  IADD3 R46, P6, PT, R40, R29, RZ ;  /* 0x0000001d282e7210 */ /* 0x000fe20007fde0ff */
[----:B------:R-:W4:Y:S04]  /*6c730*/  LDL.LU R44, [R1+0x208] ;  /* 0x00020800012c7983 */ /* 0x000f280000300800 */
[----:B------:R-:W4:Y:S01]  /*6c740*/  LDL.LU R45, [R1+0x20c] ;  /* 0x00020c00012d7983 */ /* 0x000f220000300800 */
[----:B------:R-:W-:-:S03]  /*6c750*/  IMAD.X R47, R35, 0x1, R32, P6 ;  /* 0x00000001232f7824 */ /* 0x000fc600030e0620 */
[----:B------:R0:W-:Y:S04]  /*6c760*/  STL.64 [R1+0xbf0], R42 ;  /* 0x000bf02a01007387 */ /* 0x0001e80000100a00 */
[----:B0-----:R-:W4:Y:S04]  /*6c770*/  LDL.LU R42, [R1+0x930] ;  /* 0x00093000012a7983 */ /* 0x001f280000300800 */
[----:B------:R-:W4:Y:S01]  /*6c780*/  LDL.LU R43, [R1+0x934] ;  /* 0x00093400012b7983 */ /* 0x000f220000300800 */
[----:B------:R-:W-:-:S05]  /*6c790*/  F2FP.SATFINITE.E5M2.F32.PACK_AB_MERGE_C R3, R56, R58, RZ ;  /* 0x0000003a3803723e */ /* 0x000fca00048060ff */
[----:B------:R-:W-:Y:S01]  /*6c7a0*/  STL [R1+0x290c], R3 ;  /* 0x00290c0301007387 */ /* 0x000fe20000100800 */
[----:B------:R-:W-:-:S05]  /*6c7b0*/  F2FP.SATFINITE.E5M2.F32.PACK_AB_MERGE_C R0, R55, R57, RZ ;  /* 0x000000393700723e */ /* 0x000fca00048060ff */
[----:B------:R0:W-:Y:S04]  /*6c7c0*/  STL [R1+0x2908], R0 ;  /* 0x0029080001007387 */ /* 0x0001e80000100800 */
[----:B------:R-:W4:Y:S04]  /*6c7d0*/  LDL.LU R37, [R1+0x938] ;  /* 0x0009380001257983 */ /* 0x000f280000300800 */
[----:B------:R-:W4:Y:S04]  /*6c7e0*/  LDL.LU R60, [R1+0x93c] ;  /* 0x00093c00013c7983 */ /* 0x000f280000300800 */
[----:B------:R-:W4:Y:S04]  /*6c7f0*/  LDL.LU R61, [R1+0x920] ;  /* 0x00092000013d7983 */ /* 0x000f280000300800 */
[----:B------:R1:W-:Y:S04]  /*6c800*/  STL.64 [R1+0xbe0], R46 ;  /* 0x000be02e01007387 */ /* 0x0003e80000100a00 */
[----:B0-----:R-:W4:Y:S04]  /*6c810*/  LDL.LU R0, [R1+0x924] ;  /* 0x0009240001007983 */ /* 0x001f280000300800 */
[----:B------:R-:W4:Y:S01]  /*6c820*/  LDL.LU R58, [R1+0x928] ;  /* 0x00092800013a7983 */ /* 0x000f220000300800 */
[----:B-1----:R-:W-:-:S03]  /*6c830*/  IADD3 R46, P6, PT, R40, R30, RZ ;  /* 0x0000001e282e7210 */ /* 0x002fc60007fde0ff */
[----:B------:R-:W4:Y:S04]  /*6c840*/  LDL.LU R56, [R1+0x92c] ;  /* 0x00092c0001387983 */ /* 0x000f280000300800 */
[----:B------:R-:W4:Y:S01]  /*6c850*/  LDL.LU R57, [R1+0x910] ;  /* 0x0009100001397983 */ /* 0x000f220000300800 */
[----:B------:R-:W-:-:S03]  /*6c860*/  IMAD.X R47, R35, 0x1, R33, P6 ;  /* 0x00000001232f7824 */ /* 0x000fc600030e0621 */
[----:B------:R-:W4:Y:S01]  /*6c870*/  LDL.LU R55, [R1+0x914] ;  /* 0x0009140001377983 */ /* 0x000f220000300800 */
[----:B--2---:R-:W-:-:S05]  /*6c880*/  F2FP.SATFINITE.E5M2.F32.PACK_AB_MERGE_C R39, R59, R53, RZ ;  /* 0x000000353b27723e */ /* 0x004fca00048060ff */
[----:B------:R-:W-:Y:S01]  /*6c890*/  STL [R1+0x2940], R39 ;  /* 0x0029402701007387 */ /* 0x000fe20000100800 */
[----:B---3--:R-:W-:-:S05]  /*6c8a0*/  F2FP.SATFINITE.E5M2.F32.PACK_AB_MERGE_C R3, R51, R52, RZ ;  /* 0x000000343303723e */ /* 0x008fca00048060ff */
[----:B------:R-:W-:Y:S04]  /*6c8b0*/  STL [R1+0x293c], R3 ;  /* 0x00293c0301007387 */ /* 0x000fe80000100800 */
[----:B------:R-:W2:Y:S04]  /*6c8c0*/  LDL.LU R52, [R1+0x918] ;  /* 0x0009180001347983 */ /* 0x000ea80000300800 */
[----:B------:R-:W2:Y:S04]  /*6c8d0*/  LDL.LU R51, [R1+0x91c] ;  /* 0x00091c0001337983 */ /* 0x000ea80000300800 */
[----:B------:R0:W-:Y:S02]  /*6c8e0*/  STL.64 [R1+0xbd8], R46 ;  /* 0x000bd82e01007387 */ /* 0x0001e40000100a00 */
[----:B0-----:R-:W-:-:S02]  /*6c8f0*/  IADD3 R46, P6, PT, R40, R31, RZ ;  /* 0x0000001f282e7210 */ /* 0x001fc40007fde0ff */
[----:B------:R-:W-:Y:S03]  /*6c900*/  STL.64 [R1+0x2fa0], R30 ;  /* 0x002fa01e01007387 */ /* 0x000fe60000100a00 */
[----:B------:R-:W-:-:S05]  /*6c910*/  IMAD.X R47, R35, 0x1, R34, P6 ;  /* 0x00000001232f7824 */ /* 0x000fca00030e0622 */
[----:B------:R0:W-:Y:S04]  /*6c920*/  STL.64 [R1+0xbd0], R46 ;  /* 0x000bd02e01007387 */ /* 0x0001e80000100a00 */
[----:B0-----:R-:W3:Y:S01]  /*6c930*/  LDL.LU.64 R46, [R1+0x2fa8] ;  /* 0x002fa800012e7983 */ /* 0x001ee20000300a00 */
[----:B----4-:R-:W-:Y:S02]  /*6c940*/  F2FP.SATFINITE.E5M2.F32.PACK_AB_MERGE_C R30, R2, R38, RZ ;  /* 0x00000026021e723e */ /* 0x010fe400048060ff */
[----:B------:R-:W-:-:S03]  /*6c950*/  F2FP.SATFINITE.E5M2.F32.PACK_AB_MERGE_C R3, R36, R50, RZ ;  /* 0x000000322403723e */ /* 0x000fc600048060ff */
[----:B------:R-:W-:Y:S01]  /*6c960*/  STL [R1+0x297c], R30 ;  /* 0x00297c1e01007387 */ /* 0x000fe20000100800 */
[----:B------:R-:W-:-:S03]  /*6c970*/  F2FP.SATFINITE.E5M2.F32.PACK_AB_MERGE_C R2, R48, R49, RZ ;  /* 0x000000313002723e */ /* 0x000fc600048060ff */
[----:B------:R-:W4:Y:S04]  /*6c980*/  LDL.LU R49, [R1+0x900] ;  /* 0x0009000001317983 */ /* 0x000f280000300800 */
[----:B------:R-:W-:Y:S04]  /*6c990*/  STL [R1+0x2978], R3 ;  /* 0x0029780301007387 */ /* 0x000fe80000100800 */
[----:B------:R-:W4:Y:S01]  /*6c9a0*/  LDL.LU R48, [R1+0x904] ;  /* 0x0009040001307983 */ /* 0x000f220000300800 */
[----:B------:R-:W-:-:S03]  /*6c9b0*/  SHF.R.S32.HI R35, RZ, 0x1f, R41 ;  /* 0x0000001fff237819 */ /* 0x000fc60000011429 */
[----:B------:R0:W-:Y:S02]  /*6c9c0*/  STL [R1+0x29b4], R2 ;  /* 0x0029b40201007387 */ /* 0x0001e40000100800 */
[----:B0-----:R-:W-:Y:S02]  /*6c9d0*/  IADD3 R2, P6, PT, R41, R4, RZ ;  /* 0x0000000429027210 */ /* 0x001fe40007fde0ff */
[----:B------:R-:W-:Y:S02]  /*6c9e0*/  F2FP.SATFINITE.E5M2.F32.PACK_AB_MERGE_C R30, R60, R37, RZ ;  /* 0x000000253c1e723e */ /* 0x000fe400048060ff */
[----:B------:R-:W-:Y:S01]  /*6c9f0*/  F2FP.SATFINITE.E5M2.F32.PACK_AB_MERGE_C R0, R0, R61, RZ ;  /* 0x0000003d0000723e */ /* 0x000fe200048060ff */
[----:B---3--:R-:W-:-:S05]  /*6ca00*/  IMAD.X R3, R35, 0x1, R47, P6 ;  /* 0x0000000123037824 */ /* 0x008fca00030e062f */
[----:B------:R0:W-:Y:S02]  /*6ca10*/  STL.64 [R1+0xbc8], R2 ;  /* 0x000bc80201007387 */ /* 0x0001e40000100a00 */
[----:B0-----:R-:W-:Y:S02]  /*6ca20*/  F2FP.SATFINITE.E5M2.F32.PACK_AB_MERGE_C R3, R45, R44, RZ ;  /* 0x0000002c2d03723e */ /* 0x001fe400048060ff */
[----:B------:R-:W-:Y:S01]  /*6ca30*/  F2FP.SATFINITE.E5M2.F32.PACK_AB_MERGE_C R2, R43, R42, RZ ;  /* 0x0000002a2b02723e */ /* 0x000fe200048060ff */
[----:B------:R-:W3:Y:S04]  /*6ca40*/  LDL.LU R44, [R1+0x908] ;  /* 0x00090800012c7983 */ /* 0x000ee80000300800 */
[----:B------:R-:W-:Y:S04]  /*6ca50*/  STL [R1+0x29b0], R3 ;  /* 0x0029b00301007387 */ /* 0x000fe80000100800 */
[----:B------:R-:W3:Y:S04]  /*6ca60*/  LDL.LU R45, [R1+0x90c] ;  /* 0x00090c00012d7983 */ /* 0x000ee80000300800 */
[----:B------:R0:W-:Y:S04]  /*6ca70*/  STL [R1+0x25c0], R2 ;  /* 0x0025c00201007387 */ /* 0x0001e80000100800 */
[----:B------:R-:W3:Y:S04]  /*6ca80*/  LDL.LU R42, [R1+0x8f0] ;  /* 0x0008f000012a7983 */ /* 0x000ee80000300800 */
[----:B------:R-:W3:Y:S01]  /*6ca90*/  LDL.LU R43, [R1+0x8f4] ;  /* 0x0008f400012b7983 */ /* 0x000ee20000300800 */
[----:B0-----:R-:W-:-:S05]  /*6caa0*/  IADD3 R2, P6, PT, R41, R5, RZ ;  /* 0x0000000529027210 */ /* 0x001fca0007fde0ff */
[----:B------:R-:W-:-:S05]  /*6cab0*/  IMAD.X R3, R35, 0x1, R6, P6 ;  /* 0x0000000123037824 */ /* 0x000fca00030e0606 */
[----:B------:R0:W-:Y:S04]  /*6cac0*/  STL.64 [R1+0xbc0], R2 ;  /* 0x000bc00201007387 */ /* 0x0001e80000100a00 */
[----:B------:R-:W-:Y:S01]  /*6cad0*/  STL [R1+0x25dc], R30 ;  /* 0x0025dc1e01007387 */ /* 0x000fe20000100800 */
[----:B0-----:R-:W-:-:S03]  /*6cae0*/  IADD3 R2, P6, PT, R41, R7, RZ ;  /* 0x0000000729027210 */ /* 0x001fc60007fde0ff */
[----:B------:R0:W-:Y:S02]  /*6caf0*/  STL [R1+0x26a8], R0 ;  /* 0x0026a80001007387 */ /* 0x0001e40000100800 */
[----:B------:R-:W-:-:S05]  /*6cb00*/  IMAD.X R3, R35, 0x1, R8, P6 ;  /* 0x0000000123037824 */ /* 0x000fca00030e0608 */
[----:B------:R1:W-:Y:S01]  /*6cb10*/  STL.64 [R1+0xbb8], R2 ;  /* 0x000bb80201007387 */ /* 0x0003e20000100a00 */
[----:B0-----:R-:W-:-:S03]  /*6cb20*/  F2FP.SATFINITE.E5M2.F32.PACK_AB_MERGE_C R0, R55, R57, RZ ;  /* 0x000000393700723e */ /* 0x001fc600048060ff */
[----:B------:R-:W3:Y:S01]  /*6cb30*/  LDL.LU R39, [R1+0x8f8] ;  /* 0x0008f80001277983 */ /* 0x000ee20000300800 */
[----:B-1----:R-:W-:-:S05]  /*6cb40*/  F2FP.SATFINITE.E5M2.F32.PACK_AB_MERGE_C R2, R56, R58, RZ ;  /* 0x0000003a3802723e */ /* 0x002fca00048060ff */
[----:B------:R0:W-:Y:S04]  /*6cb50*/  STL [R1+0x2588], R2 ;  /* 0x0025880201007387 */ /* 0x0001e80000100800 */
[----:B------:R-:W3:Y:S04]  /*6cb60*/  LDL.LU R54, [R1+0x8fc] ;  /* 0x0008fc0001367983 */ /* 0x000ee80000300800 */
[----:B------:R2:W-:Y:S01]  /*6cb70*/  STL [R1+0x2504], R0 ;  /* 0x0025040001007387 */ /* 0x0005e20000100800 */
[----:B0-----:R-:W-:-:S03]  /*6cb80*/  IADD3 R2, P6, PT, R41, R9, RZ ;  /* 0x0000000929027210 */ /* 0x001fc60007fde0ff */
[----:B------:R-:W3:Y:S02]  /*6cb90*/  LDL.LU R56, [R1+0x8e0] ;  /* 0x0008e00001387983 */ /* 0x000ee40000300800 */
[----:B------:R-:W-:Y:S02]  /*6cba0*/  IMAD.X R3, R35, 0x1, R10, P6 ;  /* 0x0000000123037824 */ /* 0x000fe400030e060a */
[----:B------:R-:W3:Y:S01]  /*6cbb0*/  LDL.LU R57, [R1+0x8e4] ;  /* 0x0008e40001397983 */ /* 0x000ee20000300800 */
[----:B--2---:R-:W-:-:S03]  /*6cbc0*/  F2FP.SATFINITE.E5M2.F32.PACK_AB_MERGE_C R0, R51, R52, RZ ;  /* 0x000000343300723e */ /* 0x004fc600048060ff */
[----:B------:R-:W2:Y:S04]  /*6cbd0*/  LDL.LU R53, [R1+0x8e8] ;  /* 0x0008e80001357983 */ /* 0x000ea80000300800 */
[----:B------:R-:W2:Y:S04]  /*6cbe0*/  LDL.LU R59, [R1+0x8ec] ;  /* 0x0008ec00013b7983 */ /* 0x000ea80000300800 */
[----:B------:R0:W-:Y:S04]  /*6cbf0*/  STL.64 [R1+0xba8], R2 ;  /* 0x000ba80201007387 */ /* 0x0001e80000100a00 */
[----:B------:R4:W-:Y:S04]  /*6cc00*/  STL [R1+0x2508], R0 ;  /* 0x0025080001007387 */ /* 0x0009e80000100800 */
[----:B------:R-:W2:Y:S04]  /*6cc10*/  LDL.LU R38, [R1+0x8d0] ;  /* 0x0008d00001267983 */ /* 0x000ea80000300800 */
[----:B0-----:R-:W2:Y:S04]  /*6cc20*/  LDL.LU R2, [R1+0x8d4] ;  /* 0x0008d40001027983 */ /* 0x001ea80000300800 */
[----:B------:R-:W2:Y:S04]  /*6cc30*/  LDL.LU R50, [R1+0x8d8] ;  /* 0x0008d80001327983 */ /* 0x000ea80000300800 */
[----:B------:R-:W2:Y:S04]  /*6cc40*/  LDL.LU R36, [R1+0x8dc] ;  /* 0x0008dc0001247983 */ /* 0x000ea80000300800 */
[----:B------:R-:W2:Y:S04]  /*6cc50*/  LDL.LU R58, [R1+0x1f0] ;  /* 0x0001f000013a7983 */ /* 0x000ea80000300800 */
[----:B------:R-:W2:Y:S01]  /*6cc60*/  LDL.LU R55, [R1+0x1f4] ;  /* 0x0001f40001377983 */ /* 0x000ea20000300800 */
[----:B----4-:R-:W-:-:S03]  /*6cc70*/  F2FP.SATFINITE.E5M2.F32.PACK_AB_MERGE_C R0, R48, R49, RZ ;  /* 0x000000313000723e */ /* 0x010fc600048060ff */
[----:B------:R-:W4:Y:S04]  /*6cc80*/  LDL.LU R52, [R1+0x1f8] ;  /* 0x0001f80001347983 */ /* 0x000f280000300800 */
[----:B------:R-:W4:Y:S04]  /*6cc90*/  LDL.LU R51, [R1+0x1fc] ;  /* 0x0001fc0001337983 */ /* 0x000f280000300800 */
[----:B------:R-:W-:Y:S04]  /*6cca0*/  STL [R1+0x23d4], R0 ;  /* 0x0023d40001007387 */ /* 0x000fe80000100800 */
[----:B------:R-:W4:Y:S04]  /*6ccb0*/  LDL.LU R49, [R1+0x8c0] ;  /* 0x0008c00001317983 */ /* 0x000f280000300800 */
[----:B------:R-:W4:Y:S01]  /*6ccc0*/  LDL.LU R48, [R1+0x8c4] ;  /* 0x0008c40001307983 */ /* 0x000f220000300800 */
[----:B------:R-:W-:-:S03]  /*6ccd0*/  IADD3 R30, P6, PT, R41, R11, RZ ;  /* 0x0000000b291e7210 */ /* 0x000fc60007fde0ff */
[----:B------:R-:W4:Y:S02]  /*6cce0*/  LDL.LU R37, [R1+0x8c8] ;  /* 0x0008c80001257983 */ /* 0x000f240000300800 */
[----:B------:R-:W-:-:S05]  /*6ccf0*/  IMAD.X R31, R35, 0x1, R12, P6 ;  /* 0x00000001231f7824 */ /* 0x000fca00030e060c */
[----:B------:R0:W-:Y:S02]  /*6cd00*/  STL.64 [R1+0xbb0], R30 ;  /* 0x000bb01e01007387 */ /* 0x0001e40000100a00 */
[----:B0-----:R-:W-:-:S05]  /*6cd10*/  IADD3 R30, P6, PT, R41, R13, RZ ;  /* 0x0000000d291e7210 */ /* 0x001fca0007fde0ff */
[----:B------:R-:W-:Y:S01]  /*6cd20*/  IMAD.X R31, R35, 0x1, R14, P6 ;  /* 0x00000001231f7824 */ /* 0x000fe200030e060e */
[----:B---3--:R-:W-:-:S05]  /*6cd30*/  F2FP.SATFINITE.E5M2.F32.PACK_AB_MERGE_C R3, R45, R44, RZ ;  /* 0x0000002c2d03723e */ /* 0x008fca00048060ff */
[----:B------:R-:W-:Y:S04]  /*6cd40*/  STL [R1+0x23d8], R3 ;  /* 0x0023d80301007387 */ /* 0x000fe80000100800 */
[----:B------:R-:W3:Y:S01]  /*6cd50*/  LDL.LU R60, [R1+0x8cc] ;  /* 0x0008cc00013c7983 */ /* 0x000ee20000300800 */
[----:B------:R-:W-:-:S05]  /*6cd60*/  F2FP.SATFINITE.E5M2.F32.PACK_AB_MERGE_C R0, R43, R42, RZ ;  /* 0x0000002a2b00723e */ /* 0x000fca00048060ff */
[----:B------:R0:W-:Y:S04]  /*6cd70*/  STL [R1+0x2a4], R0 ;  /* 0x0002a40001007387 */ /* 0x0001e80000100800 */
[----:B------:R-:W3:Y:S04]  /*6cd80*/  LDL.LU R61, [R1+0x8b0] ;  /* 0x0008b000013d7983 */ /* 0x000ee80000300800 */
[----:B0-----:R-:W3:Y:S04]  /*6cd90*/  LDL.LU R0, [R1+0x8b4] ;  /* 0x0008b40001007983 */ /* 0x001ee80000300800 */
[----:B------:R-:W3:Y:S04]  /*6cda0*/  LDL.LU R44, [R1+0x8b8] ;  /* 0x0008b800012c7983 */ /* 0x000ee80000300800 */
[----:B------:R-:W3:Y:S04]  /*6cdb0*/  LDL.LU R45, [R1+0x8bc] ;  /* 0x0008bc00012d7983 */ /* 0x000ee80000300800 */
[----:B------:R-:W3:Y:S04]  /*6cdc0*/  LDL.LU R42, [R1+0x8a0] ;  /* 0x0008a000012a7983 */ /* 0x000ee80000300800 */
[----:B------:R-:W3:Y:S04]  /*6cdd0*/  LDL.LU R43, [R1+0x8a4] ;  /* 0x0008a400012b7983 */ /* 0x000ee80000300800 */
[----:B------:R0:W-:Y:S02]  /*6cde0*/  STL.64 [R1+0xba0], R30 ;  /* 0x000ba01e01007387 */ /* 0x0001e40000100a00 */
[----:B0-----:R-:W-:-:S02]  /*6cdf0*/  IADD3 R30, P6, PT, R41, R15, RZ ;  /* 0x0000000f291e7210 */ /* 0x001fc40007fde0ff */
[----:B------:R-:W-:-:S03]  /*6ce00*/  F2FP.SATFINITE.E5M2.F32.PACK_AB_MERGE_C R39, R54, R39, RZ ;  /* 0x000000273627723e */ /* 0x000fc600048060ff */
[----:B------:R-:W-:Y:S02]  /*6ce10*/  IMAD.X R31, R35, 0x1, R16, P6 ;  /* 0x00000001231f7824 */ /* 0x000fe400030e0610 */
[----:B------:R-:W-:Y:S01]  /*6ce20*/  STL [R1+0x2a0], R39 ;  /* 0x0002a02701007387 */ /* 0x000fe20000100800 */
[----:B------:R-:W-:-:S05]  /*6ce30*/  F2FP.SATFINITE.E5M2.F32.PACK_AB_MERGE_C R3, R57, R56, RZ ;  /* 0x000000383903723e */ /* 0x000fca00048060ff */
[----:B------:R-:W-:Y:S04]  /*6ce40*/  STL [R1+0x270], R3 ;  /* 0x0002700301007387 */ /* 0x000fe80000100800 */
[----:B------:R-:W3:Y:S04]  /*6ce50*/  LDL.LU R56, [R1+0x8a8] ;  /* 0x0008a80001387983 */ /* 0x000ee80000300800 */
[----:B------:R-:W3:Y:S04]  /*6ce60*/  LDL.LU R57, [R1+0x8ac] ;  /* 0x0008ac0001397983 */ /* 0x000ee80000300800 */
[----:B------:R2:W-:Y:S02]  /*6ce70*/  STL.64 [R1+0xb98], R30 ;  /* 0x000b981e01007387 */ /* 0x0005e40000100a00 */
[----:B--2---:R-:W-:-:S02]  /*6ce80*/  F2FP.SATFINITE.E5M2.F32.PACK_AB_MERGE_C R30, R2, R38, RZ ;  /* 0x00000026021e723e */ /* 0x004fc400048060ff */
[----:B------:R-:W-:Y:S02]  /*6ce90*/  IADD3 R2, P6, PT, R41, R17, RZ ;  /* 0x0000001129027210 */ /* 0x000fe40007fde0ff */
[----:B------:R-:W-:-:S03]  /*6cea0*/  F2FP.SATFINITE.E5M2.F32.PACK_AB_MERGE_C R31, R59, R53, RZ ;  /* 0x000000353b1f723e */ /* 0x000fc600048060ff */
[----:B------:R-:W-:Y:S02]  /*6ceb0*/  IMAD.X R3, R35, 0x1, R19, P6 ;  /* 0x0000000123037824 */ /* 0x000fe400030e0613 */
[----:B------:R0:W-:Y:S04]  /*6cec0*/  STL [R1+0x274], R31 ;  /* 0x0002741f01007387 */ /* 0x0001e80000100800 */
[----:B------:R1:W-:Y:S04]  /*6ced0*/  STL [R1+0x244], R30 ;  /* 0x0002441e01007387 */ /* 0x0003e80000100800 */
[----:B------:R2:W-:Y:S01]  /*6cee0*/  STL.64 [R1+0xb88], R2 ;  /* 0x000b880201007387 */ /* 0x0005e20000100a00 */
[----:B0-----:R-:W-:-:S02]  /*6cef0*/  F2FP.SATFINITE.E5M2.F32.PACK_AB_MERGE_C R31, R36, R50, RZ ;  /* 0x00000032241f723e */ /* 0x001fc400048060ff */
[----:B-1----:R-:W-:Y:S02]  /*6cf00*/  F2FP.SATFINITE.E5M2.F32.PACK_AB_MERGE_C R30, R55, R58, RZ ;  /* 0x0000003a371e723e */ /* 0x002fe400048060ff */
[----:B--2---:R-:W-:Y:S01]  /*6cf10*/  IADD3 R2, P6, PT, R41, R18, RZ ;  /* 0x0000001229027210 */ /* 0x004fe20007fde0ff */
[----:B------:R-:W-:Y:S04]  /*6cf20*/  STL [R1+0x248], R31 ;  /* 0x0002481f01007387 */ /* 0x000fe80000100800 */
[----:B------:R-:W-:Y:S01]  /*6cf30*/  IMAD.X R3, R35, 0x1, R20, P6 ;  /* 0x0000000123037824 */ /* 0x000fe200030e0614 */
[----:B------:R-:W-:Y:S04]  /*6cf40*/  STL [R1+0x21c], R30 ;  /* 0x00021c1e01007387 */ /* 0x000fe80000100800 */
[----:B------:R4:W-:Y:S04]  /*6cf50*/  STL.64 [R1+0xb90], R2 ;  /* 0x000b900201007387 */ /* 0x0009e80000100a00 */
[----:B------:R-:W2:Y:S04]  /*6cf60*/  LDL.LU R58, [R1+0x890] ;  /* 0x00089000013a7983 */ /* 0x000ea80000300800 */
[----:B------:R-:W2:Y:S01]  /*6cf70*/  LDL.LU R55, [R1+0x894] ;  /* 0x0008940001377983 */ /* 0x000ea20000300800 */
[----:B----4-:R-:W-:-:S05]  /*6cf80*/  F2FP.SATFINITE.E5M2.F32.PACK_AB_MERGE_C R2, R51, R52, RZ ;  /* 0x000000343302723e */ /* 0x010fca00048060ff */
[----:B------:R0:W-:Y:S04]  /*6cf90*/  STL [R1+0x218], R2 ;  /* 0x0002180201007387 */ /* 0x0001e80000100800 */
[----:B------:R-:W4:Y:S04]  /*6cfa0*/  LDL.LU R52, [R1+0x898] ;  /* 0x0008980001347983 */ /* 0x000f280000300800 */
[----:B------:R-:W4:Y:S01]  /*6cfb0*/  LDL.LU R51, [R1+0x89c] ;  /* 0x00089c0001337983 */ /* 0x000f220000300800 */
[----:B0-----:R-:W-:-:S05]  /*6cfc0*/  F2FP.SATFINITE.E5M2.F32.PACK_AB_MERGE_C R2, R48, R49, RZ ;  /* 0x000000313002723e */ /* 0x001fca00048060ff */
[----:B------:R0:W-:Y:S04]  /*6cfd0*/  STL [R1+0x25c4], R2 ;  /* 0x0025c40201007387 */ /* 0x0001e80000100800 */
[----:B------:R-:W4:Y:S04]  /*6cfe0*/  LDL.LU R49, [R1+0x880] ;  /* 0x0008800001317983 */ /* 0x000f280000300800 */
[----:B------:R-:W4:Y:S01]  /*6cff0*/  LDL.LU R48, [R1+0x884] ;  /* 0x0008840001307983 */ /* 0x000f220000300800 */
[----:B0-----:R-:W-:-:S05]  /*6d000*/  IADD3 R2, P6, PT, R41, R21, RZ ;  /* 0x0000001529027210 */ /* 0x001fca0007fde0ff */
[----:B------:R-:W-:-:S05]  /*6d010*/  IMAD.X R3, R35, 0x1, R23, P6 ;  /* 0x0000000123037824 */ /* 0x000fca00030e0617 */
[----:B------:R0:W-:Y:S02]  /*6d020*/  STL.64 [R1+0xb80], R2 ;  /* 0x000b800201007387 */ /* 0x0001e40000100a00 */
[----:B0-----:R-:W-:-:S05]  /*6d030*/  IADD3 R2, P6, PT, R41, R22, RZ ;  /* 0x0000001629027210 */ /* 0x001fca0007fde0ff */
[----:B------:R-:W-:Y:S01]  /*6d040*/  IMAD.X R3, R35, 0x1, R24, P6 ;  /* 0x0000000123037824 */ /* 0x000fe200030e0618 */
[----:B---3--:R-:W-:-:S05]  /*6d050*/  F2FP.SATFINITE.E5M2.F32.PACK_AB_MERGE_C R30, R60, R37, RZ ;  /* 0x000000253c1e723e */ /* 0x008fca00048060ff */
[----:B------:R-:W-:Y:S01]  /*6d060*/  STL [R1+0x25d8], R30 ;  /* 0x0025d81e01007387 */ /* 0x000fe20000100800 */
[----:B------:R-:W-:-:S05]  /*6d070*/  F2FP.SATFINITE.E5M2.F32.PACK_AB_MERGE_C R0, R0, R61, RZ ;  /* 0x0000003d0000723e */ /* 0x000fca00048060ff */
[----:B------:R-:W-:Y:S04]  /*6d080*/  STL [R1+0x2684], R0 ;  /* 0x0026840001007387 */ /* 0x000fe80000100800 */
[----:B------:R0:W-:Y:S02]  /*6d090*/  STL.64 [R1+0xb78], R2 ;  /* 0x000b780201007387 */ /* 0x0001e40000100a00 */
[----:B0-----:R-:W-:Y:S02]  /*6d0a0*/  F2FP.SATFINITE.E5M2.F32.PACK_AB_MERGE_C R2, R45, R44, RZ ;  /* 0x0000002c2d02723e */ /* 0x001fe400048060ff */
[----:B------:R-:W3:Y:S01]  /*6d0b0*/  LDL.LU R44, [R1+0x888] ;  /* 0x00088800012c7983 */ /* 0x000ee20000300800 */
[----:B------:R-:W-:-:S03]  /*6d0c0*/  F2FP.SATFINITE.E5M2.F32.PACK_AB_MERGE_C R0, R43, R42, RZ ;  /* 0x0000002a2b00723e */ /* 0x000fc600048060ff */
[----:B------:R0:W-:Y:S04]  /*6d0d0*/  STL [R1+0x26b8], R2 ;  /* 0x0026b80201007387 */ /* 0x0001e80000100800 */
[----:B------:R-:W3:Y:S01]  /*6d0e0*/  LDL.LU R45, [R1+0x88c] ;  /* 0x00088c00012d7983 */ /* 0x000ee20000300800 */
[----:B0-----:R-:W-:-:S03]  /*6d0f0*/  IADD3 R2, P6, PT, R41, R25, RZ ;  /* 0x0000001929027210 */ /* 0x001fc60007fde0ff */
[----:B------:R-:W-:Y:S02]  /*6d100*/  STL [R1+0x2500], R0 ;  /* 0x0025000001007387 */ /* 0x000fe40000100800 */
[----:B------:R-:W-:Y:S02]  /*6d110*/  IMAD.X R3, R35, 0x1, R27, P6 ;  /* 0x0000000123037824 */ /* 0x000fe400030e061b */
[----:B------:R-:W3:Y:S04]  /*6d120*/  LDL.LU R42, [R1+0x870] ;  /* 0x00087000012a7983 */ /* 0x000ee80000300800 */
[----:B------:R-:W3:Y:S01]  /*6d130*/  LDL.LU R43, [R1+0x874] ;  /* 0x00087400012b7983 */ /* 0x000ee20000300800 */
[----:B------:R-:W-:-:S03]  /*6d140*/  IADD3 R30, P6, PT, R41, R26, RZ ;  /* 0x0000001a291e7210 */ /* 0x000fc60007fde0ff */
[----:B------:R0:W-:Y:S02]  /*6d150*/  STL.64 [R1+0xb68], R2 ;  /* 0x000b680201007387 */ /* 0x0001e40000100a00 */
[----:B------:R-:W-:Y:S02]  /*6d160*/  IMAD.X R31, R35, 0x1, R28, P6 ;  /* 0x00000001231f7824 */ /* 0x000fe400030e061c */
[----:B0-----:R-:W3:Y:S01]  /*6d170*/  LDL.LU R3, [R1+0x878] ;  /* 0x0008780001037983 */ /* 0x001ee20000300800 */
[----:B------:R-:W-:-:S03]  /*6d180*/  F2FP.SATFINITE.E5M2.F32.PACK_AB_MERGE_C R0, R57, R56, RZ ;  /* 0x000000383900723e */ /* 0x000fc600048060ff */
[----:B------:R-:W3:Y:S04]  /*6d190*/  LDL.LU R39, [R1+0x87c] ;  /* 0x00087c0001277983 */ /* 0x000ee80000300800 */
[----:B------:R-:W-:Y:S04]  /*6d1a0*/  STL [R1+0x250c], R0 ;  /* 0x00250c0001007387 */ /* 0x000fe80000100800 */
        /* <DEDUP_REMOVED lines=9> */
[----:B------:R-:W-:Y:S04]  /*6d240*/  STL [R1+0x2e9c], R54 ;  /* 0x002e9c3601007387 */ /* 0x000fe80000100800 */
[----:B------:R4:W-:Y:S04]  /*6d250*/  STL.64 [R1+0xb60], R30 ;  /* 0x000b601e01007387 */ /* 0x0009e80000100a00 */
[----:B------:R-:W2:Y:S01]  /*6d260*/  LDL.LU R50, [R1+0x850] ;  /* 0x0008500001327983 */ /* 0x000ea20000300800 */
[----:B----4-:R-:W-:-:S05]  /*6d270*/  F2FP.SATFINITE.E5M2.F32.PACK_AB_MERGE_C R30, R51, R52, RZ ;  /* 0x00000034331e723e */ /* 0x010fca00048060ff */
[----:B------:R0:W-:Y:S04]  /*6d280*/  STL [R1+0x272c], R30 ;  /* 0x00272c1e01007387 */ /* 0x0001e80000100800 */
[----:B------:R-:W2:Y:S01]  /*6d290*/  LDL.LU R36, [R1+0x854] ;  /* 0x0008540001247983 */ /* 0x000ea20000300800 */
[----:B------:R-:W-:Y:S02]  /*6d2a0*/  F2FP.SATFINITE.E5M2.F32.PACK_AB_MERGE_C R0, R48, R49, RZ ;  /* 0x000000313000723e */ /* 0x000fe400048060ff */
[----:B0-----:R-:W-:-:S03]  /*6d2b0*/  IADD3 R30, P6, PT, R41, R29, RZ ;  /* 0x0000001d291e7210 */ /* 0x001fc60007fde0ff */
[----:B------:R0:W-:Y:S04]  /*6d2c0*/  STL [R1+0x284], R0 ;  /* 0x0002840001007387 */ /* 0x0001e80000100800 */
[----:B------:R-:W4:Y:S01]  /*6d2d0*/  LDL.LU R61, [R1+0x858] ;  /* 0x00085800013d7983 */ /* 0x000f220000300800 */
[----:B------:R-:W-:-:S03]  /*6d2e0*/  IMAD.X R31, R35, 0x1, R32, P6 ;  /* 0x00000001231f7824 */ /* 0x000fc600030e0620 */
[----:B0-----:R-:W4:Y:S04]  /*6d2f0*/  LDL.LU R0, [R1+0x85c] ;  /* 0x00085c0001007983 */ /* 0x001f280000300800 */
[----:B------:R-:W2:Y:S04]  /*6d300*/  LDL.LU R58, [R1+0x840] ;  /* 0x00084000013a7983 */ /* 0x000ea80000300800 */
[----:B------:R-:W2:Y:S04]  /*6d310*/  LDL.LU R55, [R1+0x844] ;  /* 0x0008440001377983 */ /* 0x000ea80000300800 */
[----:B------:R-:W2:Y:S04]  /*6d320*/  LDL.LU R51, [R1+0x848] ;  /* 0x0008480001337983 */ /* 0x000ea80000300800 */
[----:B------:R-:W2:Y:S04]  /*6d330*/  LDL.LU R48, [R1+0x84c] ;  /* 0x00084c0001307983 */ /* 0x000ea80000300800 */
[----:B------:R0:W-:Y:S04]  /*6d340*/  STL.64 [R1+0xb70], R30 ;  /* 0x000b701e01007387 */ /* 0x0001e80000100a00 */
[----:B0-----:R-:W2:Y:S04]  /*6d350*/  LDL.LU.64 R30, [R1+0x2fa0] ;  /* 0x002fa000011e7983 */ /* 0x001ea80000300a00 */
[----:B------:R-:W4:Y:S01]  /*6d360*/  LDL.LU R52, [R1+0x830] ;  /* 0x0008300001347983 */ /* 0x000f220000300800 */
[----:B---3--:R-:W-:-:S05]  /*6d370*/  F2FP.SATFINITE.E5M2.F32.PACK_AB_MERGE_C R44, R45, R44, RZ ;  /* 0x0000002c2d2c723e */ /* 0x008fca00048060ff */
[----:B------:R0:W-:Y:S04]  /*6d380*/  STL [R1+0x288], R44 ;  /* 0x0002882c01007387 */ /* 0x0001e80000100800 */
[----:B------:R-:W3:Y:S01]  /*6d390*/  LDL.LU R49, [R1+0x834] ;  /* 0x0008340001317983 */ /* 0x000ee20000300800 */
[----:B------:R-:W-:-:S05]  /*6d3a0*/  F2FP.SATFINITE.E5M2.F32.PACK_AB_MERGE_C R40, R43, R42, RZ ;  /* 0x0000002a2b28723e */ /* 0x000fca00048060ff */
[----:B------:R-:W-:Y:S04]  /*6d3b0*/  STL [R1+0x254], R40 ;  /* 0x0002542801007387 */ /* 0x000fe80000100800 */
[----:B0-----:R-:W3:Y:S04]  /*6d3c0*/  LDL.LU R44, [R1+0x838] ;  /* 0x00083800012c7983 */ /* 0x001ee80000300800 */
[----:B------:R-:W3:Y:S01]  /*6d3d0*/  LDL.LU R45, [R1+0x83c] ;  /* 0x00083c00012d7983 */ /* 0x000ee20000300800 */
[----:B--2---:R-:W-:-:S05]  /*6d3e0*/  IADD3 R42, P6, PT, R41, R30, RZ ;  /* 0x0000001e292a7210 */ /* 0x004fca0007fde0ff */
[----:B------:R-:W-:-:S05]  /*6d3f0*/  IMAD.X R43, R35, 0x1, R33, P6 ;  /* 0x00000001232b7824 */ /* 0x000fca00030e0621 */
[----:B------:R0:W-:Y:S04]  /*6d400*/  STL.64 [R1+0xb58], R42 ;  /* 0x000b582a01007387 */ /* 0x0001e80000100a00 */
[----:B0-----:R-:W2:Y:S01]  /*6d410*/  LDL.LU.64 R42, [R1+0x2f98] ;  /* 0x002f9800012a7983 */ /* 0x001ea20000300a00 */
[----:B------:R-:W-:-:S05]  /*6d420*/  IADD3 R40, P6, PT, R41, R31, RZ ;  /* 0x0000001f29287210 */ /* 0x000fca0007fde0ff */
[----:B------:R-:W-:Y:S01]  /*6d430*/  IMAD.X R41, R35, 0x1, R34, P6 ;  /* 0x0000000123297824 */ /* 0x000fe200030e0622 */
[----:B------:R-:W-:Y:S02]  /*6d440*/  F2FP.SATFINITE.E5M2.F32.PACK_AB_MERGE_C R35, R39, R3, RZ ;  /* 0x000000032723723e */ /* 0x000fe400048060ff */
[----:B------:R-:W-:Y:S02]  /*6d450*/  F2FP.SATFINITE.E5M2.F32.PACK_AB_MERGE_C R3, R59, R53, RZ ;  /* 0x000000353b03723e */ /* 0x000fe400048060ff */
[----:B------:R-:W-:Y:S01]  /*6d460*/  STL.64 [R1+0xb50], R40 ;  /* 0x000b502801007387 */ /* 0x000fe20000100a00 */
[----:B------:R-:W-:-:S03]  /*6d470*/  F2FP.SATFINITE.E5M2.F32.PACK_AB_MERGE_C R38, R2, R38, RZ ;  /* 0x000000260226723e */ /* 0x000fc600048060ff */
[----:B------:R2:W-:Y:S04]  /*6d480*/  STL [R1+0x258], R35 ;  /* 0x0002582301007387 */ /* 0x0005e80000100800 */
[----:B------:R0:W-:Y:S04]  /*6d490*/  STL [R1+0x22c], R3 ;  /* 0x00022c0301007387 */ /* 0x0001e80000100800 */
[----:B------:R-:W-:Y:S01]  /*6d4a0*/  STL [R1+0x234], R38 ;  /* 0x0002342601007387 */ /* 0x000fe20000100800 */
[----:B------:R-:W-:Y:S02]  /*6d4b0*/  F2FP.SATFINITE.E5M2.F32.PACK_AB_MERGE_C R36, R36, R50, RZ ;  /* 0x000000322424723e */ /* 0x000fe400048060ff */
[----:B----4-:R-:W-:-:S02]  /*6d4c0*/  F2FP.SATFINITE.E5M2.F32.PACK_AB_MERGE_C R0, R0, R61, RZ ;  /* 0x0000003d0000723e */ /* 0x010fc400048060ff */
[----:B--2---:R-:W-:Y:S02]  /*6d4d0*/  SHF.R.S32.HI R35, RZ, 0x1f, R42 ;  /* 0x0000001fff237819 */ /* 0x004fe4000001142a */
[----:B------:R-:W-:-:S05]  /*6d4e0*/  IADD3 R2, P6, PT, R42, R4, RZ ;  /* 0x000000042a027210 */ /* 0x000fca0007fde0ff */
[----:B0-----:R-:W-:-:S05]  /*6d4f0*/  IMAD.X R3, R35, 0x1, R47, P6 ;  /* 0x0000000123037824 */ /* 0x001fca00030e062f */
[----:B------:R0:W-:Y:S02]  /*6d500*/  STL.64 [R1+0xb48], R2 ;  /* 0x000b480201007387 */ /* 0x0001e40000100a00 */
[----:B0-----:R-:W-:Y:S02]  /*6d510*/  F2FP.SATFINITE.E5M2.F32.PACK_AB_MERGE_C R3, R60, R37, RZ ;  /* 0x000000253c03723e */ /* 0x001fe400048060ff */
[----:B------:R-:W-:Y:S01]  /*6d520*/  F2FP.SATFINITE.E5M2.F32.PACK_AB_MERGE_C R2, R57, R56, RZ ;  /* 0x000000383902723e */ /* 0x000fe200048060ff */
[----:B------:R-:W2:Y:S04]  /*6d530*/  LDL.LU R37, [R1+0x820] ;  /* 0x0008200001257983 */ /* 0x000ea80000300800 */
[----:B------:R-:W-:Y:S04]  /*6d540*/  STL [R1+0x1f0], R3 ;  /* 0x0001f00301007387 */ /* 0x000fe80000100800 */
[----:B------:R-:W2:Y:S04]  /*6d550*/  LDL.LU R60, [R1+0x824] ;  /* 0x00082400013c7983 */ /* 0x000ea80000300800 */
[----:B------:R0:W-:Y:S04]  /*6d560*/  STL [R1+0x1f4], R2 ;  /* 0x0001f40201007387 */ /* 0x0001e80000100800 */
[----:B------:R-:W4:Y:S04]  /*6d570*/  LDL.LU R56, [R1+0x828] ;  /* 0x0008280001387983 */ /* 0x000f280000300800 */
[----:B------:R-:W4:Y:S01]  /*6d580*/  LDL.LU R57, [R1+0x82c] ;  /* 0x00082c0001397983 */ /* 0x000f220000300800 */
        /* <DEDUP_REMOVED lines=9> */
[----:B------:R-:W4:Y:S04]  /*6d620*/  LDL.LU R61, [R1+0x810] ;  /* 0x00081000013d7983 */ /* 0x000f280000300800 */
[----:B------:R0:W-:Y:S01]  /*6d630*/  STL [R1+0x266c], R0 ;  /* 0x00266c0001007387 */ /* 0x0001e20000100800 */
[----:B-1----:R-:W-:-:S03]  /*6d640*/  F2FP.SATFINITE.E5M2.F32.PACK_AB_MERGE_C R2, R48, R51, RZ ;  /* 0x000000333002723e */ /* 0x002fc600048060ff */
[----:B0-----:R-:W4:Y:S04]  /*6d650*/  LDL.LU R0, [R1+0x814] ;  /* 0x0008140001007983 */ /* 0x001f280000300800 */
[----:B------:R0:W-:Y:S04]  /*6d660*/  STL [R1+0x2558], R2 ;  /* 0x0025580201007387 */ /* 0x0001e80000100800 */
[----:B------:R-:W4:Y:S04]  /*6d670*/  LDL.LU R51, [R1+0x818] ;  /* 0x0008180001337983 */ /* 0x000f280000300800 */
[----:B------:R-:W4:Y:S01]  /*6d680*/  LDL.LU R48, [R1+0x81c] ;  /* 0x00081c0001307983 */ /* 0x000f220000300800 */
[----:B0-----:R-:W-:-:S05]  /*6d690*/  IADD3 R2, P6, PT, R42, R9, RZ ;  /* 0x000000092a027210 */ /* 0x001fca0007fde0ff */
[----:B------:R-:W-:-:S05]  /*6d6a0*/  IMAD.X R3, R35, 0x1, R10, P6 ;  /* 0x0000000123037824 */ /* 0x000fca00030e060a */
[----:B------:R3:W-:Y:S02]  /*6d6b0*/  STL.64 [R1+0xb30], R2 ;  /* 0x000b300201007387 */ /* 0x0007e40000100a00 */
[----:B---3--:R-:W-:Y:S02]  /*6d6c0*/  F2FP.SATFINITE.E5M2.F32.PACK_AB_MERGE_C R2, R49, R52, RZ ;  /* 0x000000343102723e */ /* 0x008fe400048060ff */
[----:B------:R-:W-:-:S05]  /*6d6d0*/  F2FP.SATFINITE.E5M2.F32.PACK_AB_MERGE_C R49, R45, R44, RZ ;  /* 0x0000002c2d31723e */ /* 0x000fca00048060ff */
[----:B------:R0:W-:Y:S04]  /*6d6e0*/  STL [R1+0x2e78], R49 ;  /* 0x002e783101007387 */ /* 0x0001e80000100800 */
[----:B------:R1:W-:Y:S04]  /*6d6f0*/  STL [R1+0x24d0], R2 ;  /* 0x0024d00201007387 */ /* 0x0003e80000100800 */
[----:B0-----:R-:W3:Y:S01]  /*6d700*/  LDL.LU R49, [R1+0x804] ;  /* 0x0008040001317983 */ /* 0x001ee20000300800 */
[----:B-1----:R-:W-:-:S03]  /*6d710*/  IADD3 R2, P6, PT, R42, R11, RZ ;  /* 0x0000000b2a027210 */ /* 0x002fc60007fde0ff */
[----:B------:R-:W3:Y:S02]  /*6d720*/  LDL.LU R44, [R1+0x808] ;  /* 0x00080800012c7983 */ /* 0x000ee40000300800 */
[----:B------:R-:W-:Y:S02]  /*6d730*/  IMAD.X R3, R35, 0x1, R12, P6 ;  /* 0x0000000123037824 */ /* 0x000fe400030e060c */
[----:B------:R-:W3:Y:S04]  /*6d740*/  LDL.LU R45, [R1+0x80c] ;  /* 0x00080c00012d7983 */ /* 0x000ee80000300800 */
[----:B------:R0:W-:Y:S04]  /*6d750*/  STL.64 [R1+0xb28], R2 ;  /* 0x000b280201007387 */ /* 0x0001e80000100a00 */
[----:B------:R-:W3:Y:S04]  /*6d760*/  LDL.LU R41, [R1+0x7f0] ;  /* 0x0007f00001297983 */ /* 0x000ee80000300800 */
[----:B------:R-:W3:Y:S04]  /*6d770*/  LDL.LU R40, [R1+0x7f4] ;  /* 0x0007f40001287983 */ /* 0x000ee80000300800 */
[----:B0-----:R-:W3:Y:S04]  /*6d780*/  LDL.LU R3, [R1+0x7f8] ;  /* 0x0007f80001037983 */ /* 0x001ee80000300800 */
[----:B------:R-:W3:Y:S04]  /*6d790*/  LDL.LU R39, [R1+0x7fc] ;  /* 0x0007fc0001277983 */ /* 0x000ee80000300800 */
[----:B------:R-:W3:Y:S04]  /*6d7a0*/  LDL.LU R50, [R1+0x1d0] ;  /* 0x0001d00001327983 */ /* 0x000ee80000300800 */
[----:B------:R-:W3:Y:S04]  /*6d7b0*/  LDL.LU R58, [R1+0x1d4] ;  /* 0x0001d400013a7983 */ /* 0x000ee80000300800 */
[----:B------:R-:W3:Y:S04]  /*6d7c0*/  LDL.LU R55, [R1+0x1d8] ;  /* 0x0001d80001377983 */ /* 0x000ee80000300800 */
[----:B------:R-:W3:Y:S04]  /*6d7d0*/  LDL.LU R52, [R1+0x1dc] ;  /* 0x0001dc0001347983 */ /* 0x000ee80000300800 */
[----:B------:R-:W3:Y:S01]  /*6d7e0*/  LDL.LU R53, [R1+0x7e0] ;  /* 0x0007e00001357983 */ /* 0x000ee20000300800 */
[----:B--2---:R-:W-:-:S05]  /*6d7f0*/  F2FP.SATFINITE.E5M2.F32.PACK_AB_MERGE_C R2, R60, R37, RZ ;  /* 0x000000253c02723e */ /* 0x004fca00048060ff */
[----:B------:R0:W-:Y:S04]  /*6d800*/  STL [R1+0x298], R2 ;  /* 0x0002980201007387 */ /* 0x0001e80000100800 */
[----:B------:R-:W2:Y:S01]  /*6d810*/  LDL.LU R59, [R1+0x7e4] ;  /* 0x0007e400013b7983 */ /* 0x000ea20000300800 */
[----:B----4-:R-:W-:-:S03]  /*6d820*/  F2FP.SATFINITE.E5M2.F32.PACK_AB_MERGE_C R54, R57, R56, RZ ;  /* 0x000000383936723e */ /* 0x010fc600048060ff */
[----:B------:R-:W4:Y:S04]  /*6d830*/  LDL.LU R38, [R1+0x7e8] ;  /* 0x0007e80001267983 */ /* 0x000f280000300800 */
[----:B0-----:R-:W4:Y:S04]  /*6d840*/  LDL.LU R2, [R1+0x7ec] ;  /* 0x0007ec0001027983 */ /* 0x001f280000300800 */
[----:B------:R0:W-:Y:S04]  /*6d850*/  STL [R1+0x2ea4], R54 ;  /* 0x002ea43601007387 */ /* 0x0001e80000100800 */
[----:B0-----:R-:W2:Y:S04]  /*6d860*/  LDL.LU R54, [R1+0x800] ;  /* 0x0008000001367983 */ /* 0x001ea80000300800 */
[----:B------:R-:W4:Y:S04]  /*6d870*/  LDL.LU R56, [R1+0x7d0] ;  /* 0x0007d00001387983 */ /* 0x000f280000300800 */
[----:B------:R-:W4:Y:S01]  /*6d880*/  LDL.LU R57, [R1+0x7d4] ;  /* 0x0007d40001397983 */ /* 0x000f220000300800 */
[----:B------:R-:W-:-:S05]  /*6d890*/  IADD3 R36, P6, PT, R42, R13, RZ ;  /* 0x0000000d2a247210 */ /* 0x000fca0007fde0ff */
[----:B------:R-:W-:Y:S01]  /*6d8a0*/  IMAD.X R37, R35, 0x1, R14, P6 ;  /* 0x0000000123257824 */ /* 0x000fe200030e060e */
[----:B------:R-:W-:-:S04]  /*6d8b0*/  IADD3 R60, P6, PT, R42, R15, RZ ;  /* 0x0000000f2a3c7210 */ /* 0x000fc80007fde0ff */
[----:B------:R0:W-:Y:S04]  /*6d8c0*/  STL.64 [R1+0xb20], R36 ;  /* 0x000b202401007387 */ /* 0x0001e80000100a00 */
[----:B0-----:R-:W4:Y:S01]  /*6d8d0*/  LDL.LU R36, [R1+0x7d8] ;  /* 0x0007d80001247983 */ /* 0x001f220000300800 */
[----:B------:R-:W-:Y:S01]  /*6d8e0*/  F2FP.SATFINITE.E5M2.F32.PACK_AB_MERGE_C R37, R0, R61, RZ ;  /* 0x0000003d0025723e */ /* 0x000fe200048060ff */
[----:B------:R-:W-:-:S04]  /*6d8f0*/  IMAD.X R61, R35, 0x1, R16, P6 ;  /* 0x00000001233d7824 */ /* 0x000fc800030e0610 */
[----:B------:R0:W-:Y:S01]  /*6d900*/  STL [R1+0x26c], R37 ;  /* 0x00026c2501007387 */ /* 0x0001e20000100800 */
[----:B------:R-:W-:-:S03]  /*6d910*/  F2FP.SATFINITE.E5M2.F32.PACK_AB_MERGE_C R0, R48, R51, RZ ;  /* 0x000000333000723e */ /* 0x000fc600048060ff */
[----:B0-----:R-:W4:Y:S04]  /*6d920*/  LDL.LU R37, [R1+0x7dc] ;  /* 0x0007dc0001257983 */ /* 0x001f280000300800 */
[----:B------:R-:W-:Y:S04]  /*6d930*/  STL [R1+0x268], R0 ;  /* 0x0002680001007387 */ /* 0x000fe80000100800 */
[----:B------:R0:W-:Y:S04]  /*6d940*/  STL.64 [R1+0xb18], R60 ;  /* 0x000b183c01007387 */ /* 0x0001e80000100a00 */
[----:B0-----:R-:W4:Y:S04]  /*6d950*/  LDL.LU R60, [R1+0x2f90] ;  /* 0x002f9000013c7983 */ /* 0x001f280000300800 */
[----:B------:R-:W4:Y:S04]  /*6d960*/  LDL.LU R61, [R1+0x7c0] ;  /* 0x0007c000013d7983 */ /* 0x000f280000300800 */
[----:B------:R-:W4:Y:S04]  /*6d970*/  LDL.LU R51, [R1+0x7c4] ;  /* 0x0007c40001337983 */ /* 0x000f280000300800 */
[----:B------:R-:W4:Y:S04]  /*6d980*/  LDL.LU R0, [R1+0x7c8] ;  /* 0x0007c80001007983 */ /* 0x000f280000300800 */
[----:B------:R-:W4:Y:S01]  /*6d990*/  LDL.LU R48, [R1+0x7cc] ;  /* 0x0007cc0001307983 */ /* 0x000f220000300800 */
[----:B---3--:R-:W-:-:S02]  /*6d9a0*/  F2FP.SATFINITE.E5M2.F32.PACK_AB_MERGE_C R3, R39, R3, RZ ;  /* 0x000000032703723e */ /* 0x008fc400048060ff */
[----:B------:R-:W-:Y:S02]  /*6d9b0*/  F2FP.SATFINITE.E5M2.F32.PACK_AB_MERGE_C R39, R58, R50, RZ ;  /* 0x000000323a27723e */ /* 0x000fe400048060ff */
[----:B--2---:R-:W-:Y:S02]  /*6d9c0*/  F2FP.SATFINITE.E5M2.F32.PACK_AB_MERGE_C R54, R49, R54, RZ ;  /* 0x000000363136723e */ /* 0x004fe400048060ff */
[----:B------:R-:W-:Y:S02]  /*6d9d0*/  F2FP.SATFINITE.E5M2.F32.PACK_AB_MERGE_C R49, R45, R44, RZ ;  /* 0x0000002c2d31723e */ /* 0x000fe400048060ff */
[----:B------:R-:W-:Y:S01]  /*6d9e0*/  IADD3 R44, P6, PT, R42, R17, RZ ;  /* 0x000000112a2c7210 */ /* 0x000fe20007fde0ff */
[----:B------:R-:W-:Y:S04]  /*6d9f0*/  STL [R1+0x23c], R54 ;  /* 0x00023c3601007387 */ /* 0x000fe80000100800 */
[----:B------:R0:W-:Y:S01]  /*6da00*/  STL [R1+0x240], R49 ;  /* 0x0002403101007387 */ /* 0x0001e20000100800 */
[----:B------:R-:W-:Y:S01]  /*6da10*/  IMAD.X R45, R35, 0x1, R19, P6 ;  /* 0x00000001232d7824 */ /* 0x000fe200030e0613 */
[----:B0-----:R-:W-:-:S02]  /*6da20*/  F2FP.SATFINITE.E5M2.F32.PACK_AB_MERGE_C R49, R40, R41, RZ ;  /* 0x000000292831723e */ /* 0x001fc400048060ff */
[----:B------:R-:W-:Y:S02]  /*6da30*/  IADD3 R40, P6, PT, R42, R18, RZ ;  /* 0x000000122a287210 */ /* 0x000fe40007fde0ff */
[----:B------:R0:W-:Y:S03]  /*6da40*/  STL.64 [R1+0xb10], R44 ;  /* 0x000b102c01007387 */ /* 0x0001e60000100a00 */
[----:B------:R-:W-:Y:S01]  /*6da50*/  IMAD.X R41, R35, 0x1, R20, P6 ;  /* 0x0000000123297824 */ /* 0x000fe200030e0614 */
[----:B0-----:R-:W2:Y:S04]  /*6da60*/  LDL.LU.64 R44, [R1+0x2f88] ;  /* 0x002f8800012c7983 */ /* 0x001ea80000300a00 */
[----:B------:R-:W-:Y:S04]  /*6da70*/  STL [R1+0x1f8], R49 ;  /* 0x0001f83101007387 */ /* 0x000fe80000100800 */
[----:B------:R0:W-:Y:S04]  /*6da80*/  STL [R1+0x1fc], R3 ;  /* 0x0001fc0301007387 */ /* 0x0001e80000100800 */
[----:B------:R-:W3:Y:S04]  /*6da90*/  LDL.LU R50, [R1+0x7b0] ;  /* 0x0007b00001327983 */ /* 0x000ee80000300800 */
[----:B------:R1:W-:Y:S01]  /*6daa0*/  STL.64 [R1+0xb08], R40 ;  /* 0x000b082801007387 */ /* 0x0003e20000100a00 */
[----:B0-----:R-:W-:-:S03]  /*6dab0*/  F2FP.SATFINITE.E5M2.F32.PACK_AB_MERGE_C R3, R52, R55, RZ ;  /* 0x000000373403723e */ /* 0x001fc600048060ff */
[----:B------:R0:W-:Y:S04]  /*6dac0*/  STL [R1+0x1d4], R39 ;  /* 0x0001d42701007387 */ /* 0x0001e80000100800 */
[----:B------:R-:W3:Y:S01]  /*6dad0*/  LDL.LU R58, [R1+0x7b4] ;  /* 0x0007b400013a7983 */ /* 0x000ee20000300800 */
[----:B-1----:R-:W-:-:S03]  /*6dae0*/  IADD3 R40, P6, PT, R42, R21, RZ ;  /* 0x000000152a287210 */ /* 0x002fc60007fde0ff */
[----:B------:R1:W-:Y:S01]  /*6daf0*/  STL [R1+0x1d0], R3 ;  /* 0x0001d00301007387 */ /* 0x0003e20000100800 */
[----:B----4-:R-:W-:-:S03]  /*6db00*/  F2FP.SATFINITE.E5M2.F32.PACK_AB_MERGE_C R38, R2, R38, RZ ;  /* 0x000000260226723e */ /* 0x010fc600048060ff */
[----:B------:R-:W4:Y:S01]  /*6db10*/  LDL.LU R55, [R1+0x7b8] ;  /* 0x0007b80001377983 */ /* 0x000f220000300800 */
[----:B------:R-:W-:Y:S01]  /*6db20*/  IMAD.X R41, R35, 0x1, R23, P6 ;  /* 0x0000000123297824 */ /* 0x000fe200030e0617 */
[----:B------:R-:W-:Y:S02]  /*6db30*/  IADD3 R2, P6, PT, R42, R22, RZ ;  /* 0x000000162a027210 */ /* 0x000fe40007fde0ff */
[----:B------:R-:W4:Y:S01]  /*6db40*/  LDL.LU R52, [R1+0x7bc] ;  /* 0x0007bc0001347983 */ /* 0x000f220000300800 */
[----:B0-----:R-:W-:Y:S02]  /*6db50*/  F2FP.SATFINITE.E5M2.F32.PACK_AB_MERGE_C R39, R59, R53, RZ ;  /* 0x000000353b27723e */ /* 0x001fe400048060ff */
[----:B-1----:R-:W-:Y:S01]  /*6db60*/  IMAD.X R3, R35, 0x1, R24, P6 ;  /* 0x0000000123037824 */ /* 0x002fe200030e0618 */
[----:B------:R-:W-:Y:S04]  /*6db70*/  STL.64 [R1+0xb00], R40 ;  /* 0x000b002801007387 */ /* 0x000fe80000100a00 */
[----:B------:R-:W-:Y:S04]  /*6db80*/  STL [R1+0x2594], R39 ;  /* 0x0025942701007387 */ /* 0x000fe80000100800 */
[----:B------:R-:W-:Y:S04]  /*6db90*/  STL [R1+0x25a0], R38 ;  /* 0x0025a02601007387 */ /* 0x000fe80000100800 */
[----:B------:R0:W-:Y:S02]  /*6dba0*/  STL.64 [R1+0xaf8], R2 ;  /* 0x000af80201007387 */ /* 0x0001e40000100a00 */
[----:B0-----:R-:W-:-:S02]  /*6dbb0*/  F2FP.SATFINITE.E5M2.F32.PACK_AB_MERGE_C R2, R57, R56, RZ ;  /* 0x000000383902723e */ /* 0x001fc400048060ff */
[----:B------:R-:W2:Y:S04]  /*6dbc0*/  LDL.LU R3, [R1+0x7a0] ;  /* 0x0007a00001037983 */ /* 0x000ea80000300800 */
[----:B------:R-:W2:Y:S04]  /*6dbd0*/  LDL.LU R53, [R1+0x7a4] ;  /* 0x0007a40001357983 */ /* 0x000ea80000300800 */
[----:B------:R0:W-:Y:S04]  /*6dbe0*/  STL [R1+0x2650], R2 ;  /* 0x0026500201007387 */ /* 0x0001e80000100800 */
[----:B------:R-:W2:Y:S04]  /*6dbf0*/  LDL.LU R56, [R1+0x7a8] ;  /* 0x0007a80001387983 */ /* 0x000ea80000300800 */
[----:B------:R-:W2:Y:S01]  /*6dc00*/  LDL.LU R57, [R1+0x7ac] ;  /* 0x0007ac0001397983 */ /* 0x000ea20000300800 */
[----:B0-----:R-:W-:-:S02]  /*6dc10*/  F2FP.SATFINITE.E5M2.F32.PACK_AB_MERGE_C R2, R37, R36, RZ ;  /* 0x000000242502723e */ /* 0x001fc400048060ff */
[----:B------:R-:W-:Y:S02]  /*6dc20*/  IADD3 R36, P6, PT, R42, R25, RZ ;  /* 0x000000192a247210 */ /* 0x000fe40007fde0ff */
[----:B------:R-:W-:-:S03]  /*6dc30*/  F2FP.SATFINITE.E5M2.F32.PACK_AB_MERGE_C R51, R51, R61, RZ ;  /* 0x0000003d3333723e */ /* 0x000fc600048060ff */
[----:B------:R-:W-:Y:S01]  /*6dc40*/  IMAD.X R37, R35, 0x1, R27, P6 ;  /* 0x0000000123257824 */ /* 0x000fe200030e061b */
[----:B------:R-:W-:Y:S01]  /*6dc50*/  STL [R1+0x267c], R2 ;  /* 0x00267c0201007387 */ /* 0x000fe20000100800 */
[----:B------:R-:W-:-:S03]  /*6dc60*/  F2FP.SATFINITE.E5M2.F32.PACK_AB_MERGE_C R48, R48, R0, RZ ;  /* 0x000000003030723e */ /* 0x000fc600048060ff */
[----:B------:R0:W-:Y:S04]  /*6dc70*/  STL [R1+0x2e6c], R51 ;  /* 0x002e6c3301007387 */ /* 0x0001e80000100800 */
[----:B------:R1:W-:Y:S04]  /*6dc80*/  STL.64 [R1+0xaf0], R36 ;  /* 0x000af02401007387 */ /* 0x0003e80000100a00 */
[----:B0-----:R-:W2:Y:S04]  /*6dc90*/  LDL.LU R51, [R1+0x794] ;  /* 0x0007940001337983 */ /* 0x001ea80000300800 */
[----:B-1----:R-:W2:Y:S04]  /*6dca0*/  LDL.LU R36, [R1+0x798] ;  /* 0x0007980001247983 */ /* 0x002ea80000300800 */
[----:B------:R-:W2:Y:S04]  /*6dcb0*/  LDL.LU R37, [R1+0x79c] ;  /* 0x00079c0001257983 */ /* 0x000ea80000300800 */
[----:B------:R0:W-:Y:S01]  /*6dcc0*/  STL [R1+0x2e68], R48 ;  /* 0x002e683001007387 */ /* 0x0001e20000100800 */
[----:B------:R-:W-:-:S03]  /*6dcd0*/  IADD3 R38, P6, PT, R42, R26, RZ ;  /* 0x0000001a2a267210 */ /* 0x000fc60007fde0ff */
[----:B0-----:R-:W2:Y:S02]  /*6dce0*/  LDL.LU R48, [R1+0x790] ;  /* 0x0007900001307983 */ /* 0x001ea40000300800 */
[----:B------:R-:W-:Y:S02]  /*6dcf0*/  IMAD.X R39, R35, 0x1, R28, P6 ;  /* 0x0000000123277824 */ /* 0x000fe400030e061c */
[----:B------:R-:W2:Y:S04]  /*6dd00*/  LDL.LU R54, [R1+0x780] ;  /* 0x0007800001367983 */ /* 0x000ea80000300800 */
[----:B------:R-:W2:Y:S04]  /*6dd10*/  LDL.LU R49, [R1+0x784] ;  /* 0x0007840001317983 */ /* 0x000ea80000300800 */
[----:B------:R-:W2:Y:S04]  /*6dd20*/  LDL.LU R61, [R1+0x788] ;  /* 0x00078800013d7983 */ /* 0x000ea80000300800 */
[----:B------:R0:W-:Y:S04]  /*6dd30*/  STL.64 [R1+0xae8], R38 ;  /* 0x000ae82601007387 */ /* 0x0001e80000100a00 */
[----:B------:R-:W2:Y:S01]  /*6dd40*/  LDL.LU R0, [R1+0x78c] ;  /* 0x00078c0001007983 */ /* 0x000ea20000300800 */
[----:B------:R-:W-:-:S05]  /*6dd50*/  IADD3 R40, P6, PT, R42, R29, RZ ;  /* 0x0000001d2a287210 */ /* 0x000fca0007fde0ff */
[----:B------:R-:W-:Y:S01]  /*6dd60*/  IMAD.X R41, R35, 0x1, R32, P6 ;  /* 0x0000000123297824 */ /* 0x000fe200030e0620 */
[----:B---3--:R-:W-:-:S05]  /*6dd70*/  F2FP.SATFINITE.E5M2.F32.PACK_AB_MERGE_C R59, R58, R50, RZ ;  /* 0x000000323a3b723e */ /* 0x008fca00048060ff */
[----:B------:R-:W-:Y:S01]  /*6dd80*/  STL [R1+0x2ea0], R59 ;  /* 0x002ea03b01007387 */ /* 0x000fe20000100800 */
[----:B----4-:R-:W-:-:S03]  /*6dd90*/  F2FP.SATFINITE.E5M2.F32.PACK_AB_MERGE_C R58, R52, R55, RZ ;  /* 0x00000037343a723e */ /* 0x010fc600048060ff */
[----:B------:R-:W3:Y:S04]  /*6dda0*/  LDL.LU R55, [R1+0x1c0] ;  /* 0x0001c00001377983 */ /* 0x000ee80000300800 */
[----:B------:R-:W3:Y:S04]  /*6ddb0*/  LDL.LU R52, [R1+0x1c4] ;  /* 0x0001c40001347983 */ /* 0x000ee80000300800 */
[----:B0-----:R-:W4:Y:S04]  /*6ddc0*/  LDL.LU R39, [R1+0x1c8] ;  /* 0x0001c80001277983 */ /* 0x001f280000300800 */
[----:B------:R-:W4:Y:S04]  /*6ddd0*/  LDL.LU R38, [R1+0x1cc] ;  /* 0x0001cc0001267983 */ /* 0x000f280000300800 */
[----:B------:R-:W4:Y:S04]  /*6dde0*/  LDL.LU R2, [R1+0x770] ;  /* 0x0007700001027983 */ /* 0x000f280000300800 */
[----:B------:R-:W4:Y:S04]  /*6ddf0*/  LDL.LU R50, [R1+0x774] ;  /* 0x0007740001327983 */ /* 0x000f280000300800 */
[----:B------:R-:W-:Y:S04]  /*6de00*/  STL [R1+0x2d58], R58 ;  /* 0x002d583a01007387 */ /* 0x000fe80000100800 */
[----:B------:R0:W-:Y:S01]  /*6de10*/  STL.64 [R1+0xae0], R40 ;  /* 0x000ae02801007387 */ /* 0x0001e20000100a00 */
[----:B--2---:R-:W-:-:S02]  /*6de20*/  F2FP.SATFINITE.E5M2.F32.PACK_AB_MERGE_C R53, R53, R3, RZ ;  /* 0x000000033535723e */ /* 0x004fc400048060ff */
[----:B0-----:R-:W-:Y:S02]  /*6de30*/  IADD3 R40, P6, PT, R42, R30, RZ ;  /* 0x0000001e2a287210 */ /* 0x001fe40007fde0ff */
[----:B------:R-:W-:-:S03]  /*6de40*/  F2FP.SATFINITE.E5M2.F32.PACK_AB_MERGE_C R3, R57, R56, RZ ;  /* 0x000000383903723e */ /* 0x000fc600048060ff */
[----:B------:R-:W-:Y:S01]  /*6de50*/  IMAD.X R41, R35, 0x1, R33, P6 ;  /* 0x0000000123297824 */ /* 0x000fe200030e0621 */
[----:B------:R-:W-:Y:S04]  /*6de60*/  STL [R1+0x250], R53 ;  /* 0x0002503501007387 */ /* 0x000fe80000100800 */
[----:B------:R-:W-:Y:S04]  /*6de70*/  STL [R1+0x25c], R3 ;  /* 0x00025c0301007387 */ /* 0x000fe80000100800 */
[----:B------:R0:W-:Y:S04]  /*6de80*/  STL.64 [R1+0xad8], R40 ;  /* 0x000ad82801007387 */ /* 0x0001e80000100a00 */
[----:B0-----:R-:W2:Y:S04]  /*6de90*/  LDL.LU R41, [R1+0x778] ;  /* 0x0007780001297983 */ /* 0x001ea80000300800 */
[----:B------:R-:W2:Y:S04]  /*6dea0*/  LDL.LU R40, [R1+0x77c] ;  /* 0x00077c0001287983 */ /* 0x000ea80000300800 */
[----:B------:R-:W2:Y:S04]  /*6deb0*/  LDL.LU R3, [R1+0x760] ;  /* 0x0007600001037983 */ /* 0x000ea80000300800 */
[----:B------:R-:W2:Y:S04]  /*6dec0*/  LDL.LU R53, [R1+0x764] ;  /* 0x0007640001357983 */ /* 0x000ea80000300800 */
[----:B------:R-:W2:Y:S04]  /*6ded0*/  LDL.LU R56, [R1+0x768] ;  /* 0x0007680001387983 */ /* 0x000ea80000300800 */
[----:B------:R-:W2:Y:S01]  /*6dee0*/  LDL.LU R57, [R1+0x76c] ;  /* 0x00076c0001397983 */ /* 0x000ea20000300800 */
[----:B------:R-:W-:-:S02]  /*6def0*/  IADD3 R58, P6, PT, R42, R31, RZ ;  /* 0x0000001f2a3a7210 */ /* 0x000fc40007fde0ff */
[----:B------:R-:W-:-:S03]  /*6df00*/  F2FP.SATFINITE.E5M2.F32.PACK_AB_MERGE_C R42, R51, R48, RZ ;  /* 0x00000030332a723e */ /* 0x000fc600048060ff */
[----:B------:R-:W-:Y:S01]  /*6df10*/  IMAD.X R59, R35, 0x1, R34, P6 ;  /* 0x00000001233b7824 */ /* 0x000fe200030e0622 */
[----:B------:R-:W-:Y:S02]  /*6df20*/  F2FP.SATFINITE.E5M2.F32.PACK_AB_MERGE_C R35, R37, R36, RZ ;  /* 0x000000242523723e */ /* 0x000fe400048060ff */
[----:B------:R-:W2:Y:S04]  /*6df30*/  LDL.LU R36, [R1+0x750] ;  /* 0x0007500001247983 */ /* 0x000ea80000300800 */
[----:B------:R-:W-:Y:S04]  /*6df40*/  STL.64 [R1+0xad0], R58 ;  /* 0x000ad03a01007387 */ /* 0x000fe80000100a00 */
[----:B------:R0:W-:Y:S04]  /*6df50*/  STL [R1+0x214], R42 ;  /* 0x0002142a01007387 */ /* 0x0001e80000100800 */
[----:B------:R-:W2:Y:S01]  /*6df60*/  LDL.LU R37, [R1+0x754] ;  /* 0x0007540001257983 */ /* 0x000ea20000300800 */
[----:B0-----:R-:W-:-:S03]  /*6df70*/  F2FP.SATFINITE.E5M2.F32.PACK_AB_MERGE_C R42, R49, R54, RZ ;  /* 0x00000036312a723e */ /* 0x001fc600048060ff */
[----:B------:R0:W-:Y:S01]  /*6df80*/  STL [R1+0x228], R35 ;  /* 0x0002282301007387 */ /* 0x0001e20000100800 */
[----:B------:R-:W-:-:S03]  /*6df90*/  IADD3 R48, P6, PT, R43, R4, RZ ;  /* 0x000000042b307210 */ /* 0x000fc60007fde0ff */
[----:B------:R1:W-:Y:S01]  /*6dfa0*/  STL [R1+0x1dc], R42 ;  /* 0x0001dc2a01007387 */ /* 0x0003e20000100800 */
[----:B0-----:R-:W-:Y:S02]  /*6dfb0*/  SHF.R.S32.HI R35, RZ, 0x1f, R43 ;  /* 0x0000001fff237819 */ /* 0x001fe4000001142b */
[----:B-1----:R-:W-:Y:S02]  /*6dfc0*/  F2FP.SATFINITE.E5M2.F32.PACK_AB_MERGE_C R42, R0, R61, RZ ;  /* 0x0000003d002a723e */ /* 0x002fe400048060ff */
[----:B------:R-:W2:Y:S01]  /*6dfd0*/  LDL.LU R61, [R1+0x758] ;  /* 0x00075800013d7983 */ /* 0x000ea20000300800 */
[----:B------:R-:W-:-:S03]  /*6dfe0*/  IMAD.X R49, R35, 0x1, R47, P6 ;  /* 0x0000000123317824 */ /* 0x000fc600030e062f */
[----:B------:R-:W2:Y:S04]  /*6dff0*/  LDL.LU R0, [R1+0x75c] ;  /* 0x00075c0001007983 */ /* 0x000ea80000300800 */
[----:B------:R0:W-:Y:S04]  /*6e000*/  STL.64 [R1+0xac8], R48 ;  /* 0x000ac83001007387 */ /* 0x0001e80000100a00 */
[----:B------:R3:W-:Y:S01]  /*6e010*/  STL [R1+0x1e0], R42 ;  /* 0x0001e02a01007387 */ /* 0x0007e20000100800 */
[----:B0-----:R-:W-:-:S05]  /*6e020*/  IADD3 R48, P6, PT, R43, R5, RZ ;  /* 0x000000052b307210 */ /* 0x001fca0007fde0ff */
[----:B------:R-:W-:Y:S01]  /*6e030*/  IMAD.X R49, R35, 0x1, R6, P6 ;  /* 0x0000000123317824 */ /* 0x000fe200030e0606 */
[----:B---3--:R-:W-:Y:S02]  /*6e040*/  F2FP.SATFINITE.E5M2.F32.PACK_AB_MERGE_C R42, R52, R55, RZ ;  /* 0x00000037342a723e */ /* 0x008fe400048060ff */
[----:B------:R-:W3:Y:S04]  /*6e050*/  LDL.LU R55, [R1+0x740] ;  /* 0x0007400001377983 */ /* 0x000ee80000300800 */
[----:B------:R-:W3:Y:S01]  /*6e060*/  LDL.LU R52, [R1+0x744] ;  /* 0x0007440001347983 */ /* 0x000ee20000300800 */
[----:B----4-:R-:W-:-:S03]  /*6e070*/  F2FP.SATFINITE.E5M2.F32.PACK_AB_MERGE_C R38, R38, R39, RZ ;  /* 0x000000272626723e */ /* 0x010fc600048060ff */
[----:B------:R-:W-:Y:S04]  /*6e080*/  STL [R1+0x1c0], R42 ;  /* 0x0001c02a01007387 */ /* 0x000fe80000100800 */
[----:B------:R-:W4:Y:S01]  /*6e090*/  LDL.LU R39, [R1+0x748] ;  /* 0x0007480001277983 */ /* 0x000f220000300800 */
[----:B------:R-:W-:-:S03]  /*6e0a0*/  F2FP.SATFINITE.E5M2.F32.PACK_AB_MERGE_C R2, R50, R2, RZ ;  /* 0x000000023202723e */ /* 0x000fc600048060ff */
[----:B------:R-:W-:Y:S04]  /*6e0b0*/  STL.64 [R1+0xac0], R48 ;  /* 0x000ac03001007387 */ /* 0x000fe80000100a00 */
[----:B------:R0:W-:Y:S04]  /*6e0c0*/  STL [R1+0x1c4], R38 ;  /* 0x0001c42601007387 */ /* 0x0001e80000100800 */
[----:B0-----:R-:W4:Y:S04]  /*6e0d0*/  LDL.LU R38, [R1+0x74c] ;  /* 0x00074c0001267983 */ /* 0x001f280000300800 */
[----:B------:R0:W-:Y:S01]  /*6e0e0*/  STL [R1+0x255c], R2 ;  /* 0x00255c0201007387 */ /* 0x0001e20000100800 */
[----:B------:R-:W-:-:S03]  /*6e0f0*/  IADD3 R48, P6, PT, R43, R7, RZ ;  /* 0x000000072b307210 */ /* 0x000fc60007fde0ff */
[----:B0-----:R-:W4:Y:S04]  /*6e100*/  LDL.LU R2, [R1+0x730] ;  /* 0x0007300001027983 */ /* 0x001f280000300800 */
[----:B------:R-:W4:Y:S01]  /*6e110*/  LDL.LU R50, [R1+0x734] ;  /* 0x0007340001327983 */ /* 0x000f220000300800 */
[----:B------:R-:W-:-:S03]  /*6e120*/  IMAD.X R49, R35, 0x1, R8, P6 ;  /* 0x0000000123317824 */ /* 0x000fc600030e0608 */
[----:B------:R0:W-:Y:S04]  /*6e130*/  STL.64 [R1+0x2f80], R6 ;  /* 0x002f800601007387 */ /* 0x0001e80000100a00 */
[----:B------:R1:W-:Y:S01]  /*6e140*/  STL.64 [R1+0xab8], R48 ;  /* 0x000ab83001007387 */ /* 0x0003e20000100a00 */
[----:B--2---:R-:W-:Y:S02]  /*6e150*/  F2FP.SATFINITE.E5M2.F32.PACK_AB_MERGE_C R40, R40, R41, RZ ;  /* 0x000000292828723e */ /* 0x004fe400048060ff */
[----:B0-----:R-:W-:Y:S02]  /*6e160*/  IADD3 R6, P6, PT, R43, R9, RZ ;  /* 0x000000092b067210 */ /* 0x001fe40007fde0ff */
[----:B------:R-:W-:Y:S01]  /*6e170*/  F2FP.SATFINITE.E5M2.F32.PACK_AB_MERGE_C R3, R53, R3, RZ ;  /* 0x000000033503723e */ /* 0x000fe200048060ff */
[----:B------:R-:W-:Y:S02]  /*6e180*/  STL [R1+0x2574], R40 ;  /* 0x0025742801007387 */ /* 0x000fe40000100800 */
[----:B------:R-:W-:-:S02]  /*6e190*/  IMAD.X R7, R35, 0x1, R10, P6 ;  /* 0x0000000123077824 */ /* 0x000fc400030e060a */
[----:B------:R0:W-:Y:S04]  /*6e1a0*/  STL [R1+0x2634], R3 ;  /* 0x0026340301007387 */ /* 0x0001e80000100800 */
[----:B-1----:R-:W2:Y:S04]  /*6e1b0*/  LDL.LU R49, [R1+0x738] ;  /* 0x0007380001317983 */ /* 0x002ea80000300800 */
[----:B------:R-:W2:Y:S01]  /*6e1c0*/  LDL.LU R41, [R1+0x73c] ;  /* 0x00073c0001297983 */ /* 0x000ea20000300800 */
[----:B0-----:R-:W-:-:S03]  /*6e1d0*/  F2FP.SATFINITE.E5M2.F32.PACK_AB_MERGE_C R3, R57, R56, RZ ;  /* 0x000000383903723e */ /* 0x001fc600048060ff */
[----:B------:R-:W-:Y:S04]  /*6e1e0*/  STL.64 [R1+0xab0], R6 ;  /* 0x000ab00601007387 */ /* 0x000fe80000100a00 */
[----:B------:R0:W-:Y:S04]  /*6e1f0*/  STL [R1+0x252c], R3 ;  /* 0x00252c0301007387 */ /* 0x0001e80000100800 */
[----:B------:R-:W2:Y:S04]  /*6e200*/  LDL.LU R56, [R1+0x720] ;  /* 0x0007200001387983 */ /* 0x000ea80000300800 */
[----:B------:R-:W2:Y:S01]  /*6e210*/  LDL.LU R57, [R1+0x724] ;  /* 0x0007240001397983 */ /* 0x000ea20000300800 */
[----:B0-----:R-:W-:-:S03]  /*6e220*/  F2FP.SATFINITE.E5M2.F32.PACK_AB_MERGE_C R3, R37, R36, RZ ;  /* 0x000000242503723e */ /* 0x001fc600048060ff */
[----:B------:R-:W2:Y:S04]  /*6e230*/  LDL.LU R40, [R1+0x728] ;  /* 0x0007280001287983 */ /* 0x000ea80000300800 */
[----:B------:R-:W2:Y:S04]  /*6e240*/  LDL.LU R53, [R1+0x72c] ;  /* 0x00072c0001357983 */ /* 0x000ea80000300800 */
[----:B------:R-:W-:Y:S04]  /*6e250*/  STL [R1+0x294], R3 ;  /* 0x0002940301007387 */ /* 0x000fe80000100800 */
[----:B------:R-:W2:Y:S04]  /*6e260*/  LDL.LU R36, [R1+0x710] ;  /* 0x0007100001247983 */ /* 0x000ea80000300800 */
[----:B------:R-:W2:Y:S01]  /*6e270*/  LDL.LU R37, [R1+0x714] ;  /* 0x0007140001257983 */ /* 0x000ea20000300800 */
[----:B------:R-:W-:-:S02]  /*6e280*/  IADD3 R6, P6, PT, R43, R11, RZ ;  /* 0x0000000b2b067210 */ /* 0x000fc40007fde0ff */
[----:B------:R-:W-:Y:S02]  /*6e290*/  F2FP.SATFINITE.E5M2.F32.PACK_AB_MERGE_C R51, R0, R61, RZ ;  /* 0x0000003d0033723e */ /* 0x000fe400048060ff */
[----:B------:R-:W2:Y:S04]  /*6e2a0*/  LDL.LU R61, [R1+0x718] ;  /* 0x00071800013d7983 */ /* 0x000ea80000300800 */
[----:B------:R-:W2:Y:S01]  /*6e2b0*/  LDL.LU R0, [R1+0x71c] ;  /* 0x00071c0001007983 */ /* 0x000ea20000300800 */
[----:B------:R-:W-:-:S05]  /*6e2c0*/  IMAD.X R7, R35, 0x1, R12, P6 ;  /* 0x0000000123077824 */ /* 0x000fca00030e060c */
[----:B------:R0:W-:Y:S04]  /*6e2d0*/  STL.64 [R1+0xaa8], R6 ;  /* 0x000aa80601007387 */ /* 0x0001e80000100a00 */
[----:B------:R-:W-:Y:S01]  /*6e2e0*/  STL [R1+0x2e7c], R51 ;  /* 0x002e7c3301007387 */ /* 0x000fe20000100800 */
[----:B0-----:R-:W-:-:S05]  /*6e2f0*/  IADD3 R6, P6, PT, R43, R13, RZ ;  /* 0x0000000d2b067210 */ /* 0x001fca0007fde0ff */
[----:B------:R-:W-:Y:S01]  /*6e300*/  IMAD.X R7, R35, 0x1, R14, P6 ;  /* 0x0000000123077824 */ /* 0x000fe200030e060e */
[----:B---3--:R-:W-:-:S05]  /*6e310*/  F2FP.SATFINITE.E5M2.F32.PACK_AB_MERGE_C R3, R52, R55, RZ ;  /* 0x000000373403723e */ /* 0x008fca00048060ff */
[----:B------:R-:W-:Y:S04]  /*6e320*/  STL [R1+0x260], R3 ;  /* 0x0002600301007387 */ /* 0x000fe80000100800 */
[----:B------:R-:W3:Y:S04]  /*6e330*/  LDL.LU R55, [R1+0x1b0] ;  /* 0x0001b00001377983 */ /* 0x000ee80000300800 */
[----:B------:R-:W3:Y:S04]  /*6e340*/  LDL.LU R52, [R1+0x1b4] ;  /* 0x0001b40001347983 */ /* 0x000ee80000300800 */
[----:B------:R0:W-:Y:S01]  /*6e350*/  STL.64 [R1+0xaa0], R6 ;  /* 0x000aa00601007387 */ /* 0x0001e20000100a00 */
[----:B----4-:R-:W-:-:S02]  /*6e360*/  F2FP.SATFINITE.E5M2.F32.PACK_AB_MERGE_C R59, R38, R39, RZ ;  /* 0x00000027263b723e */ /* 0x010fc400048060ff */
[----:B0-----:R-:W-:-:S03]  /*6e370*/  IADD3 R6, P6, PT, R43, R15, RZ ;  /* 0x0000000f2b067210 */ /* 0x001fc60007fde0ff */
[----:B------:R-:W-:Y:S04]  /*6e380*/  STL [R1+0x2ea8], R59 ;  /* 0x002ea83b01007387 */ /* 0x000fe80000100800 */
[----:B------:R-:W4:Y:S01]  /*6e390*/  LDL.LU R58, [R1+0x1b8] ;  /* 0x0001b800013a7983 */ /* 0x000f220000300800 */
[----:B------:R-:W-:-:S03]  /*6e3a0*/  IMAD.X R7, R35, 0x1, R16, P6 ;  /* 0x0000000123077824 */ /* 0x000fc600030e0610 */
[----:B------:R-:W4:Y:S01]  /*6e3b0*/  LDL.LU R48, [R1+0x1bc] ;  /* 0x0001bc0001307983 */ /* 0x000f220000300800 */
[----:B------:R-:W-:-:S05]  /*6e3c0*/  F2FP.SATFINITE.E5M2.F32.PACK_AB_MERGE_C R2, R50, R2, RZ ;  /* 0x000000023202723e */ /* 0x000fca00048060ff */
[----:B------:R0:W-:Y:S04]  /*6e3d0*/  STL [R1+0x238], R2 ;  /* 0x0002380201007387 */ /* 0x0001e80000100800 */
[----:B------:R-:W4:Y:S04]  /*6e3e0*/  LDL.LU R54, [R1+0x700] ;  /* 0x0007000001367983 */ /* 0x000f280000300800 */
[----:B------:R-:W4:Y:S04]  /*6e3f0*/  LDL.LU R3, [R1+0x704] ;  /* 0x0007040001037983 */ /* 0x000f280000300800 */
[----:B------:R-:W4:Y:S04]  /*6e400*/  LDL.LU R39, [R1+0x708] ;  /* 0x0007080001277983 */ /* 0x000f280000300800 */
[----:B------:R-:W4:Y:S04]  /*6e410*/  LDL.LU R38, [R1+0x70c] ;  /* 0x00070c0001267983 */ /* 0x000f280000300800 */
[----:B0-----:R-:W4:Y:S04]  /*6e420*/  LDL.LU R2, [R1+0x6f0] ;  /* 0x0006f00001027983 */ /* 0x001f280000300800 */
[----:B------:R2:W-:Y:S04]  /*6e430*/  STL.64 [R1+0xa98], R6 ;  /* 0x000a980601007387 */ /* 0x0005e80000100a00 */
[----:B------:R-:W4:Y:S01]  /*6e440*/  LDL.LU R50, [R1+0x6f4] ;  /* 0x0006f40001327983 */ /* 0x000f220000300800 */
[----:B--2---:R-:W-:-:S02]  /*6e450*/  F2FP.SATFINITE.E5M2.F32.PACK_AB_MERGE_C R7, R41, R49, RZ ;  /* 0x000000312907723e */ /* 0x004fc400048060ff */
[----:B------:R-:W-:Y:S02]  /*6e460*/  F2FP.SATFINITE.E5M2.F32.PACK_AB_MERGE_C R6, R57, R56, RZ ;  /* 0x000000383906723e */ /* 0x000fe400048060ff */
[----:B------:R-:W2:Y:S04]  /*6e470*/  LDL.LU R56, [R1+0x6f8] ;  /* 0x0006f80001387983 */ /* 0x000ea80000300800 */
[----:B------:R-:W-:Y:S04]  /*6e480*/  STL [R1+0x230], R7 ;  /* 0x0002300701007387 */ /* 0x000fe80000100800 */
[----:B------:R-:W2:Y:S04]  /*6e490*/  LDL.LU R57, [R1+0x6fc] ;  /* 0x0006fc0001397983 */ /* 0x000ea80000300800 */
[----:B------:R0:W-:Y:S02]  /*6e4a0*/  STL [R1+0x1e4], R6 ;  /* 0x0001e40601007387 */ /* 0x0001e40000100800 */
[----:B0-----:R-:W-:-:S05]  /*6e4b0*/  IADD3 R6, P6, PT, R43, R17, RZ ;  /* 0x000000112b067210 */ /* 0x001fca0007fde0ff */
[----:B------:R-:W-:Y:S01]  /*6e4c0*/  IMAD.X R7, R35, 0x1, R19, P6 ;  /* 0x0000000123077824 */ /* 0x000fe200030e0613 */
[----:B------:R-:W-:Y:S02]  /*6e4d0*/  F2FP.SATFINITE.E5M2.F32.PACK_AB_MERGE_C R40, R53, R40, RZ ;  /* 0x000000283528723e */ /* 0x000fe400048060ff */
[----:B------:R-:W-:Y:S02]  /*6e4e0*/  F2FP.SATFINITE.E5M2.F32.PACK_AB_MERGE_C R36, R37, R36, RZ ;  /* 0x000000242524723e */ /* 0x000fe400048060ff */
[----:B------:R0:W-:Y:S04]  /*6e4f0*/  STL.64 [R1+0xa90], R6 ;  /* 0x000a900601007387 */ /* 0x0001e80000100a00 */
[----:B------:R1:W-:Y:S01]  /*6e500*/  STL [R1+0x1e8], R40 ;  /* 0x0001e82801007387 */ /* 0x0003e20000100800 */
[----:B0-----:R-:W-:-:S03]  /*6e510*/  IADD3 R6, P6, PT, R43, R18, RZ ;  /* 0x000000122b067210 */ /* 0x001fc60007fde0ff */
[----:B------:R0:W-:Y:S01]  /*6e520*/  STL [R1+0x1c8], R36 ;  /* 0x0001c82401007387 */ /* 0x0001e20000100800 */
[----:B------:R-:W-:Y:S01]  /*6e530*/  F2FP.SATFINITE.E5M2.F32.PACK_AB_MERGE_C R0, R0, R61, RZ ;  /* 0x0000003d0000723e */ /* 0x000fe200048060ff */
[----:B------:R-:W-:Y:S02]  /*6e540*/  IMAD.X R7, R35, 0x1, R20, P6 ;  /* 0x0000000123077824 */ /* 0x000fe400030e0614 */
[----:B------:R-:W2:Y:S04]  /*6e550*/  LDL.LU R49, [R1+0x6e0] ;  /* 0x0006e00001317983 */ /* 0x000ea80000300800 */
[----:B------:R-:W2:Y:S04]  /*6e560*/  LDL.LU R41, [R1+0x6e4] ;  /* 0x0006e40001297983 */ /* 0x000ea80000300800 */
[----:B------:R-:W-:Y:S04]  /*6e570*/  STL.64 [R1+0xa88], R6 ;  /* 0x000a880601007387 */ /* 0x000fe80000100a00 */
[----:B-1----:R-:W2:Y:S04]  /*6e580*/  LDL.LU R40, [R1+0x6e8] ;  /* 0x0006e80001287983 */ /* 0x002ea80000300800 */
[----:B------:R-:W2:Y:S04]  /*6e590*/  LDL.LU R53, [R1+0x6ec] ;  /* 0x0006ec0001357983 */ /* 0x000ea80000300800 */
[----:B------:R1:W-:Y:S04]  /*6e5a0*/  STL [R1+0x1cc], R0 ;  /* 0x0001cc0001007387 */ /* 0x0003e80000100800 */
[----:B0-----:R-:W2:Y:S04]  /*6e5b0*/  LDL.LU R36, [R1+0x6d0] ;  /* 0x0006d00001247983 */ /* 0x001ea80000300800 */
[----:B------:R-:W2:Y:S04]  /*6e5c0*/  LDL.LU R37, [R1+0x6d4] ;  /* 0x0006d40001257983 */ /* 0x000ea80000300800 */
[----:B------:R-:W2:Y:S04]  /*6e5d0*/  LDL.LU R61, [R1+0x6d8] ;  /* 0x0006d800013d7983 */ /* 0x000ea80000300800 */
[----:B-1----:R-:W2:Y:S01]  /*6e5e0*/  LDL.LU R0, [R1+0x6dc] ;  /* 0x0006dc0001007983 */ /* 0x002ea20000300800 */
[----:B---3--:R-:W-:-:S05]  /*6e5f0*/  F2FP.SATFINITE.E5M2.F32.PACK_AB_MERGE_C R6, R52, R55, RZ ;  /* 0x000000373406723e */ /* 0x008fca00048060ff */
[----:B------:R0:W-:Y:S04]  /*6e600*/  STL [R1+0x1b4], R6 ;  /* 0x0001b40601007387 */ /* 0x0001e80000100800 */
[----:B------:R-:W3:Y:S04]  /*6e610*/  LDL.LU R55, [R1+0x6c0] ;  /* 0x0006c00001377983 */ /* 0x000ee80000300800 */
[----:B------:R-:W3:Y:S01]  /*6e620*/  LDL.LU R52, [R1+0x6c4] ;  /* 0x0006c40001347983 */ /* 0x000ee20000300800 */
[----:B0-----:R-:W-:-:S05]  /*6e630*/  IADD3 R6, P6, PT, R43, R21, RZ ;  /* 0x000000152b067210 */ /* 0x001fca0007fde0ff */
[----:B------:R-:W-:-:S05]  /*6e640*/  IMAD.X R7, R35, 0x1, R23, P6 ;  /* 0x0000000123077824 */ /* 0x000fca00030e0617 */
[----:B------:R0:W-:Y:S01]  /*6e650*/  STL.64 [R1+0xa80], R6 ;  /* 0x000a800601007387 */ /* 0x0001e20000100a00 */
[----:B----4-:R-:W-:-:S05]  /*6e660*/  F2FP.SATFINITE.E5M2.F32.PACK_AB_MERGE_C R42, R48, R58, RZ ;  /* 0x0000003a302a723e */ /* 0x010fca00048060ff */
[----:B------:R-:W-:Y:S01]  /*6e670*/  STL [R1+0x1b0], R42 ;  /* 0x0001b02a01007387 */ /* 0x000fe20000100800 */
[----:B0-----:R-:W-:-:S03]  /*6e680*/  IADD3 R6, P6, PT, R43, R22, RZ ;  /* 0x000000162b067210 */ /* 0x001fc60007fde0ff */
[----:B------:R-:W-:Y:S01]  /*6e690*/  STL.64 [R1+0x2f78], R22 ;  /* 0x002f781601007387 */ /* 0x000fe20000100a00 */
[----:B------:R-:W-:Y:S01]  /*6e6a0*/  F2FP.SATFINITE.E5M2.F32.PACK_AB_MERGE_C R3, R3, R54, RZ ;  /* 0x000000360303723e */ /* 0x000fe200048060ff */
[----:B------:R-:W-:-:S04]  /*6e6b0*/  IMAD.X R7, R35, 0x1, R24, P6 ;  /* 0x0000000123077824 */ /* 0x000fc800030e0618 */
[----:B------:R0:W-:Y:S02]  /*6e6c0*/  STL [R1+0x2564], R3 ;  /* 0x0025640301007387 */ /* 0x0001e40000100800 */
[----:B0-----:R-:W-:Y:S02]  /*6e6d0*/  F2FP.SATFINITE.E5M2.F32.PACK_AB_MERGE_C R3, R38, R39, RZ ;  /* 0x000000272603723e */ /* 0x001fe400048060ff */
[----:B------:R-:W-:Y:S02]  /*6e6e0*/  F2FP.SATFINITE.E5M2.F32.PACK_AB_MERGE_C R50, R50, R2, RZ ;  /* 0x000000023232723e */ /* 0x000fe400048060ff */
[----:B------:R-:W-:-:S03]  /*6e6f0*/  IADD3 R2, P6, PT, R43, R25, RZ ;  /* 0x000000192b027210 */ /* 0x000fc60007fde0ff */
[----:B------:R-:W-:Y:S04]  /*6e700*/  STL [R1+0x2de0], R50 ;  /* 0x002de03201007387 */ /* 0x000fe80000100800 */
[----:B------:R-:W-:Y:S04]  /*6e710*/  STL.64 [R1+0xa78], R6 ;  /* 0x000a780601007387 */ /* 0x000fe80000100a00 */
[----:B------:R0:W-:Y:S04]  /*6e720*/  STL [R1+0x2570], R3 ;  /* 0x0025700301007387 */ /* 0x0001e80000100800 */
[----:B------:R-:W-:Y:S01]  /*6e730*/  STL.64 [R1+0x2f70], R24 ;  /* 0x002f701801007387 */ /* 0x000fe20000100a00 */
[----:B0-----:R-:W-:-:S05]  /*6e740*/  IMAD.X R3, R35, 0x1, R27, P6 ;  /* 0x0000000123037824 */ /* 0x001fca00030e061b */
[----:B------:R2:W-:Y:S02]  /*6e750*/  STL.64 [R1+0xa70], R2 ;  /* 0x000a700201007387 */ /* 0x0005e40000100a00 */
[----:B--2---:R-:W-:Y:S02]  /*6e760*/  F2FP.SATFINITE.E5M2.F32.PACK_AB_MERGE_C R2, R57, R56, RZ ;  /* 0x000000383902723e */ /* 0x004fe400048060ff */
[----:B------:R-:W2:Y:S04]  /*6e770*/  LDL.LU R56, [R1+0x6c8] ;  /* 0x0006c80001387983 */ /* 0x000ea80000300800 */
[----:B------:R-:W2:Y:S04]  /*6e780*/  LDL.LU R57, [R1+0x6cc] ;  /* 0x0006cc0001397983 */ /* 0x000ea80000300800 */
[----:B------:R0:W-:Y:S04]  /*6e790*/  STL [R1+0x2644], R2 ;  /* 0x0026440201007387 */ /* 0x0001e80000100800 */
[----:B------:R-:W4:Y:S04]  /*6e7a0*/  LDL.LU R3, [R1+0x6b0] ;  /* 0x0006b00001037983 */ /* 0x000f280000300800 */
[----:B------:R-:W4:Y:S04]  /*6e7b0*/  LDL.LU R39, [R1+0x6b4] ;  /* 0x0006b40001277983 */ /* 0x000f280000300800 */
[----:B------:R-:W4:Y:S04]  /*6e7c0*/  LDL.LU R38, [R1+0x6b8] ;  /* 0x0006b80001267983 */ /* 0x000f280000300800 */
[----:B0-----:R-:W4:Y:S01]  /*6e7d0*/  LDL.LU R2, [R1+0x6bc] ;  /* 0x0006bc0001027983 */ /* 0x001f220000300800 */
[----:B------:R-:W-:-:S05]  /*6e7e0*/  IADD3 R6, P6, PT, R43, R26, RZ ;  /* 0x0000001a2b067210 */ /* 0x000fca0007fde0ff */
[----:B------:R-:W-:Y:S01]  /*6e7f0*/  IMAD.X R7, R35, 0x1, R28, P6 ;  /* 0x0000000123077824 */ /* 0x000fe200030e061c */
[----:B------:R-:W-:-:S05]  /*6e800*/  F2FP.SATFINITE.E5M2.F32.PACK_AB_MERGE_C R48, R41, R49, RZ ;  /* 0x000000312930723e */ /* 0x000fca00048060ff */
[----:B------:R-:W-:Y:S04]  /*6e810*/  STL [R1+0x2e70], R48 ;  /* 0x002e703001007387 */ /* 0x000fe80000100800 */
[----:B------:R0:W-:Y:S02]  /*6e820*/  STL.64 [R1+0xa68], R6 ;  /* 0x000a680601007387 */ /* 0x0001e40000100a00 */
[----:B0-----:R-:W-:Y:S02]  /*6e830*/  F2FP.SATFINITE.E5M2.F32.PACK_AB_MERGE_C R6, R53, R40, RZ ;  /* 0x000000283506723e */ /* 0x001fe400048060ff */
[----:B------:R-:W-:-:S05]  /*6e840*/  F2FP.SATFINITE.E5M2.F32.PACK_AB_MERGE_C R53, R37, R36, RZ ;  /* 0x000000242535723e */ /* 0x000fca00048060ff */
[----:B------:R-:W-:Y:S04]  /*6e850*/  STL [R1+0x2eac], R53 ;  /* 0x002eac3501007387 */ /* 0x000fe80000100800 */
[----:B------:R0:W-:Y:S02]  /*6e860*/  STL [R1+0x24b4], R6 ;  /* 0x0024b40601007387 */ /* 0x0001e40000100800 */
[----:B0-----:R-:W-:-:S05]  /*6e870*/  IADD3 R6, P6, PT, R43, R29, RZ ;  /* 0x0000001d2b067210 */ /* 0x001fca0007fde0ff */
[----:B------:R-:W-:-:S05]  /*6e880*/  IMAD.X R7, R35, 0x1, R32, P6 ;  /* 0x0000000123077824 */ /* 0x000fca00030e0620 */
[----:B------:R0:W-:Y:S04]  /*6e890*/  STL.64 [R1+0xa60], R6 ;  /* 0x000a600601007387 */ /* 0x0001e80000100a00 */
[----:B------:R-:W4:Y:S01]  /*6e8a0*/  LDL.LU R25, [R1+0x6a0] ;  /* 0x0006a00001197983 */ /* 0x000f220000300800 */
[----:B0-----:R-:W-:-:S05]  /*6e8b0*/  F2FP.SATFINITE.E5M2.F32.PACK_AB_MERGE_C R6, R0, R61, RZ ;  /* 0x0000003d0006723e */ /* 0x001fca00048060ff */
[----:B------:R0:W-:Y:S04]  /*6e8c0*/  STL [R1+0x26d4], R6 ;  /* 0x0026d40601007387 */ /* 0x0001e80000100800 */
[----:B------:R-:W4:Y:S01]  /*6e8d0*/  LDL.LU R50, [R1+0x6a4] ;  /* 0x0006a40001327983 */ /* 0x000f220000300800 */
[----:B0-----:R-:W-:-:S05]  /*6e8e0*/  IADD3 R6, P6, PT, R43, R30, RZ ;  /* 0x0000001e2b067210 */ /* 0x001fca0007fde0ff */
[----:B------:R-:W-:Y:S01]  /*6e8f0*/  IMAD.X R7, R35, 0x1, R33, P6 ;  /* 0x0000000123077824 */ /* 0x000fe200030e0621 */
[----:B---3--:R-:W-:-:S05]  /*6e900*/  F2FP.SATFINITE.E5M2.F32.PACK_AB_MERGE_C R0, R52, R55, RZ ;  /* 0x000000373400723e */ /* 0x008fca00048060ff */
        /* <DEDUP_REMOVED lines=11> */
[----:B------:R0:W-:Y:S02]  /*6e9c0*/  STL.64 [R1+0xa50], R6 ;  /* 0x000a500601007387 */ /* 0x0001e40000100a00 */
[----:B0-----:R-:W-:-:S05]  /*6e9d0*/  IADD3 R6, P6, PT, R43, R31, RZ ;  /* 0x0000001f2b067210 */ /* 0x001fca0007fde0ff */
[----:B------:R-:W-:-:S05]  /*6e9e0*/  IMAD.X R7, R35, 0x1, R34, P6 ;  /* 0x0000000123077824 */ /* 0x000fca00030e0622 */
[----:B------:R2:W-:Y:S04]  /*6e9f0*/  STL.64 [R1+0xa58], R6 ;  /* 0x000a580601007387 */ /* 0x0005e80000100a00 */
[----:B------:R-:W3:Y:S04]  /*6ea00*/  LDL.LU R61, [R1+0x680] ;  /* 0x00068000013d7983 */ /* 0x000ee80000300800 */
[----:B------:R-:W3:Y:S01]  /*6ea10*/  LDL.LU R0, [R1+0x684] ;  /* 0x0006840001007983 */ /* 0x000ee20000300800 */
[----:B------:R-:W-:Y:S02]  /*6ea20*/  SHF.R.S32.HI R35, RZ, 0x1f, R44 ;  /* 0x0000001fff237819 */ /* 0x000fe4000001142c */
[----:B--2---:R-:W-:-:S05]  /*6ea30*/  F2FP.SATFINITE.E5M2.F32.PACK_AB_MERGE_C R6, R57, R56, RZ ;  /* 0x000000383906723e */ /* 0x004fca00048060ff */
[----:B------:R0:W-:Y:S04]  /*6ea40*/  STL [R1+0x220], R6 ;  /* 0x0002200601007387 */ /* 0x0001e80000100800 */
[----:B------:R-:W2:Y:S01]  /*6ea50*/  LDL.LU R56, [R1+0x688] ;  /* 0x0006880001387983 */ /* 0x000ea20000300800 */
[----:B----4-:R-:W-:-:S03]  /*6ea60*/  F2FP.SATFINITE.E5M2.F32.PACK_AB_MERGE_C R3, R39, R3, RZ ;  /* 0x000000032703723e */ /* 0x010fc600048060ff */
[----:B------:R-:W2:Y:S01]  /*6ea70*/  LDL.LU R57, [R1+0x68c] ;  /* 0x00068c0001397983 */ /* 0x000ea20000300800 */
[----:B0-----:R-:W-:-:S03]  /*6ea80*/  IADD3 R6, P6, PT, R44, R4, RZ ;  /* 0x000000042c067210 */ /* 0x001fc60007fde0ff */
[----:B------:R-:W4:Y:S01]  /*6ea90*/  LDL.LU R54, [R1+0x670] ;  /* 0x0006700001367983 */ /* 0x000f220000300800 */
[----:B------:R-:W-:-:S03]  /*6eaa0*/  F2FP.SATFINITE.E5M2.F32.PACK_AB_MERGE_C R2, R2, R38, RZ ;  /* 0x000000260202723e */ /* 0x000fc600048060ff */
[----:B------:R0:W-:Y:S01]  /*6eab0*/  STL [R1+0x1bc], R3 ;  /* 0x0001bc0301007387 */ /* 0x0001e20000100800 */
[----:B------:R-:W-:-:S03]  /*6eac0*/  IMAD.X R7, R35, 0x1, R47, P6 ;  /* 0x0000000123077824 */ /* 0x000fc600030e062f */
[----:B------:R-:W4:Y:S04]  /*6ead0*/  LDL.LU R49, [R1+0x674] ;  /* 0x0006740001317983 */ /* 0x000f280000300800 */
[----:B------:R1:W-:Y:S04]  /*6eae0*/  STL [R1+0x1d8], R2 ;  /* 0x0001d80201007387 */ /* 0x0003e80000100800 */
[----:B------:R-:W2:Y:S04]  /*6eaf0*/  LDL.LU R41, [R1+0x678] ;  /* 0x0006780001297983 */ /* 0x000ea80000300800 */
[----:B------:R-:W2:Y:S04]  /*6eb00*/  LDL.LU R40, [R1+0x67c] ;  /* 0x00067c0001287983 */ /* 0x000ea80000300800 */
[----:B0-----:R-:W2:Y:S04]  /*6eb10*/  LDL.LU R3, [R1+0x660] ;  /* 0x0006600001037983 */ /* 0x001ea80000300800 */
[----:B------:R-:W2:Y:S04]  /*6eb20*/  LDL.LU R39, [R1+0x664] ;  /* 0x0006640001277983 */ /* 0x000ea80000300800 */
[----:B------:R-:W2:Y:S04]  /*6eb30*/  LDL.LU R38, [R1+0x668] ;  /* 0x0006680001267983 */ /* 0x000ea80000300800 */
[----:B-1----:R-:W2:Y:S04]  /*6eb40*/  LDL.LU R2, [R1+0x66c] ;  /* 0x00066c0001027983 */ /* 0x002ea80000300800 */
[----:B------:R0:W-:Y:S04]  /*6eb50*/  STL.64 [R1+0xa48], R6 ;  /* 0x000a480601007387 */ /* 0x0001e80000100a00 */
[----:B0-----:R-:W2:Y:S01]  /*6eb60*/  LDL.LU.64 R6, [R1+0x2f80] ;  /* 0x002f800001067983 */ /* 0x001ea20000300a00 */
[----:B------:R-:W-:-:S05]  /*6eb70*/  F2FP.SATFINITE.E5M2.F32.PACK_AB_MERGE_C R25, R50, R25, RZ ;  /* 0x000000193219723e */ /* 0x000fca00048060ff */
[----:B------:R0:W-:Y:S01]  /*6eb80*/  STL [R1+0x1b8], R25 ;  /* 0x0001b81901007387 */ /* 0x0001e20000100800 */
[----:B---3--:R-:W-:Y:S02]  /*6eb90*/  F2FP.SATFINITE.E5M2.F32.PACK_AB_MERGE_C R24, R23, R22, RZ ;  /* 0x000000161718723e */ /* 0x008fe400048060ff */
[----:B------:R-:W-:-:S03]  /*6eba0*/  IADD3 R22, P6, PT, R44, R5, RZ ;  /* 0x000000052c167210 */ /* 0x000fc60007fde0ff */
[----:B------:R1:W-:Y:S01]  /*6ebb0*/  STL [R1+0x261c], R24 ;  /* 0x00261c1801007387 */ /* 0x0003e20000100800 */
[----:B0-----:R-:W-:Y:S02]  /*6ebc0*/  F2FP.SATFINITE.E5M2.F32.PACK_AB_MERGE_C R25, R51, R59, RZ ;  /* 0x0000003b3319723e */ /* 0x001fe400048060ff */
[----:B-1----:R-:W-:Y:S02]  /*6ebd0*/  F2FP.SATFINITE.E5M2.F32.PACK_AB_MERGE_C R24, R58, R42, RZ ;  /* 0x0000002a3a18723e */ /* 0x002fe400048060ff */
[----:B------:R-:W-:Y:S01]  /*6ebe0*/  F2FP.SATFINITE.E5M2.F32.PACK_AB_MERGE_C R0, R0, R61, RZ ;  /* 0x0000003d0000723e */ /* 0x000fe200048060ff */
[----:B--2---:R-:W-:-:S05]  /*6ebf0*/  IMAD.X R23, R35, 0x1, R6, P6 ;  /* 0x0000000123177824 */ /* 0x004fca00030e0606 */
[----:B------:R0:W-:Y:S04]  /*6ec00*/  STL.64 [R1+0xa40], R22 ;  /* 0x000a401601007387 */ /* 0x0001e80000100a00 */
[----:B------:R-:W-:Y:S01]  /*6ec10*/  STL [R1+0x1a0], R25 ;  /* 0x0001a01901007387 */ /* 0x000fe20000100800 */
[----:B0-----:R-:W-:-:S03]  /*6ec20*/  IADD3 R22, P6, PT, R44, R7, RZ ;  /* 0x000000072c167210 */ /* 0x001fc60007fde0ff */
[----:B------:R-:W-:Y:S02]  /*6ec30*/  STL [R1+0x2618], R24 ;  /* 0x0026181801007387 */ /* 0x000fe40000100800 */
[----:B------:R-:W-:-:S05]  /*6ec40*/  IMAD.X R23, R35, 0x1, R8, P6 ;  /* 0x0000000123177824 */ /* 0x000fca00030e0608 */
[----:B------:R0:W-:Y:S02]  /*6ec50*/  STL.64 [R1+0xa38], R22 ;  /* 0x000a381601007387 */ /* 0x0001e40000100a00 */
[----:B0-----:R-:W-:Y:S02]  /*6ec60*/  F2FP.SATFINITE.E5M2.F32.PACK_AB_MERGE_C R23, R37, R36, RZ ;  /* 0x000000242517723e */ /* 0x001fe400048060ff */
[----:B------:R-:W-:Y:S01]  /*6ec70*/  F2FP.SATFINITE.E5M2.F32.PACK_AB_MERGE_C R22, R52, R55, RZ ;  /* 0x000000373416723e */ /* 0x000fe200048060ff */
[----:B------:R-:W2:Y:S04]  /*6ec80*/  LDL.LU R36, [R1+0x650] ;  /* 0x0006500001247983 */ /* 0x000ea80000300800 */
[----:B------:R-:W-:Y:S04]  /*6ec90*/  STL [R1+0x25f0], R23 ;  /* 0x0025f01701007387 */ /* 0x000fe80000100800 */
[----:B------:R-:W2:Y:S04]  /*6eca0*/  LDL.LU R37, [R1+0x654] ;  /* 0x0006540001257983 */ /* 0x000ea80000300800 */
[----:B------:R0:W-:Y:S04]  /*6ecb0*/  STL [R1+0x25ec], R22 ;  /* 0x0025ec1601007387 */ /* 0x0001e80000100800 */
[----:B------:R-:W3:Y:S04]  /*6ecc0*/  LDL.LU R55, [R1+0x658] ;  /* 0x0006580001377983 */ /* 0x000ee80000300800 */
[----:B------:R-:W3:Y:S01]  /*6ecd0*/  LDL.LU R52, [R1+0x65c] ;  /* 0x00065c0001347983 */ /* 0x000ee20000300800 */
[----:B0-----:R-:W-:-:S05]  /*6ece0*/  IADD3 R22, P6, PT, R44, R9, RZ ;  /* 0x000000092c167210 */ /* 0x001fca0007fde0ff */
[----:B------:R-:W-:-:S05]  /*6ecf0*/  IMAD.X R23, R35, 0x1, R10, P6 ;  /* 0x0000000123177824 */ /* 0x000fca00030e060a */
[----:B------:R0:W-:Y:S04]  /*6ed00*/  STL.64 [R1+0xa30], R22 ;  /* 0x000a301601007387 */ /* 0x0001e80000100a00 */
[----:B------:R-:W3:Y:S04]  /*6ed10*/  LDL.LU R61, [R1+0x640] ;  /* 0x00064000013d7983 */ /* 0x000ee80000300800 */
[----:B------:R1:W-:Y:S01]  /*6ed20*/  STL [R1+0x2658], R0 ;  /* 0x0026580001007387 */ /* 0x0003e20000100800 */
[----:B0-----:R-:W-:-:S03]  /*6ed30*/  F2FP.SATFINITE.E5M2.F32.PACK_AB_MERGE_C R22, R57, R56, RZ ;  /* 0x000000383916723e */ /* 0x001fc600048060ff */
[----:B-1----:R-:W3:Y:S04]  /*6ed40*/  LDL.LU R0, [R1+0x644] ;  /* 0x0006440001007983 */ /* 0x002ee80000300800 */
[----:B------:R0:W-:Y:S04]  /*6ed50*/  STL [R1+0x2654], R22 ;  /* 0x0026541601007387 */ /* 0x0001e80000100800 */
[----:B------:R-:W3:Y:S04]  /*6ed60*/  LDL.LU R56, [R1+0x648] ;  /* 0x0006480001387983 */ /* 0x000ee80000300800 */
[----:B------:R-:W3:Y:S01]  /*6ed70*/  LDL.LU R57, [R1+0x64c] ;  /* 0x00064c0001397983 */ /* 0x000ee20000300800 */
[----:B0-----:R-:W-:-:S05]  /*6ed80*/  IADD3 R22, P6, PT, R44, R11, RZ ;  /* 0x0000000b2c167210 */ /* 0x001fca0007fde0ff */
[----:B------:R-:W-:Y:S01]  /*6ed90*/  IMAD.X R23, R35, 0x1, R12, P6 ;  /* 0x0000000123177824 */ /* 0x000fe200030e060c */
[----:B----4-:R-:W-:-:S04]  /*6eda0*/  F2FP.SATFINITE.E5M2.F32.PACK_AB_MERGE_C R25, R49, R54, RZ ;  /* 0x000000363119723e */ /* 0x010fc800048060ff */
[----:B------:R0:W-:Y:S01]  /*6edb0*/  STL.64 [R1+0xa28], R22 ;  /* 0x000a281601007387 */ /* 0x0001e20000100a00 */
[----:B------:R-:W-:Y:S02]  /*6edc0*/  F2FP.SATFINITE.E5M2.F32.PACK_AB_MERGE_C R24, R40, R41, RZ ;  /* 0x000000292818723e */ /* 0x000fe400048060ff */
[----:B------:R-:W-:Y:S01]  /*6edd0*/  F2FP.SATFINITE.E5M2.F32.PACK_AB_MERGE_C R3, R39, R3, RZ ;  /* 0x000000032703723e */ /* 0x000fe200048060ff */
[----:B------:R-:W-:Y:S01]  /*6ede0*/  STL [R1+0x277c], R25 ;  /* 0x00277c1901007387 */ /* 0x000fe20000100800 */
[----:B0-----:R-:W-:-:S03]  /*6edf0*/  IADD3 R22, P6, PT, R44, R13, RZ ;  /* 0x0000000d2c167210 */ /* 0x001fc60007fde0ff */
[----:B------:R0:W-:Y:S01]  /*6ee00*/  STL [R1+0x2778], R24 ;  /* 0x0027781801007387 */ /* 0x0001e20000100800 */
[----:B------:R-:W-:Y:S01]  /*6ee10*/  F2FP.SATFINITE.E5M2.F32.PACK_AB_MERGE_C R2, R2, R38, RZ ;  /* 0x000000260202723e */ /* 0x000fe200048060ff */
[----:B------:R-:W-:Y:S02]  /*6ee20*/  IMAD.X R23, R35, 0x1, R14, P6 ;  /* 0x0000000123177824 */ /* 0x000fe400030e060e */
[----:B------:R-:W4:Y:S04]  /*6ee30*/  LDL.LU R48, [R1+0x630] ;  /* 0x0006300001307983 */ /* 0x000f280000300800 */
[----:B------:R1:W-:Y:S04]  /*6ee40*/  STL.64 [R1+0xa20], R22 ;  /* 0x000a201601007387 */ /* 0x0003e80000100a00 */
[----:B------:R-:W-:Y:S04]  /*6ee50*/  STL [R1+0x27e0], R3 ;  /* 0x0027e00301007387 */ /* 0x000fe80000100800 */
[----:B0-----:R-:W4:Y:S04]  /*6ee60*/  LDL.LU R24, [R1+0x634] ;  /* 0x0006340001187983 */ /* 0x001f280000300800 */
[----:B------:R0:W-:Y:S01]  /*6ee70*/  STL [R1+0x27dc], R2 ;  /* 0x0027dc0201007387 */ /* 0x0001e20000100800 */
[----:B-1----:R-:W-:-:S03]  /*6ee80*/  IADD3 R22, P6, PT, R44, R15, RZ ;  /* 0x0000000f2c167210 */ /* 0x002fc60007fde0ff */
[----:B------:R-:W4:Y:S04]  /*6ee90*/  LDL.LU R25, [R1+0x638] ;  /* 0x0006380001197983 */ /* 0x000f280000300800 */
[----:B------:R-:W4:Y:S01]  /*6eea0*/  LDL.LU R50, [R1+0x63c] ;  /* 0x00063c0001327983 */ /* 0x000f220000300800 */
[----:B------:R-:W-:-:S03]  /*6eeb0*/  IMAD.X R23, R35, 0x1, R16, P6 ;  /* 0x0000000123177824 */ /* 0x000fc600030e0610 */
        /* <DEDUP_REMOVED lines=8> */
[----:B------:R2:W-:Y:S02]  /*6ef40*/  STL.64 [R1+0xa18], R22 ;  /* 0x000a181601007387 */ /* 0x0005e40000100a00 */
[----:B--2---:R-:W-:-:S02]  /*6ef50*/  F2FP.SATFINITE.E5M2.F32.PACK_AB_MERGE_C R22, R37, R36, RZ ;  /* 0x000000242516723e */ /* 0x004fc400048060ff */
[----:B------:R-:W2:Y:S04]  /*6ef60*/  LDL.LU R36, [R1+0x610] ;  /* 0x0006100001247983 */ /* 0x000ea80000300800 */
[----:B------:R0:W-:Y:S04]  /*6ef70*/  STL [R1+0x284c], R22 ;  /* 0x00284c1601007387 */ /* 0x0001e80000100800 */
[----:B------:R-:W2:Y:S01]  /*6ef80*/  LDL.LU R37, [R1+0x614] ;  /* 0x0006140001257983 */ /* 0x000ea20000300800 */
[----:B---3--:R-:W-:Y:S02]  /*6ef90*/  F2FP.SATFINITE.E5M2.F32.PACK_AB_MERGE_C R3, R52, R55, RZ ;  /* 0x000000373403723e */ /* 0x008fe400048060ff */
[----:B0-----:R-:W-:-:S03]  /*6efa0*/  IADD3 R22, P6, PT, R44, R17, RZ ;  /* 0x000000112c167210 */ /* 0x001fc60007fde0ff */
[----:B------:R0:W-:Y:S02]  /*6efb0*/  STL [R1+0x2848], R3 ;  /* 0x0028480301007387 */ /* 0x0001e40000100800 */
[----:B------:R-:W-:Y:S02]  /*6efc0*/  IMAD.X R23, R35, 0x1, R19, P6 ;  /* 0x0000000123177824 */ /* 0x000fe400030e0613 */
[----:B------:R-:W3:Y:S04]  /*6efd0*/  LDL.LU R55, [R1+0x618] ;  /* 0x0006180001377983 */ /* 0x000ee80000300800 */
[----:B------:R-:W3:Y:S04]  /*6efe0*/  LDL.LU R52, [R1+0x61c] ;  /* 0x00061c0001347983 */ /* 0x000ee80000300800 */
[----:B------:R-:W2:Y:S04]  /*6eff0*/  LDL.LU R41, [R1+0x600] ;  /* 0x0006000001297983 */ /* 0x000ea80000300800 */
[----:B------:R1:W-:Y:S01]  /*6f000*/  STL.64 [R1+0xa10], R22 ;  /* 0x000a101601007387 */ /* 0x0003e20000100a00 */
[----:B0-----:R-:W-:-:S02]  /*6f010*/  F2FP.SATFINITE.E5M2.F32.PACK_AB_MERGE_C R3, R0, R61, RZ ;  /* 0x0000003d0003723e */ /* 0x001fc400048060ff */
[----:B-1----:R-:W-:-:S03]  /*6f020*/  IADD3 R22, P6, PT, R44, R18, RZ ;  /* 0x000000122c167210 */ /* 0x002fc60007fde0ff */
[----:B------:R0:W-:Y:S04]  /*6f030*/  STL [R1+0x28a4], R3 ;  /* 0x0028a40301007387 */ /* 0x0001e80000100800 */
[----:B------:R-:W2:Y:S01]  /*6f040*/  LDL.LU R40, [R1+0x604] ;  /* 0x0006040001287983 */ /* 0x000ea20000300800 */
[----:B------:R-:W-:Y:S01]  /*6f050*/  F2FP.SATFINITE.E5M2.F32.PACK_AB_MERGE_C R0, R57, R56, RZ ;  /* 0x000000383900723e */ /* 0x000fe200048060ff */
[----:B------:R-:W-:-:S04]  /*6f060*/  IMAD.X R23, R35, 0x1, R20, P6 ;  /* 0x0000000123177824 */ /* 0x000fc800030e0614 */
[----:B------:R1:W-:Y:S04]  /*6f070*/  STL [R1+0x28a0], R0 ;  /* 0x0028a00001007387 */ /* 0x0003e80000100800 */
[----:B0-----:R-:W2:Y:S04]  /*6f080*/  LDL.LU R3, [R1+0x608] ;  /* 0x0006080001037983 */ /* 0x001ea80000300800 */
[----:B------:R-:W2:Y:S04]  /*6f090*/  LDL.LU R39, [R1+0x60c] ;  /* 0x00060c0001277983 */ /* 0x000ea80000300800 */
[----:B------:R-:W2:Y:S04]  /*6f0a0*/  LDL.LU R61, [R1+0x5f0] ;  /* 0x0005f000013d7983 */ /* 0x000ea80000300800 */
[----:B-1----:R-:W2:Y:S04]  /*6f0b0*/  LDL.LU R0, [R1+0x5f4] ;  /* 0x0005f40001007983 */ /* 0x002ea80000300800 */
[----:B------:R-:W2:Y:S04]  /*6f0c0*/  LDL.LU R56, [R1+0x5f8] ;  /* 0x0005f80001387983 */ /* 0x000ea80000300800 */
[----:B------:R-:W2:Y:S04]  /*6f0d0*/  LDL.LU R57, [R1+0x5fc] ;  /* 0x0005fc0001397983 */ /* 0x000ea80000300800 */
[----:B------:R0:W-:Y:S04]  /*6f0e0*/  STL.64 [R1+0xa08], R22 ;  /* 0x000a081601007387 */ /* 0x0001e80000100a00 */
[----:B0-----:R-:W2:Y:S01]  /*6f0f0*/  LDL.LU.64 R22, [R1+0x2f78] ;  /* 0x002f780001167983 */ /* 0x001ea20000300a00 */
[----:B----4-:R-:W-:-:S02]  /*6f100*/  F2FP.SATFINITE.E5M2.F32.PACK_AB_MERGE_C R48, R24, R48, RZ ;  /* 0x000000301830723e */ /* 0x010fc400048060ff */
[----:B------:R-:W-:Y:S02]  /*6f110*/  IADD3 R24, P6, PT, R44, R21, RZ ;  /* 0x000000152c187210 */ /* 0x000fe40007fde0ff */
[----:B------:R-:W-:Y:S01]  /*6f120*/  F2FP.SATFINITE.E5M2.F32.PACK_AB_MERGE_C R43, R50, R25, RZ ;  /* 0x00000019322b723e */ /* 0x000fe200048060ff */
[----:B------:R-:W-:Y:S04]  /*6f130*/  STL [R1+0x28d4], R48 ;  /* 0x0028d43001007387 */ /* 0x000fe80000100800 */
[----:B------:R-:W-:Y:S01]  /*6f140*/  STL [R1+0x28d0], R43 ;  /* 0x0028d02b01007387 */ /* 0x000fe20000100800 */
[----:B--2---:R-:W-:-:S05]  /*6f150*/  IMAD.X R25, R35, 0x1, R23, P6 ;  /* 0x0000000123197824 */ /* 0x004fca00030e0617 */
[----:B------:R0:W-:Y:S04]  /*6f160*/  STL.64 [R1+0xa00], R24 ;  /* 0x000a001801007387 */ /* 0x0001e80000100a00 */
[----:B0-----:R-:W2:Y:S01]  /*6f170*/  LDL.LU.64 R24, [R1+0x2f70] ;  /* 0x002f700001187983 */ /* 0x001ea20000300a00 */
[----:B------:R-:W-:Y:S02]  /*6f180*/  F2FP.SATFINITE.E5M2.F32.PACK_AB_MERGE_C R50, R51, R59, RZ ;  /* 0x0000003b3332723e */ /* 0x000fe400048060ff */
[----:B------:R-:W-:Y:S02]  /*6f190*/  F2FP.SATFINITE.E5M2.F32.PACK_AB_MERGE_C R48, R58, R42, RZ ;  /* 0x0000002a3a30723e */ /* 0x000fe400048060ff */
[----:B------:R-:W-:Y:S01]  /*6f1a0*/  IADD3 R42, P6, PT, R44, R22, RZ ;  /* 0x000000162c2a7210 */ /* 0x000fe20007fde0ff */
[----:B------:R-:W-:Y:S01]  /*6f1b0*/  STL [R1+0x2914], R50 ;  /* 0x0029143201007387 */ /* 0x000fe20000100800 */
[----:B------:R-:W-:-:S03]  /*6f1c0*/  F2FP.SATFINITE.E5M2.F32.PACK_AB_MERGE_C R2, R2, R38, RZ ;  /* 0x000000260202723e */ /* 0x000fc600048060ff */
[----:B------:R0:W-:Y:S02]  /*6f1d0*/  STL [R1+0x2910], R48 ;  /* 0x0029103001007387 */ /* 0x0001e40000100800 */
[----:B0-----:R-:W-:Y:S02]  /*6f1e0*/  F2FP.SATFINITE.E5M2.F32.PACK_AB_MERGE_C R48, R49, R54, RZ ;  /* 0x000000363130723e */ /* 0x001fe400048060ff */
[----:B------:R-:W-:Y:S02]  /*6f1f0*/  F2FP.SATFINITE.E5M2.F32.PACK_AB_MERGE_C R40, R40, R41, RZ ;  /* 0x000000292828723e */ /* 0x000fe400048060ff */
[----:B------:R-:W-:Y:S01]  /*6f200*/  F2FP.SATFINITE.E5M2.F32.PACK_AB_MERGE_C R3, R39, R3, RZ ;  /* 0x000000032703723e */ /* 0x000fe200048060ff */
[----:B--2---:R-:W-:-:S05]  /*6f210*/  IMAD.X R43, R35, 0x1, R24, P6 ;  /* 0x00000001232b7824 */ /* 0x004fca00030e0618 */
[----:B------:R0:W-:Y:S04]  /*6f220*/  STL.64 [R1+0x9f8], R42 ;  /* 0x0009f82a01007387 */ /* 0x0001e80000100a00 */
[----:B------:R-:W-:Y:S04]  /*6f230*/  STL [R1+0x640], R48 ;  /* 0x0006403001007387 */ /* 0x000fe80000100800 */
[----:B------:R-:W-:Y:S04]  /*6f240*/  STL.64 [R1+0x2f68], R24 ;  /* 0x002f681801007387 */ /* 0x000fe80000100a00 */
[----:B------:R1:W-:Y:S01]  /*6f250*/  STL [R1+0x260c], R2 ;  /* 0x00260c0201007387 */ /* 0x0003e20000100800 */
[----:B0-----:R-:W-:-:S03]  /*6f260*/  IADD3 R42, P6, PT, R44, R25, RZ ;  /* 0x000000192c2a7210 */ /* 0x001fc60007fde0ff */
[----:B------:R-:W2:Y:S02]  /*6f270*/  LDL.LU R38, [R1+0x5e0] ;  /* 0x0005e00001267983 */ /* 0x000ea40000300800 */
[----:B------:R-:W-:Y:S02]  /*6f280*/  IMAD.X R43, R35, 0x1, R27, P6 ;  /* 0x00000001232b7824 */ /* 0x000fe400030e061b */
[----:B-1----:R-:W2:Y:S01]  /*6f290*/  LDL.LU R2, [R1+0x5e4] ;  /* 0x0005e40001027983 */ /* 0x002ea20000300800 */
[----:B------:R-:W-:Y:S02]  /*6f2a0*/  F2FP.SATFINITE.E5M2.F32.PACK_AB_MERGE_C R25, R37, R36, RZ ;  /* 0x000000242519723e */ /* 0x000fe400048060ff */
[----:B---3--:R-:W-:Y:S01]  /*6f2b0*/  F2FP.SATFINITE.E5M2.F32.PACK_AB_MERGE_C R24, R52, R55, RZ ;  /* 0x000000373418723e */ /* 0x008fe200048060ff */
[----:B------:R-:W-:Y:S04]  /*6f2c0*/  STL.64 [R1+0x9f0], R42 ;  /* 0x0009f02a01007387 */ /* 0x000fe80000100a00 */
[----:B------:R-:W3:Y:S04]  /*6f2d0*/  LDL.LU R55, [R1+0x5e8] ;  /* 0x0005e80001377983 */ /* 0x000ee80000300800 */
[----:B------:R-:W-:Y:S04]  /*6f2e0*/  STL [R1+0x2648], R25 ;  /* 0x0026481901007387 */ /* 0x000fe80000100800 */
[----:B------:R-:W3:Y:S04]  /*6f2f0*/  LDL.LU R52, [R1+0x5ec] ;  /* 0x0005ec0001347983 */ /* 0x000ee80000300800 */
        /* <DEDUP_REMOVED lines=9> */
[----:B------:R-:W-:Y:S02]  /*6f390*/  IMAD.X R25, R35, 0x1, R32, P6 ;  /* 0x0000000123197824 */ /* 0x000fe400030e0620 */
[----:B------:R-:W4:Y:S01]  /*6f3a0*/  LDL.LU R43, [R1+0x5d8] ;  /* 0x0005d800012b7983 */ /* 0x000f220000300800 */
[----:B0-----:R-:W-:Y:S02]  /*6f3b0*/  F2FP.SATFINITE.E5M2.F32.PACK_AB_MERGE_C R3, R0, R61, RZ ;  /* 0x0000003d0003723e */ /* 0x001fe400048060ff */
[----:B------:R-:W-:Y:S01]  /*6f3c0*/  F2FP.SATFINITE.E5M2.F32.PACK_AB_MERGE_C R0, R57, R56, RZ ;  /* 0x000000383900723e */ /* 0x000fe200048060ff */
[----:B------:R0:W-:Y:S04]  /*6f3d0*/  STL.64 [R1+0x9e0], R24 ;  /* 0x0009e01801007387 */ /* 0x0001e80000100a00 */
[----:B------:R-:W-:Y:S04]  /*6f3e0*/  STL [R1+0x27ac], R3 ;  /* 0x0027ac0301007387 */ /* 0x000fe80000100800 */
[----:B------:R-:W4:Y:S04]  /*6f3f0*/  LDL.LU R53, [R1+0x5dc] ;  /* 0x0005dc0001357983 */ /* 0x000f280000300800 */
[----:B------:R1:W-:Y:S04]  /*6f400*/  STL [R1+0x27a8], R0 ;  /* 0x0027a80001007387 */ /* 0x0003e80000100800 */
[----:B------:R-:W4:Y:S04]  /*6f410*/  LDL.LU R48, [R1+0x5c0] ;  /* 0x0005c00001307983 */ /* 0x000f280000300800 */
[----:B------:R-:W4:Y:S04]  /*6f420*/  LDL.LU R50, [R1+0x5c4] ;  /* 0x0005c40001327983 */ /* 0x000f280000300800 */
[----:B------:R-:W4:Y:S04]  /*6f430*/  LDL.LU R59, [R1+0x5c8] ;  /* 0x0005c800013b7983 */ /* 0x000f280000300800 */
[----:B------:R-:W4:Y:S04]  /*6f440*/  LDL.LU R51, [R1+0x5cc] ;  /* 0x0005cc0001337983 */ /* 0x000f280000300800 */
[----:B------:R-:W4:Y:S04]  /*6f450*/  LDL.LU R42, [R1+0x180] ;  /* 0x00018000012a7983 */ /* 0x000f280000300800 */
[----:B------:R-:W4:Y:S01]  /*6f460*/  LDL.LU R58, [R1+0x184] ;  /* 0x00018400013a7983 */ /* 0x000f220000300800 */
[----:B0-----:R-:W-:-:S03]  /*6f470*/  IADD3 R24, P6, PT, R44, R30, RZ ;  /* 0x0000001e2c187210 */ /* 0x001fc60007fde0ff */
[----:B------:R-:W4:Y:S04]  /*6f480*/  LDL.LU R61, [R1+0x188] ;  /* 0x00018800013d7983 */ /* 0x000f280000300800 */
[----:B-1----:R-:W4:Y:S01]  /*6f490*/  LDL.LU R0, [R1+0x18c] ;  /* 0x00018c0001007983 */ /* 0x002f220000300800 */
[----:B------:R-:W-:-:S03]  /*6f4a0*/  IMAD.X R25, R35, 0x1, R33, P6 ;  /* 0x0000000123197824 */ /* 0x000fc600030e0621 */
[----:B------:R-:W4:Y:S04]  /*6f4b0*/  LDL.LU R56, [R1+0x5b0] ;  /* 0x0005b00001387983 */ /* 0x000f280000300800 */
[----:B------:R-:W4:Y:S04]  /*6f4c0*/  LDL.LU R57, [R1+0x5b4] ;  /* 0x0005b40001397983 */ /* 0x000f280000300800 */
[----:B------:R0:W-:Y:S04]  /*6f4d0*/  STL.64 [R1+0x9d8], R24 ;  /* 0x0009d81801007387 */ /* 0x0001e80000100a00 */
[----:B------:R-:W4:Y:S04]  /*6f4e0*/  LDL.LU R54, [R1+0x5b8] ;  /* 0x0005b80001367983 */ /* 0x000f280000300800 */
[----:B------:R-:W4:Y:S01]  /*6f4f0*/  LDL.LU R49, [R1+0x5bc] ;  /* 0x0005bc0001317983 */ /* 0x000f220000300800 */
[----:B0-----:R-:W-:-:S05]  /*6f500*/  IADD3 R24, P6, PT, R44, R31, RZ ;  /* 0x0000001f2c187210 */ /* 0x001fca0007fde0ff */
[----:B------:R-:W-:-:S05]  /*6f510*/  IMAD.X R25, R35, 0x1, R34, P6 ;  /* 0x0000000123197824 */ /* 0x000fca00030e0622 */
[----:B------:R-:W-:Y:S01]  /*6f520*/  STL.64 [R1+0x9d0], R24 ;  /* 0x0009d01801007387 */ /* 0x000fe20000100a00 */
[----:B--2---:R-:W-:-:S05]  /*6f530*/  F2FP.SATFINITE.E5M2.F32.PACK_AB_MERGE_C R2, R2, R38, RZ ;  /* 0x000000260202723e */ /* 0x004fca00048060ff */
[----:B------:R0:W-:Y:S04]  /*6f540*/  STL [R1+0x2820], R2 ;  /* 0x0028200201007387 */ /* 0x0001e80000100800 */
[----:B------:R-:W2:Y:S04]  /*6f550*/  LDL.LU R38, [R1+0x5a0] ;  /* 0x0005a00001267983 */ /* 0x000ea80000300800 */
[----:B0-----:R-:W2:Y:S01]  /*6f560*/  LDL.LU R2, [R1+0x5a4] ;  /* 0x0005a40001027983 */ /* 0x001ea20000300800 */
[----:B---3--:R-:W-:-:S03]  /*6f570*/  F2FP.SATFINITE.E5M2.F32.PACK_AB_MERGE_C R3, R52, R55, RZ ;  /* 0x000000373403723e */ /* 0x008fc600048060ff */
[----:B------:R-:W3:Y:S04]  /*6f580*/  LDL.LU R55, [R1+0x5a8] ;  /* 0x0005a80001377983 */ /* 0x000ee80000300800 */
[----:B------:R-:W3:Y:S04]  /*6f590*/  LDL.LU R52, [R1+0x5ac] ;  /* 0x0005ac0001347983 */ /* 0x000ee80000300800 */
[----:B------:R4:W-:Y:S04]  /*6f5a0*/  STL [R1+0x281c], R3 ;  /* 0x00281c0301007387 */ /* 0x0009e80000100800 */
[----:B------:R-:W3:Y:S04]  /*6f5b0*/  LDL.LU R41, [R1+0x590] ;  /* 0x0005900001297983 */ /* 0x000ee80000300800 */
[----:B------:R-:W3:Y:S01]  /*6f5c0*/  LDL.LU R40, [R1+0x594] ;  /* 0x0005940001287983 */ /* 0x000ee20000300800 */
[----:B----4-:R-:W-:-:S05]  /*6f5d0*/  F2FP.SATFINITE.E5M2.F32.PACK_AB_MERGE_C R3, R37, R36, RZ ;  /* 0x000000242503723e */ /* 0x010fca00048060ff */
[----:B------:R0:W-:Y:S04]  /*6f5e0*/  STL [R1+0x2880], R3 ;  /* 0x0028800301007387 */ /* 0x0001e80000100800 */
[----:B0-----:R-:W4:Y:S04]  /*6f5f0*/  LDL.LU R3, [R1+0x598] ;  /* 0x0005980001037983 */ /* 0x001f280000300800 */
[----:B------:R-:W4:Y:S04]  /*6f600*/  LDL.LU R39, [R1+0x59c] ;  /* 0x00059c0001277983 */ /* 0x000f280000300800 */
[----:B------:R-:W4:Y:S04]  /*6f610*/  LDL.LU R36, [R1+0x580] ;  /* 0x0005800001247983 */ /* 0x000f280000300800 */
[----:B------:R-:W4:Y:S01]  /*6f620*/  LDL.LU R37, [R1+0x584] ;  /* 0x0005840001257983 */ /* 0x000f220000300800 */
[----:B------:R-:W-:-:S02]  /*6f630*/  SHF.R.S32.HI R35, RZ, 0x1f, R45 ;  /* 0x0000001fff237819 */ /* 0x000fc4000001142d */
[----:B------:R-:W-:-:S05]  /*6f640*/  IADD3 R24, P6, PT, R45, R4, RZ ;  /* 0x000000042d187210 */ /* 0x000fca0007fde0ff */
[----:B------:R-:W-:-:S05]  /*6f650*/  IMAD.X R25, R35, 0x1, R47, P6 ;  /* 0x0000000123197824 */ /* 0x000fca00030e062f */
[----:B------:R0:W-:Y:S01]  /*6f660*/  STL.64 [R1+0x9c8], R24 ;  /* 0x0009c81801007387 */ /* 0x0001e20000100a00 */
[----:B------:R-:W-:Y:S02]  /*6f670*/  F2FP.SATFINITE.E5M2.F32.PACK_AB_MERGE_C R44, R53, R43, RZ ;  /* 0x0000002b352c723e */ /* 0x000fe400048060ff */
[----:B0-----:R-:W-:Y:S02]  /*6f680*/  IADD3 R24, P6, PT, R45, R5, RZ ;  /* 0x000000052d187210 */ /* 0x001fe40007fde0ff */
[----:B------:R-:W-:-:S03]  /*6f690*/  F2FP.SATFINITE.E5M2.F32.PACK_AB_MERGE_C R43, R50, R48, RZ ;  /* 0x00000030322b723e */ /* 0x000fc600048060ff */
[----:B------:R-:W-:Y:S01]  /*6f6a0*/  IMAD.X R25, R35, 0x1, R6, P6 ;  /* 0x0000000123197824 */ /* 0x000fe200030e0606 */
[----:B------:R-:W-:Y:S04]  /*6f6b0*/  STL [R1+0x287c], R44 ;  /* 0x00287c2c01007387 */ /* 0x000fe80000100800 */
[----:B------:R0:W-:Y:S04]  /*6f6c0*/  STL [R1+0x28bc], R43 ;  /* 0x0028bc2b01007387 */ /* 0x0001e80000100800 */
[----:B------:R1:W-:Y:S01]  /*6f6d0*/  STL.64 [R1+0x9c0], R24 ;  /* 0x0009c01801007387 */ /* 0x0003e20000100a00 */
[----:B------:R-:W-:-:S02]  /*6f6e0*/  F2FP.SATFINITE.E5M2.F32.PACK_AB_MERGE_C R42, R58, R42, RZ ;  /* 0x0000002a3a2a723e */ /* 0x000fc400048060ff */
[----:B0-----:R-:W-:Y:S02]  /*6f6f0*/  F2FP.SATFINITE.E5M2.F32.PACK_AB_MERGE_C R43, R51, R59, RZ ;  /* 0x0000003b332b723e */ /* 0x001fe400048060ff */
[----:B-1----:R-:W-:-:S03]  /*6f700*/  IADD3 R24, P6, PT, R45, R7, RZ ;  /* 0x000000072d187210 */ /* 0x002fc60007fde0ff */
[----:B------:R-:W-:Y:S02]  /*6f710*/  STL [R1+0x28b8], R43 ;  /* 0x0028b82b01007387 */ /* 0x000fe40000100800 */
[----:B------:R-:W-:Y:S02]  /*6f720*/  IMAD.X R25, R35, 0x1, R8, P6 ;  /* 0x0000000123197824 */ /* 0x000fe400030e0608 */
[----:B------:R-:W-:Y:S01]  /*6f730*/  STL [R1+0x28f0], R42 ;  /* 0x0028f02a01007387 */ /* 0x000fe20000100800 */
[----:B------:R-:W-:-:S03]  /*6f740*/  F2FP.SATFINITE.E5M2.F32.PACK_AB_MERGE_C R0, R0, R61, RZ ;  /* 0x0000003d0000723e */ /* 0x000fc600048060ff */
[----:B------:R0:W-:Y:S04]  /*6f750*/  STL.64 [R1+0x9b8], R24 ;  /* 0x0009b81801007387 */ /* 0x0001e80000100a00 */
[----:B------:R-:W4:Y:S04]  /*6f760*/  LDL.LU R61, [R1+0x588] ;  /* 0x00058800013d7983 */ /* 0x000f280000300800 */
[----:B------:R1:W-:Y:S01]  /*6f770*/  STL [R1+0x28ec], R0 ;  /* 0x0028ec0001007387 */ /* 0x0003e20000100800 */
[----:B0-----:R-:W-:-:S03]  /*6f780*/  F2FP.SATFINITE.E5M2.F32.PACK_AB_MERGE_C R24, R57, R56, RZ ;  /* 0x000000383918723e */ /* 0x001fc600048060ff */
[----:B-1----:R-:W4:Y:S04]  /*6f790*/  LDL.LU R0, [R1+0x58c] ;  /* 0x00058c0001007983 */ /* 0x002f280000300800 */
[----:B------:R0:W-:Y:S04]  /*6f7a0*/  STL [R1+0x5c0], R24 ;  /* 0x0005c01801007387 */ /* 0x0001e80000100800 */
[----:B------:R-:W4:Y:S04]  /*6f7b0*/  LDL.LU R56, [R1+0x570] ;  /* 0x0005700001387983 */ /* 0x000f280000300800 */
[----:B------:R-:W4:Y:S01]  /*6f7c0*/  LDL.LU R57, [R1+0x574] ;  /* 0x0005740001397983 */ /* 0x000f220000300800 */
[----:B0-----:R-:W-:-:S05]  /*6f7d0*/  IADD3 R24, P6, PT, R45, R9, RZ ;  /* 0x000000092d187210 */ /* 0x001fca0007fde0ff */
[----:B------:R-:W-:Y:S01]  /*6f7e0*/  IMAD.X R25, R35, 0x1, R10, P6 ;  /* 0x0000000123197824 */ /* 0x000fe200030e060a */
[----:B------:R-:W-:-:S04]  /*6f7f0*/  F2FP.SATFINITE.E5M2.F32.PACK_AB_MERGE_C R42, R49, R54, RZ ;  /* 0x00000036312a723e */ /* 0x000fc800048060ff */
[----:B------:R0:W-:Y:S04]  /*6f800*/  STL.64 [R1+0x9b0], R24 ;  /* 0x0009b01801007387 */ /* 0x0001e80000100a00 */
[----:B------:R-:W-:Y:S01]  /*6f810*/  STL [R1+0x5b8], R42 ;  /* 0x0005b82a01007387 */ /* 0x000fe20000100800 */
[----:B0-----:R-:W-:-:S05]  /*6f820*/  IADD3 R24, P6, PT, R45, R11, RZ ;  /* 0x0000000b2d187210 */ /* 0x001fca0007fde0ff */
[----:B------:R-:W-:Y:S01]  /*6f830*/  IMAD.X R25, R35, 0x1, R12, P6 ;  /* 0x0000000123197824 */ /* 0x000fe200030e060c */
[----:B--2---:R-:W-:-:S05]  /*6f840*/  F2FP.SATFINITE.E5M2.F32.PACK_AB_MERGE_C R2, R2, R38, RZ ;  /* 0x000000260202723e */ /* 0x004fca00048060ff */
[----:B------:R0:W-:Y:S04]  /*6f850*/  STL [R1+0x5b0], R2 ;  /* 0x0005b00201007387 */ /* 0x0001e80000100800 */
[----:B------:R3:W-:Y:S04]  /*6f860*/  STL.64 [R1+0x9a8], R24 ;  /* 0x0009a81801007387 */ /* 0x0007e80000100a00 */
[----:B------:R-:W2:Y:S04]  /*6f870*/  LDL.LU R38, [R1+0x578] ;  /* 0x0005780001267983 */ /* 0x000ea80000300800 */
[----:B0-----:R-:W2:Y:S01]  /*6f880*/  LDL.LU R2, [R1+0x57c] ;  /* 0x00057c0001027983 */ /* 0x001ea20000300800 */
[----:B---3--:R-:W-:-:S05]  /*6f890*/  F2FP.SATFINITE.E5M2.F32.PACK_AB_MERGE_C R24, R52, R55, RZ ;  /* 0x000000373418723e */ /* 0x008fca00048060ff */
[----:B------:R0:W-:Y:S01]  /*6f8a0*/  STL [R1+0x5b4], R24 ;  /* 0x0005b41801007387 */ /* 0x0001e20000100800 */
[----:B------:R-:W-:-:S03]  /*6f8b0*/  F2FP.SATFINITE.E5M2.F32.PACK_AB_MERGE_C R40, R40, R41, RZ ;  /* 0x000000292828723e */ /* 0x000fc600048060ff */
[----:B------:R-:W3:Y:S04]  /*6f8c0*/  LDL.LU R55, [R1+0x560] ;  /* 0x0005600001377983 */ /* 0x000ee80000300800 */
[----:B------:R-:W3:Y:S01]  /*6f8d0*/  LDL.LU R52, [R1+0x564] ;  /* 0x0005640001347983 */ /* 0x000ee20000300800 */
[----:B0-----:R-:W-:-:S05]  /*6f8e0*/  IADD3 R24, P6, PT, R45, R13, RZ ;  /* 0x0000000d2d187210 */ /* 0x001fca0007fde0ff */
[----:B------:R-:W-:Y:S01]  /*6f8f0*/  IMAD.X R25, R35, 0x1, R14, P6 ;  /* 0x0000000123197824 */ /* 0x000fe200030e060e */
[----:B------:R-:W-:Y:S04]  /*6f900*/  STL [R1+0x20c], R40 ;  /* 0x00020c2801007387 */ /* 0x000fe80000100800 */
[----:B------:R4:W-:Y:S04]  /*6f910*/  STL.64 [R1+0x9a0], R24 ;  /* 0x0009a01801007387 */ /* 0x0009e80000100a00 */
[----:B------:R-:W3:Y:S01]  /*6f920*/  LDL.LU R43, [R1+0x568] ;  /* 0x00056800012b7983 */ /* 0x000ee20000300800 */
[----:B----4-:R-:W-:-:S02]  /*6f930*/  F2FP.SATFINITE.E5M2.F32.PACK_AB_MERGE_C R24, R39, R3, RZ ;  /* 0x000000032718723e */ /* 0x010fc400048060ff */
[----:B------:R-:W-:-:S03]  /*6f940*/  F2FP.SATFINITE.E5M2.F32.PACK_AB_MERGE_C R3, R37, R36, RZ ;  /* 0x000000242503723e */ /* 0x000fc600048060ff */
[----:B------:R0:W-:Y:S04]  /*6f950*/  STL [R1+0x224], R24 ;  /* 0x0002241801007387 */ /* 0x0001e80000100800 */
[----:B------:R-:W4:Y:S04]  /*6f960*/  LDL.LU R53, [R1+0x56c] ;  /* 0x00056c0001357983 */ /* 0x000f280000300800 */
[----:B------:R1:W-:Y:S04]  /*6f970*/  STL [R1+0x194], R3 ;  /* 0x0001940301007387 */ /* 0x0003e80000100800 */
[----:B------:R-:W4:Y:S04]  /*6f980*/  LDL.LU R48, [R1+0x550] ;  /* 0x0005500001307983 */ /* 0x000f280000300800 */
[----:B------:R-:W4:Y:S01]  /*6f990*/  LDL.LU R50, [R1+0x554] ;  /* 0x0005540001327983 */ /* 0x000f220000300800 */
[----:B0-----:R-:W-:-:S03]  /*6f9a0*/  IADD3 R24, P6, PT, R45, R15, RZ ;  /* 0x0000000f2d187210 */ /* 0x001fc60007fde0ff */
        /* <DEDUP_REMOVED lines=10> */
[----:B------:R0:W-:Y:S01]  /*6fa50*/  STL.64 [R1+0x998], R24 ;  /* 0x0009981801007387 */ /* 0x0001e20000100a00 */
[----:B-1----:R-:W-:-:S02]  /*6fa60*/  F2FP.SATFINITE.E5M2.F32.PACK_AB_MERGE_C R3, R0, R61, RZ ;  /* 0x0000003d0003723e */ /* 0x002fc400048060ff */
[----:B0-----:R-:W-:-:S03]  /*6fa70*/  IADD3 R24, P6, PT, R45, R17, RZ ;  /* 0x000000112d187210 */ /* 0x001fc60007fde0ff */
[----:B------:R-:W-:Y:S01]  /*6fa80*/  STL [R1+0x198], R3 ;  /* 0x0001980301007387 */ /* 0x000fe20000100800 */
[----:B------:R-:W-:-:S03]  /*6fa90*/  F2FP.SATFINITE.E5M2.F32.PACK_AB_MERGE_C R0, R57, R56, RZ ;  /* 0x000000383900723e */ /* 0x000fc600048060ff */
[----:B------:R-:W4:Y:S01]  /*6faa0*/  LDL.LU R40, [R1+0x54c] ;  /* 0x00054c0001287983 */ /* 0x000f220000300800 */
[----:B------:R-:W-:-:S03]  /*6fab0*/  IMAD.X R25, R35, 0x1, R19, P6 ;  /* 0x0000000123197824 */ /* 0x000fc600030e0613 */
[----:B------:R0:W-:Y:S04]  /*6fac0*/  STL [R1+0x188], R0 ;  /* 0x0001880001007387 */ /* 0x0001e80000100800 */
[----:B------:R-:W4:Y:S04]  /*6fad0*/  LDL.LU R61, [R1+0x530] ;  /* 0x00053000013d7983 */ /* 0x000f280000300800 */
[----:B0-----:R-:W4:Y:S04]  /*6fae0*/  LDL.LU R0, [R1+0x534] ;  /* 0x0005340001007983 */ /* 0x001f280000300800 */
[----:B------:R-:W4:Y:S04]  /*6faf0*/  LDL.LU R56, [R1+0x538] ;  /* 0x0005380001387983 */ /* 0x000f280000300800 */
[----:B------:R-:W4:Y:S04]  /*6fb00*/  LDL.LU R57, [R1+0x53c] ;  /* 0x00053c0001397983 */ /* 0x000f280000300800 */
[----:B------:R2:W-:Y:S04]  /*6fb10*/  STL.64 [R1+0x990], R24 ;  /* 0x0009901801007387 */ /* 0x0005e80000100a00 */
[----:B------:R-:W4:Y:S01]  /*6fb20*/  LDL.LU R3, [R1+0x520] ;  /* 0x0005200001037983 */ /* 0x000f220000300800 */
[----:B--2---:R-:W-:-:S05]  /*6fb30*/  F2FP.SATFINITE.E5M2.F32.PACK_AB_MERGE_C R24, R2, R38, RZ ;  /* 0x000000260218723e */ /* 0x004fca00048060ff */
[----:B------:R0:W-:Y:S04]  /*6fb40*/  STL [R1+0x18c], R24 ;  /* 0x00018c1801007387 */ /* 0x0001e80000100800 */
[----:B------:R-:W2:Y:S01]  /*6fb50*/  LDL.LU R39, [R1+0x524] ;  /* 0x0005240001277983 */ /* 0x000ea20000300800 */
[----:B0-----:R-:W-:Y:S02]  /*6fb60*/  IADD3 R24, P6, PT, R45, R18, RZ ;  /* 0x000000122d187210 */ /* 0x001fe40007fde0ff */
[----:B---3--:R-:W-:-:S03]  /*6fb70*/  F2FP.SATFINITE.E5M2.F32.PACK_AB_MERGE_C R2, R52, R55, RZ ;  /* 0x000000373402723e */ /* 0x008fc600048060ff */
[----:B------:R-:W-:Y:S02]  /*6fb80*/  IMAD.X R25, R35, 0x1, R20, P6 ;  /* 0x0000000123197824 */ /* 0x000fe400030e0614 */
[----:B------:R0:W-:Y:S04]  /*6fb90*/  STL [R1+0x180], R2 ;  /* 0x0001800201007387 */ /* 0x0001e80000100800 */
[----:B------:R-:W3:Y:S04]  /*6fba0*/  LDL.LU R38, [R1+0x528] ;  /* 0x0005280001267983 */ /* 0x000ee80000300800 */
[----:B0-----:R-:W3:Y:S04]  /*6fbb0*/  LDL.LU R2, [R1+0x52c] ;  /* 0x00052c0001027983 */ /* 0x001ee80000300800 */
[----:B------:R-:W2:Y:S04]  /*6fbc0*/  LDL.LU R55, [R1+0x510] ;  /* 0x0005100001377983 */ /* 0x000ea80000300800 */
[----:B------:R-:W2:Y:S04]  /*6fbd0*/  LDL.LU R52, [R1+0x514] ;  /* 0x0005140001347983 */ /* 0x000ea80000300800 */
[----:B------:R0:W-:Y:S01]  /*6fbe0*/  STL.64 [R1+0x988], R24 ;  /* 0x0009881801007387 */ /* 0x0001e20000100a00 */
[----:B----4-:R-:W-:-:S02]  /*6fbf0*/  F2FP.SATFINITE.E5M2.F32.PACK_AB_MERGE_C R44, R53, R43, RZ ;  /* 0x0000002b352c723e */ /* 0x010fc400048060ff */
[----:B0-----:R-:W-:-:S03]  /*6fc00*/  IADD3 R24, P6, PT, R45, R21, RZ ;  /* 0x000000152d187210 */ /* 0x001fc60007fde0ff */
[----:B------:R-:W-:Y:S02]  /*6fc10*/  STL [R1+0x184], R44 ;  /* 0x0001842c01007387 */ /* 0x000fe40000100800 */
[----:B------:R-:W-:Y:S01]  /*6fc20*/  IMAD.X R25, R35, 0x1, R23, P6 ;  /* 0x0000000123197824 */ /* 0x000fe200030e0617 */
[----:B------:R-:W-:-:S05]  /*6fc30*/  F2FP.SATFINITE.E5M2.F32.PACK_AB_MERGE_C R43, R50, R48, RZ ;  /* 0x00000030322b723e */ /* 0x000fca00048060ff */
[----:B------:R-:W-:Y:S04]  /*6fc40*/  STL [R1+0xd0], R43 ;  /* 0x0000d02b01007387 */ /* 0x000fe80000100800 */
[----:B------:R0:W-:Y:S04]  /*6fc50*/  STL.64 [R1+0x980], R24 ;  /* 0x0009801801007387 */ /* 0x0001e80000100a00 */
[----:B0-----:R-:W4:Y:S01]  /*6fc60*/  LDL.LU.64 R24, [R1+0x2f68] ;  /* 0x002f680001187983 */ /* 0x001f220000300a00 */
[----:B------:R-:W-:Y:S02]  /*6fc70*/  F2FP.SATFINITE.E5M2.F32.PACK_AB_MERGE_C R44, R58, R42, RZ ;  /* 0x0000002a3a2c723e */ /* 0x000fe400048060ff */
[----:B------:R-:W-:-:S02]  /*6fc80*/  IADD3 R42, P6, PT, R45, R22, RZ ;  /* 0x000000162d2a7210 */ /* 0x000fc40007fde0ff */
[----:B------:R-:W-:-:S05]  /*6fc90*/  F2FP.SATFINITE.E5M2.F32.PACK_AB_MERGE_C R48, R51, R59, RZ ;  /* 0x0000003b3330723e */ /* 0x000fca00048060ff */
[----:B------:R-:W-:Y:S04]  /*6fca0*/  STL [R1+0xd4], R48 ;  /* 0x0000d43001007387 */ /* 0x000fe80000100800 */
[----:B------:R-:W-:Y:S01]  /*6fcb0*/  STL [R1+0x64], R44 ;  /* 0x0000642c01007387 */ /* 0x000fe20000100800 */
[----:B------:R-:W-:Y:S02]  /*6fcc0*/  F2FP.SATFINITE.E5M2.F32.PACK_AB_MERGE_C R40, R40, R41, RZ ;  /* 0x000000292828723e */ /* 0x000fe400048060ff */
[----:B------:R-:W-:Y:S01]  /*6fcd0*/  F2FP.SATFINITE.E5M2.F32.PACK_AB_MERGE_C R0, R0, R61, RZ ;  /* 0x0000003d0000723e */ /* 0x000fe200048060ff */
[----:B----4-:R-:W-:-:S05]  /*6fce0*/  IMAD.X R43, R35, 0x1, R24, P6 ;  /* 0x00000001232b7824 */ /* 0x010fca00030e0618 */
[----:B------:R0:W-:Y:S02]  /*6fcf0*/  STL.64 [R1+0x978], R42 ;  /* 0x0009782a01007387 */ /* 0x0001e40000100a00 */
[----:B0-----:R-:W-:Y:S02]  /*6fd00*/  F2FP.SATFINITE.E5M2.F32.PACK_AB_MERGE_C R43, R49, R54, RZ ;  /* 0x00000036312b723e */ /* 0x001fe400048060ff */
[----:B------:R-:W-:Y:S02]  /*6fd10*/  F2FP.SATFINITE.E5M2.F32.PACK_AB_MERGE_C R42, R37, R36, RZ ;  /* 0x00000024252a723e */ /* 0x000fe400048060ff */
[----:B------:R-:W-:Y:S01]  /*6fd20*/  IADD3 R36, P6, PT, R45, R25, RZ ;  /* 0x000000192d247210 */ /* 0x000fe20007fde0ff */
[----:B------:R-:W-:Y:S04]  /*6fd30*/  STL [R1+0x60], R43 ;  /* 0x0000602b01007387 */ /* 0x000fe80000100800 */
[----:B------:R0:W-:Y:S01]  /*6fd40*/  STL.64 [R1+0x2f60], R24 ;  /* 0x002f601801007387 */ /* 0x0001e20000100a00 */
[----:B------:R-:W-:-:S03]  /*6fd50*/  IMAD.X R37, R35, 0x1, R27, P6 ;  /* 0x0000000123257824 */ /* 0x000fc600030e061b */
[----:B------:R-:W-:Y:S01]  /*6fd60*/  STL [R1+0x550], R42 ;  /* 0x0005502a01007387 */ /* 0x000fe20000100800 */
[----:B0-----:R-:W-:-:S03]  /*6fd70*/  IADD3 R24, P6, PT, R45, R26, RZ ;  /* 0x0000001a2d187210 */ /* 0x001fc60007fde0ff */
[----:B------:R0:W-:Y:S02]  /*6fd80*/  STL.64 [R1+0x970], R36 ;  /* 0x0009702401007387 */ /* 0x0001e40000100a00 */
[----:B------:R-:W-:Y:S02]  /*6fd90*/  IMAD.X R25, R35, 0x1, R28, P6 ;  /* 0x0000000123197824 */ /* 0x000fe400030e061c */
[----:B0-----:R-:W4:Y:S04]  /*6fda0*/  LDL.LU R36, [R1+0x518] ;  /* 0x0005180001247983 */ /* 0x001f280000300800 */
[----:B------:R-:W4:Y:S04]  /*6fdb0*/  LDL.LU R37, [R1+0x51c] ;  /* 0x00051c0001257983 */ /* 0x000f280000300800 */
[----:B------:R-:W-:Y:S04]  /*6fdc0*/  STL [R1+0x548], R40 ;  /* 0x0005482801007387 */ /* 0x000fe80000100800 */
[----:B------:R0:W-:Y:S04]  /*6fdd0*/  STL [R1+0x530], R0 ;  /* 0x0005300001007387 */ /* 0x0001e80000100800 */
[----:B------:R1:W-:Y:S04]  /*6fde0*/  STL.64 [R1+0x968], R24 ;  /* 0x0009681801007387 */ /* 0x0003e80000100a00 */
[----:B------:R-:W4:Y:S04]  /*6fdf0*/  LDL.LU R61, [R1+0x500] ;  /* 0x00050000013d7983 */ /* 0x000f280000300800 */
[----:B0-----:R-:W4:Y:S01]  /*6fe00*/  LDL.LU R0, [R1+0x504] ;  /* 0x0005040001007983 */ /* 0x001f220000300800 */
[----:B-1----:R-:W-:-:S05]  /*6fe10*/  F2FP.SATFINITE.E5M2.F32.PACK_AB_MERGE_C R24, R57, R56, RZ ;  /* 0x000000383918723e */ /* 0x002fca00048060ff */
[----:B------:R0:W-:Y:S04]  /*6fe20*/  STL [R1+0x2608], R24 ;  /* 0x0026081801007387 */ /* 0x0001e80000100800 */
[----:B------:R-:W4:Y:S04]  /*6fe30*/  LDL.LU R56, [R1+0x508] ;  /* 0x0005080001387983 */ /* 0x000f280000300800 */
[----:B------:R-:W4:Y:S01]  /*6fe40*/  LDL.LU R57, [R1+0x50c] ;  /* 0x00050c0001397983 */ /* 0x000f220000300800 */
[----:B0-----:R-:W-:Y:S02]  /*6fe50*/  IADD3 R24, P6, PT, R45, R29, RZ ;  /* 0x0000001d2d187210 */ /* 0x001fe40007fde0ff */
[----:B--2---:R-:W-:-:S02]  /*6fe60*/  F2FP.SATFINITE.E5M2.F32.PACK_AB_MERGE_C R3, R39, R3, RZ ;  /* 0x000000032703723e */ /* 0x004fc400048060ff */
[----:B---3--:R-:W-:Y:S01]  /*6fe70*/  F2FP.SATFINITE.E5M2.F32.PACK_AB_MERGE_C R49, R2, R38, RZ ;  /* 0x000000260231723e */ /* 0x008fe200048060ff */
[----:B------:R-:W-:Y:S01]  /*6fe80*/  IMAD.X R25, R35, 0x1, R32, P6 ;  /* 0x0000000123197824 */ /* 0x000fe200030e0620 */
[----:B------:R-:W-:Y:S01]  /*6fe90*/  F2FP.SATFINITE.E5M2.F32.PACK_AB_MERGE_C R53, R52, R55, RZ ;  /* 0x000000373435723e */ /* 0x000fe200048060ff */
[----:B------:R0:W-:Y:S01]  /*6fea0*/  STL [R1+0x1ec], R3 ;  /* 0x0001ec0301007387 */ /* 0x0001e20000100800 */
[----:B------:R-:W-:-:S03]  /*6feb0*/  IADD3 R2, P6, PT, R45, R30, RZ ;  /* 0x0000001e2d027210 */ /* 0x000fc60007fde0ff */
[----:B------:R-:W-:Y:S04]  /*6fec0*/  STL [R1+0x2e80], R49 ;  /* 0x002e803101007387 */ /* 0x000fe80000100800 */
[----:B------:R1:W-:Y:S01]  /*6fed0*/  STL.64 [R1+0x960], R24 ;  /* 0x0009601801007387 */ /* 0x0003e20000100a00 */
[----:B0-----:R-:W-:-:S03]  /*6fee0*/  IMAD.X R3, R35, 0x1, R33, P6 ;  /* 0x0000000123037824 */ /* 0x001fc600030e0621 */
[----:B------:R-:W-:Y:S04]  /*6fef0*/  STL [R1+0x2eb0], R53 ;  /* 0x002eb03501007387 */ /* 0x000fe80000100800 */
[----:B-1----:R-:W2:Y:S04]  /*6ff00*/  LDL.LU R24, [R1+0x4f0] ;  /* 0x0004f00001187983 */ /* 0x002ea80000300800 */
[----:B------:R-:W2:Y:S04]  /*6ff10*/  LDL.LU R25, [R1+0x4f4] ;  /* 0x0004f40001197983 */ /* 0x000ea80000300800 */
[----:B------:R-:W3:Y:S04]  /*6ff20*/  LDL.LU R44, [R1+0x4f8] ;  /* 0x0004f800012c7983 */ /* 0x000ee80000300800 */
[----:B------:R0:W-:Y:S04]  /*6ff30*/  STL.64 [R1+0x950], R2 ;  /* 0x0009500201007387 */ /* 0x0001e80000100a00 */
[----:B------:R-:W3:Y:S04]  /*6ff40*/  LDL.LU R43, [R1+0x4fc] ;  /* 0x0004fc00012b7983 */ /* 0x000ee80000300800 */
[----:B------:R-:W3:Y:S04]  /*6ff50*/  LDL.LU R48, [R1+0x4e0] ;  /* 0x0004e00001307983 */ /* 0x000ee80000300800 */
[----:B------:R-:W3:Y:S04]  /*6ff60*/  LDL.LU R50, [R1+0x4e4] ;  /* 0x0004e40001327983 */ /* 0x000ee80000300800 */
[----:B------:R-:W3:Y:S04]  /*6ff70*/  LDL.LU R39, [R1+0x4e8] ;  /* 0x0004e80001277983 */ /* 0x000ee80000300800 */
[----:B------:R-:W3:Y:S04]  /*6ff80*/  LDL.LU R38, [R1+0x4ec] ;  /* 0x0004ec0001267983 */ /* 0x000ee80000300800 */
[----:B------:R-:W3:Y:S04]  /*6ff90*/  LDL.LU R55, [R1+0x160] ;  /* 0x0001600001377983 */ /* 0x000ee80000300800 */
[----:B------:R-:W3:Y:S01]  /*6ffa0*/  LDL.LU R52, [R1+0x164] ;  /* 0x0001640001347983 */ /* 0x000ee20000300800 */
[----:B0-----:R-:W-:-:S03]  /*6ffb0*/  IADD3 R2, P6, PT, R45, R31, RZ ;  /* 0x0000001f2d027210 */ /* 0x001fc60007fde0ff */
[----:B------:R-:W3:Y:S02]  /*6ffc0*/  LDL.LU R51, [R1+0x168] ;  /* 0x0001680001337983 */ /* 0x000ee40000300800 */
[----:B------:R-:W-:Y:S02]  /*6ffd0*/  IMAD.X R3, R35, 0x1, R34, P6 ;  /* 0x0000000123037824 */ /* 0x000fe400030e0622 */
[----:B------:R-:W3:Y:S04]  /*6ffe0*/  LDL.LU R42, [R1+0x16c] ;  /* 0x00016c00012a7983 */ /* 0x000ee80000300800 */
[----:B------:R0:W-:Y:S04]  /*6fff0*/  STL.64 [R1+0x958], R2 ;  /* 0x0009580201007387 */ /* 0x0001e80000100a00 */
[----:B------:R-:W3:Y:S04]  /*70000*/  LDL.LU R58, [R1+0x4d0] ;  /* 0x0004d000013a7983 */ /* 0x000ee80000300800 */
[----:B0-----:R-:W3:Y:S04]  /*70010*/  LDL.LU R3, [R1+0x4d4] ;  /* 0x0004d40001037983 */ /* 0x001ee80000300800 */
[----:B------:R-:W3:Y:S01]  /*70020*/  LDL.LU R2, [R1+0x4d8] ;  /* 0x0004d80001027983 */ /* 0x000ee20000300800 */
[----:B------:R-:W-:-:S02]  /*70030*/  IADD3 R40, P6, PT, R46, R4, RZ ;  /* 0x000000042e287210 */ /* 0x000fc40007fde0ff */
[----:B----4-:R-:W-:Y:S02]  /*70040*/  F2FP.SATFINITE.E5M2.F32.PACK_AB_MERGE_C R59, R37, R36, RZ ;  /* 0x00000024253b723e */ /* 0x010fe400048060ff */
[----:B------:R-:W4:Y:S04]  /*70050*/  LDL.LU R36, [R1+0x4dc] ;  /* 0x0004dc0001247983 */ /* 0x000f280000300800 */
[----:B------:R-:W-:Y:S04]  /*70060*/  STL [R1+0x2eb4], R59 ;  /* 0x002eb43b01007387 */ /* 0x000fe80000100800 */
[----:B------:R-:W4:Y:S01]  /*70070*/  LDL.LU R37, [R1+0x4c0] ;  /* 0x0004c00001257983 */ /* 0x000f220000300800 */
[----:B------:R-:W-:-:S05]  /*70080*/  F2FP.SATFINITE.E5M2.F32.PACK_AB_MERGE_C R35, R0, R61, RZ ;  /* 0x0000003d0023723e */ /* 0x000fca00048060ff */
[----:B------:R0:W-:Y:S02]  /*70090*/  STL [R1+0x170], R35 ;  /* 0x0001702301007387 */ /* 0x0001e40000100800 */
[----:B0-----:R-:W-:Y:S02]  /*700a0*/  SHF.R.S32.HI R35, RZ, 0x1f, R46 ;  /* 0x0000001fff237819 */ /* 0x001fe4000001142e */
[----:B------:R-:W-:Y:S02]  /*700b0*/  F2FP.SATFINITE.E5M2.F32.PACK_AB_MERGE_C R0, R57, R56, RZ ;  /* 0x000000383900723e */ /* 0x000fe400048060ff */
[----:B------:R-:W4:Y:S01]  /*700c0*/  LDL.LU R56, [R1+0x4c4] ;  /* 0x0004c40001387983 */ /* 0x000f220000300800 */
[----:B------:R-:W-:-:S03]  /*700d0*/  IMAD.X R41, R35, 0x1, R47, P6 ;  /* 0x0000000123297824 */ /* 0x000fc600030e062f */
[----:B------:R-:W-:Y:S04]  /*700e0*/  STL [R1+0x174], R0 ;  /* 0x0001740001007387 */ /* 0x000fe80000100800 */
[----:B------:R-:W4:Y:S04]  /*700f0*/  LDL.LU R54, [R1+0x4c8] ;  /* 0x0004c80001367983 */ /* 0x000f280000300800 */
[----:B------:R0:W-:Y:S04]  /*70100*/  STL.64 [R1+0x948], R40 ;  /* 0x0009482801007387 */ /* 0x0001e80000100a00 */
[----:B0-----:R-:W4:Y:S04]  /*70110*/  LDL.LU R41, [R1+0x4cc] ;  /* 0x0004cc0001297983 */ /* 0x001f280000300800 */
[----:B------:R-:W4:Y:S04]  /*70120*/  LDL.LU R40, [R1+0x4b0] ;  /* 0x0004b00001287983 */ /* 0x000f280000300800 */
[----:B------:R-:W4:Y:S04]  /*70130*/  LDL.LU R61, [R1+0x4b4] ;  /* 0x0004b400013d7983 */ /* 0x000f280000300800 */
[----:B------:R-:W4:Y:S04]  /*70140*/  LDL.LU R0, [R1+0x4b8] ;  /* 0x0004b80001007983 */ /* 0x000f280000300800 */
[----:B------:R-:W4:Y:S01]  /*70150*/  LDL.LU R57, [R1+0x4bc] ;  /* 0x0004bc0001397983 */ /* 0x000f220000300800 */
[----:B--2---:R-:W-:-:S02]  /*70160*/  F2FP.SATFINITE.E5M2.F32.PACK_AB_MERGE_C R45, R25, R24, RZ ;  /* 0x00000018192d723e */ /* 0x004fc400048060ff */
[----:B------:R-:W-:Y:S02]  /*70170*/  IADD3 R24, P6, PT, R46, R5, RZ ;  /* 0x000000052e187210 */ /* 0x000fe40007fde0ff */
[----:B---3--:R-:W-:-:S03]  /*70180*/  F2FP.SATFINITE.E5M2.F32.PACK_AB_MERGE_C R43, R43, R44, RZ ;  /* 0x0000002c2b2b723e */ /* 0x008fc600048060ff */
        /* <DEDUP_REMOVED lines=9> */
[----:B------:R0:W-:Y:S04]  /*70220*/  STL [R1+0x98], R38 ;  /* 0x0000982601007387 */ /* 0x0001e80000100800 */
[----:B------:R1:W-:Y:S04]  /*70230*/  STL.64 [R1+0x938], R24 ;  /* 0x0009381801007387 */ /* 0x0003e80000100a00 */
[----:B------:R-:W2:Y:S04]  /*70240*/  LDL.LU R39, [R1+0x4a0] ;  /* 0x0004a00001277983 */ /* 0x000ea80000300800 */
[----:B0-----:R-:W2:Y:S01]  /*70250*/  LDL.LU R38, [R1+0x4a4] ;  /* 0x0004a40001267983 */ /* 0x001ea20000300800 */
[----:B-1----:R-:W-:-:S05]  /*70260*/  F2FP.SATFINITE.E5M2.F32.PACK_AB_MERGE_C R24, R52, R55, RZ ;  /* 0x000000373418723e */ /* 0x002fca00048060ff */
[----:B------:R0:W-:Y:S01]  /*70270*/  STL [R1+0x44], R24 ;  /* 0x0000441801007387 */ /* 0x0001e20000100800 */
[----:B------:R-:W-:-:S03]  /*70280*/  F2FP.SATFINITE.E5M2.F32.PACK_AB_MERGE_C R42, R42, R51, RZ ;  /* 0x000000332a2a723e */ /* 0x000fc600048060ff */
[----:B------:R-:W3:Y:S04]  /*70290*/  LDL.LU R55, [R1+0x4a8] ;  /* 0x0004a80001377983 */ /* 0x000ee80000300800 */
[----:B------:R-:W3:Y:S01]  /*702a0*/  LDL.LU R52, [R1+0x4ac] ;  /* 0x0004ac0001347983 */ /* 0x000ee20000300800 */
[----:B0-----:R-:W-:-:S05]  /*702b0*/  IADD3 R24, P6, PT, R46, R9, RZ ;  /* 0x000000092e187210 */ /* 0x001fca0007fde0ff */
[----:B------:R-:W-:Y:S01]  /*702c0*/  IMAD.X R25, R35, 0x1, R10, P6 ;  /* 0x0000000123197824 */ /* 0x000fe200030e060a */
[----:B------:R-:W-:Y:S04]  /*702d0*/  STL [R1+0x48], R42 ;  /* 0x0000482a01007387 */ /* 0x000fe80000100800 */
[----:B------:R0:W-:Y:S02]  /*702e0*/  STL.64 [R1+0x930], R24 ;  /* 0x0009301801007387 */ /* 0x0001e40000100a00 */
[----:B0-----:R-:W-:Y:S02]  /*702f0*/  F2FP.SATFINITE.E5M2.F32.PACK_AB_MERGE_C R24, R3, R58, RZ ;  /* 0x0000003a0318723e */ /* 0x001fe400048060ff */
[----:B----4-:R-:W-:-:S05]  /*70300*/  F2FP.SATFINITE.E5M2.F32.PACK_AB_MERGE_C R3, R36, R2, RZ ;  /* 0x000000022403723e */ /* 0x010fca00048060ff */
[----:B------:R-:W-:Y:S04]  /*70310*/  STL [R1+0x2e60], R3 ;  /* 0x002e600301007387 */ /* 0x000fe80000100800 */
[----:B------:R0:W-:Y:S04]  /*70320*/  STL [R1+0x4e4], R24 ;  /* 0x0004e41801007387 */ /* 0x0001e80000100800 */
[----:B------:R-:W4:Y:S04]  /*70330*/  LDL.LU R2, [R1+0x490] ;  /* 0x0004900001027983 */ /* 0x000f280000300800 */
[----:B------:R-:W4:Y:S01]  /*70340*/  LDL.LU R36, [R1+0x494] ;  /* 0x0004940001247983 */ /* 0x000f220000300800 */
[----:B0-----:R-:W-:-:S05]  /*70350*/  IADD3 R24, P6, PT, R46, R11, RZ ;  /* 0x0000000b2e187210 */ /* 0x001fca0007fde0ff */
[----:B------:R-:W-:-:S05]  /*70360*/  IMAD.X R25, R35, 0x1, R12, P6 ;  /* 0x0000000123197824 */ /* 0x000fca00030e060c */
[----:B------:R0:W-:Y:S01]  /*70370*/  STL.64 [R1+0x928], R24 ;  /* 0x0009281801007387 */ /* 0x0001e20000100a00 */
[----:B------:R-:W-:Y:S02]  /*70380*/  F2FP.SATFINITE.E5M2.F32.PACK_AB_MERGE_C R3, R56, R37, RZ ;  /* 0x000000253803723e */ /* 0x000fe400048060ff */
[----:B0-----:R-:W-:-:S03]  /*70390*/  IADD3 R24, P6, PT, R46, R13, RZ ;  /* 0x0000000d2e187210 */ /* 0x001fc60007fde0ff */
[----:B------:R0:W-:Y:S04]  /*703a0*/  STL [R1+0x204], R3 ;  /* 0x0002040301007387 */ /* 0x0001e80000100800 */
[----:B------:R-:W4:Y:S01]  /*703b0*/  LDL.LU R37, [R1+0x498] ;  /* 0x0004980001257983 */ /* 0x000f220000300800 */
[----:B------:R-:W-:-:S03]  /*703c0*/  IMAD.X R25, R35, 0x1, R14, P6 ;  /* 0x0000000123197824 */ /* 0x000fc600030e060e */
[----:B------:R-:W4:Y:S01]  /*703d0*/  LDL.LU R56, [R1+0x49c] ;  /* 0x00049c0001387983 */ /* 0x000f220000300800 */
[----:B0-----:R-:W-:-:S05]  /*703e0*/  F2FP.SATFINITE.E5M2.F32.PACK_AB_MERGE_C R3, R41, R54, RZ ;  /* 0x000000362903723e */ /* 0x001fca00048060ff */
[----:B------:R0:W-:Y:S01]  /*703f0*/  STL [R1+0x208], R3 ;  /* 0x0002080301007387 */ /* 0x0001e20000100800 */
[----:B------:R-:W-:-:S05]  /*70400*/  F2FP.SATFINITE.E5M2.F32.PACK_AB_MERGE_C R57, R57, R0, RZ ;  /* 0x000000003939723e */ /* 0x000fca00048060ff */
[----:B------:R-:W-:Y:S01]  /*70410*/  STL [R1+0x2e84], R57 ;  /* 0x002e843901007387 */ /* 0x000fe20000100800 */
[----:B0-----:R-:W-:-:S03]  /*70420*/  F2FP.SATFINITE.E5M2.F32.PACK_AB_MERGE_C R3, R61, R40, RZ ;  /* 0x000000283d03723e */ /* 0x001fc600048060ff */
        /* <DEDUP_REMOVED lines=9> */
[----:B--2---:R-:W-:Y:S02]  /*704c0*/  F2FP.SATFINITE.E5M2.F32.PACK_AB_MERGE_C R3, R38, R39, RZ ;  /* 0x000000272603723e */ /* 0x004fe400048060ff */
[----:B------:R-:W-:Y:S01]  /*704d0*/  IADD3 R38, P6, PT, R46, R17, RZ ;  /* 0x000000112e267210 */ /* 0x000fe20007fde0ff */
[----:B------:R-:W2:Y:S04]  /*704e0*/  LDL.LU R44, [R1+0x470] ;  /* 0x00047000012c7983 */ /* 0x000ea80000300800 */
[----:B------:R-:W2:Y:S04]  /*704f0*/  LDL.LU R43, [R1+0x474] ;  /* 0x00047400012b7983 */ /* 0x000ea80000300800 */
[----:B------:R-:W2:Y:S01]  /*70500*/  LDL.LU R61, [R1+0x478] ;  /* 0x00047800013d7983 */ /* 0x000ea20000300800 */
[----:B------:R-:W-:-:S03]  /*70510*/  IMAD.X R39, R35, 0x1, R19, P6 ;  /* 0x0000000123277824 */ /* 0x000fc600030e0613 */
[----:B------:R-:W2:Y:S01]  /*70520*/  LDL.LU R0, [R1+0x47c] ;  /* 0x00047c0001007983 */ /* 0x000ea20000300800 */
[----:B---3--:R-:W-:-:S03]  /*70530*/  F2FP.SATFINITE.E5M2.F32.PACK_AB_MERGE_C R53, R52, R55, RZ ;  /* 0x000000373435723e */ /* 0x008fc600048060ff */
[----:B------:R-:W3:Y:S04]  /*70540*/  LDL.LU R55, [R1+0x150] ;  /* 0x0001500001377983 */ /* 0x000ee80000300800 */
[----:B------:R-:W-:Y:S04]  /*70550*/  STL [R1+0x164], R3 ;  /* 0x0001640301007387 */ /* 0x000fe80000100800 */
[----:B------:R-:W3:Y:S04]  /*70560*/  LDL.LU R52, [R1+0x154] ;  /* 0x0001540001347983 */ /* 0x000ee80000300800 */
[----:B------:R-:W-:Y:S04]  /*70570*/  STL [R1+0x2eb8], R53 ;  /* 0x002eb83501007387 */ /* 0x000fe80000100800 */
[----:B------:R-:W3:Y:S04]  /*70580*/  LDL.LU R48, [R1+0x158] ;  /* 0x0001580001307983 */ /* 0x000ee80000300800 */
[----:B------:R-:W3:Y:S04]  /*70590*/  LDL.LU R50, [R1+0x15c] ;  /* 0x00015c0001327983 */ /* 0x000ee80000300800 */
[----:B------:R-:W3:Y:S04]  /*705a0*/  LDL.LU R51, [R1+0x460] ;  /* 0x0004600001337983 */ /* 0x000ee80000300800 */
[----:B------:R0:W-:Y:S04]  /*705b0*/  STL.64 [R1+0x910], R38 ;  /* 0x0009102601007387 */ /* 0x0001e80000100a00 */
[----:B------:R-:W3:Y:S04]  /*705c0*/  LDL.LU R42, [R1+0x464] ;  /* 0x00046400012a7983 */ /* 0x000ee80000300800 */
[----:B------:R-:W3:Y:S04]  /*705d0*/  LDL.LU R40, [R1+0x468] ;  /* 0x0004680001287983 */ /* 0x000ee80000300800 */
[----:B0-----:R-:W3:Y:S04]  /*705e0*/  LDL.LU R38, [R1+0x46c] ;  /* 0x00046c0001267983 */ /* 0x001ee80000300800 */
[----:B------:R-:W3:Y:S01]  /*705f0*/  LDL.LU R58, [R1+0x450] ;  /* 0x00045000013a7983 */ /* 0x000ee20000300800 */
[----:B----4-:R-:W-:-:S05]  /*70600*/  F2FP.SATFINITE.E5M2.F32.PACK_AB_MERGE_C R3, R36, R2, RZ ;  /* 0x000000022403723e */ /* 0x010fca00048060ff */
[----:B------:R-:W-:Y:S04]  /*70610*/  STL [R1+0xfc], R3 ;  /* 0x0000fc0301007387 */ /* 0x000fe80000100800 */
[----:B------:R-:W4:Y:S01]  /*70620*/  LDL.LU R54, [R1+0x454] ;  /* 0x0004540001367983 */ /* 0x000f220000300800 */
[----:B------:R-:W-:-:S05]  /*70630*/  F2FP.SATFINITE.E5M2.F32.PACK_AB_MERGE_C R2, R56, R37, RZ ;  /* 0x000000253802723e */ /* 0x000fca00048060ff */
[----:B------:R0:W-:Y:S04]  /*70640*/  STL [R1+0x160], R2 ;  /* 0x0001600201007387 */ /* 0x0001e80000100800 */
[----:B------:R-:W4:Y:S04]  /*70650*/  LDL.LU R41, [R1+0x458] ;  /* 0x0004580001297983 */ /* 0x000f280000300800 */
[----:B------:R-:W4:Y:S01]  /*70660*/  LDL.LU R39, [R1+0x45c] ;  /* 0x00045c0001277983 */ /* 0x000f220000300800 */
[----:B0-----:R-:W-:-:S05]  /*70670*/  IADD3 R2, P6, PT, R46, R18, RZ ;  /* 0x000000122e027210 */ /* 0x001fca0007fde0ff */
[----:B------:R-:W-:-:S05]  /*70680*/  IMAD.X R3, R35, 0x1, R20, P6 ;  /* 0x0000000123037824 */ /* 0x000fca00030e0614 */
[----:B------:R0:W-:Y:S04]  /*70690*/  STL.64 [R1+0x908], R2 ;  /* 0x0009080201007387 */ /* 0x0001e80000100a00 */
[----:B0-----:R-:W4:Y:S04]  /*706a0*/  LDL.LU R2, [R1+0x440] ;  /* 0x0004400001027983 */ /* 0x001f280000300800 */
[----:B------:R-:W4:Y:S04]  /*706b0*/  LDL.LU R56, [R1+0x444] ;  /* 0x0004440001387983 */ /* 0x000f280000300800 */
[----:B------:R-:W4:Y:S01]  /*706c0*/  LDL.LU R36, [R1+0x448] ;  /* 0x0004480001247983 */ /* 0x000f220000300800 */
[----:B------:R-:W-:-:S03]  /*706d0*/  F2FP.SATFINITE.E5M2.F32.PACK_AB_MERGE_C R45, R49, R45, RZ ;  /* 0x0000002d312d723e */ /* 0x000fc600048060ff */
[----:B------:R-:W4:Y:S04]  /*706e0*/  LDL.LU R37, [R1+0x44c] ;  /* 0x00044c0001257983 */ /* 0x000f280000300800 */
[----:B------:R-:W-:Y:S01]  /*706f0*/  STL [R1+0x9c], R45 ;  /* 0x00009c2d01007387 */ /* 0x000fe20000100800 */
[----:B------:R-:W-:Y:S02]  /*70700*/  F2FP.SATFINITE.E5M2.F32.PACK_AB_MERGE_C R3, R25, R24, RZ ;  /* 0x000000181903723e */ /* 0x000fe400048060ff */
[----:B------:R-:W-:-:S05]  /*70710*/  IADD3 R24, P6, PT, R46, R21, RZ ;  /* 0x000000152e187210 */ /* 0x000fca0007fde0ff */
[----:B------:R-:W-:Y:S01]  /*70720*/  IMAD.X R25, R35, 0x1, R23, P6 ;  /* 0x0000000123197824 */ /* 0x000fe200030e0617 */
[----:B------:R-:W-:Y:S04]  /*70730*/  STL [R1+0xb0], R3 ;  /* 0x0000b00301007387 */ /* 0x000fe80000100800 */
[----:B------:R0:W-:Y:S04]  /*70740*/  STL.64 [R1+0x900], R24 ;  /* 0x0009001801007387 */ /* 0x0001e80000100a00 */
[----:B0-----:R-:W4:Y:S01]  /*70750*/  LDL.LU.64 R24, [R1+0x2f60] ;  /* 0x002f600001187983 */ /* 0x001f220000300a00 */
[----:B--2---:R-:W-:-:S02]  /*70760*/  F2FP.SATFINITE.E5M2.F32.PACK_AB_MERGE_C R3, R43, R44, RZ ;  /* 0x0000002c2b03723e */ /* 0x004fc400048060ff */
[----:B------:R-:W-:Y:S02]  /*70770*/  F2FP.SATFINITE.E5M2.F32.PACK_AB_MERGE_C R0, R0, R61, RZ ;  /* 0x0000003d0000723e */ /* 0x000fe400048060ff */
[----:B------:R-:W-:Y:S01]  /*70780*/  IADD3 R44, P6, PT, R46, R22, RZ ;  /* 0x000000162e2c7210 */ /* 0x000fe20007fde0ff */
[----:B------:R3:W-:Y:S04]  /*70790*/  STL [R1+0x50], R3 ;  /* 0x0000500301007387 */ /* 0x0007e80000100800 */
[----:B------:R-:W-:Y:S04]  /*707a0*/  STL.64 [R1+0x2f58], R22 ;  /* 0x002f581601007387 */ /* 0x000fe80000100a00 */
[----:B------:R0:W-:Y:S04]  /*707b0*/  STL [R1+0x54], R0 ;  /* 0x0000540001007387 */ /* 0x0001e80000100800 */
[----:B------:R-:W2:Y:S01]  /*707c0*/  LDL.LU R61, [R1+0x430] ;  /* 0x00043000013d7983 */ /* 0x000ea20000300800 */
[----:B---3--:R-:W-:-:S02]  /*707d0*/  F2FP.SATFINITE.E5M2.F32.PACK_AB_MERGE_C R3, R50, R48, RZ ;  /* 0x000000303203723e */ /* 0x008fc400048060ff */
[----:B0-----:R-:W-:Y:S02]  /*707e0*/  F2FP.SATFINITE.E5M2.F32.PACK_AB_MERGE_C R0, R52, R55, RZ ;  /* 0x000000373400723e */ /* 0x001fe400048060ff */
[----:B------:R-:W2:Y:S01]  /*707f0*/  LDL.LU R55, [R1+0x434] ;  /* 0x0004340001377983 */ /* 0x000ea20000300800 */
[----:B----4-:R-:W-:Y:S01]  /*70800*/  IMAD.X R45, R35, 0x1, R24, P6 ;  /* 0x00000001232d7824 */ /* 0x010fe200030e0618 */
[----:B------:R-:W-:-:S04]  /*70810*/  IADD3 R22, P6, PT, R46, R25, RZ ;  /* 0x000000192e167210 */ /* 0x000fc80007fde0ff */
[----:B------:R-:W-:Y:S01]  /*70820*/  STL.64 [R1+0x8f0], R44 ;  /* 0x0008f02c01007387 */ /* 0x000fe20000100a00 */
[----:B------:R-:W-:-:S03]  /*70830*/  IMAD.X R23, R35, 0x1, R27, P6 ;  /* 0x0000000123177824 */ /* 0x000fc600030e061b */
[----:B------:R0:W-:Y:S04]  /*70840*/  STL [R1+0x24], R0 ;  /* 0x0000240001007387 */ /* 0x0001e80000100800 */
[----:B0-----:R-:W3:Y:S04]  /*70850*/  LDL.LU R0, [R1+0x438] ;  /* 0x0004380001007983 */ /* 0x001ee80000300800 */
[----:B------:R-:W3:Y:S04]  /*70860*/  LDL.LU R52, [R1+0x43c] ;  /* 0x00043c0001347983 */ /* 0x000ee80000300800 */
[----:B------:R0:W-:Y:S04]  /*70870*/  STL [R1+0x20], R3 ;  /* 0x0000200301007387 */ /* 0x0001e80000100800 */
[----:B------:R1:W-:Y:S01]  /*70880*/  STL.64 [R1+0x8f8], R22 ;  /* 0x0008f81601007387 */ /* 0x0003e20000100a00 */
[----:B0-----:R-:W-:-:S03]  /*70890*/  F2FP.SATFINITE.E5M2.F32.PACK_AB_MERGE_C R3, R38, R40, RZ ;  /* 0x000000282603723e */ /* 0x001fc600048060ff */
[----:B------:R-:W4:Y:S01]  /*708a0*/  LDL.LU R40, [R1+0x420] ;  /* 0x0004200001287983 */ /* 0x000f220000300800 */
[----:B-1----:R-:W-:-:S05]  /*708b0*/  F2FP.SATFINITE.E5M2.F32.PACK_AB_MERGE_C R22, R42, R51, RZ ;  /* 0x000000332a16723e */ /* 0x002fca00048060ff */
[----:B------:R0:W-:Y:S04]  /*708c0*/  STL [R1+0x460], R22 ;  /* 0x0004601601007387 */ /* 0x0001e80000100800 */
[----:B------:R-:W4:Y:S01]  /*708d0*/  LDL.LU R38, [R1+0x424] ;  /* 0x0004240001267983 */ /* 0x000f220000300800 */
[----:B0-----:R-:W-:-:S03]  /*708e0*/  IADD3 R22, P6, PT, R46, R26, RZ ;  /* 0x0000001a2e167210 */ /* 0x001fc60007fde0ff */
[----:B------:R0:W-:Y:S02]  /*708f0*/  STL [R1+0x464], R3 ;  /* 0x0004640301007387 */ /* 0x0001e40000100800 */
[----:B------:R-:W-:Y:S01]  /*70900*/  IMAD.X R23, R35, 0x1, R28, P6 ;  /* 0x0000000123177824 */ /* 0x000fe200030e061c */
[----:B0-----:R-:W-:-:S05]  /*70910*/  F2FP.SATFINITE.E5M2.F32.PACK_AB_MERGE_C R3, R54, R58, RZ ;  /* 0x0000003a3603723e */ /* 0x001fca00048060ff */
[----:B------:R0:W-:Y:S04]  /*70920*/  STL [R1+0x2e64], R3 ;  /* 0x002e640301007387 */ /* 0x0001e80000100800 */
[----:B------:R1:W-:Y:S01]  /*70930*/  STL.64 [R1+0x8e8], R22 ;  /* 0x0008e81601007387 */ /* 0x0003e20000100a00 */
[----:B------:R-:W-:Y:S02]  /*70940*/  F2FP.SATFINITE.E5M2.F32.PACK_AB_MERGE_C R56, R56, R2, RZ ;  /* 0x000000023838723e */ /* 0x000fe400048060ff */
        /* <DEDUP_REMOVED lines=8> */
[----:B------:R-:W4:Y:S01]  /*709d0*/  LDL.LU R37, [R1+0x42c] ;  /* 0x00042c0001257983 */ /* 0x000f220000300800 */
[----:B0-----:R-:W-:-:S03]  /*709e0*/  IADD3 R22, P6, PT, R46, R30, RZ ;  /* 0x0000001e2e167210 */ /* 0x001fc60007fde0ff */
[----:B------:R-:W-:Y:S02]  /*709f0*/  STL [R1+0x2ec0], R48 ;  /* 0x002ec03001007387 */ /* 0x000fe40000100800 */
[----:B------:R-:W-:Y:S02]  /*70a00*/  IMAD.X R23, R35, 0x1, R33, P6 ;  /* 0x0000000123177824 */ /* 0x000fe400030e0621 */
[----:B------:R-:W4:Y:S04]  /*70a10*/  LDL.LU R51, [R1+0x410] ;  /* 0x0004100001337983 */ /* 0x000f280000300800 */
[----:B------:R-:W4:Y:S04]  /*70a20*/  LDL.LU R58, [R1+0x414] ;  /* 0x00041400013a7983 */ /* 0x000f280000300800 */
[----:B------:R0:W-:Y:S01]  /*70a30*/  STL.64 [R1+0x8d0], R22 ;  /* 0x0008d01601007387 */ /* 0x0001e20000100a00 */
[----:B--2---:R-:W-:-:S03]  /*70a40*/  F2FP.SATFINITE.E5M2.F32.PACK_AB_MERGE_C R55, R55, R61, RZ ;  /* 0x0000003d3737723e */ /* 0x004fc600048060ff */
[----:B------:R-:W2:Y:S04]  /*70a50*/  LDL.LU R54, [R1+0x418] ;  /* 0x0004180001367983 */ /* 0x000ea80000300800 */
[----:B------:R-:W2:Y:S01]  /*70a60*/  LDL.LU R41, [R1+0x41c] ;  /* 0x00041c0001297983 */ /* 0x000ea20000300800 */
[----:B0-----:R-:W-:-:S05]  /*70a70*/  IADD3 R22, P6, PT, R46, R31, RZ ;  /* 0x0000001f2e167210 */ /* 0x001fca0007fde0ff */
[----:B------:R-:W-:-:S05]  /*70a80*/  IMAD.X R23, R35, 0x1, R34, P6 ;  /* 0x0000000123177824 */ /* 0x000fca00030e0622 */
[----:B------:R0:W-:Y:S04]  /*70a90*/  STL.64 [R1+0x8d8], R22 ;  /* 0x0008d81601007387 */ /* 0x0001e80000100a00 */
[----:B------:R-:W-:Y:S04]  /*70aa0*/  STL [R1+0x2ec4], R55 ;  /* 0x002ec43701007387 */ /* 0x000fe80000100800 */
[----:B------:R-:W2:Y:S04]  /*70ab0*/  LDL.LU R39, [R1+0x400] ;  /* 0x0004000001277983 */ /* 0x000ea80000300800 */
[----:B------:R-:W2:Y:S01]  /*70ac0*/  LDL.LU R36, [R1+0x404] ;  /* 0x0004040001247983 */ /* 0x000ea20000300800 */
[----:B------:R-:W-:-:S02]  /*70ad0*/  SHF.R.S32.HI R35, RZ, 0x1f, R60 ;  /* 0x0000001fff237819 */ /* 0x000fc4000001143c */
[----:B0-----:R-:W-:Y:S01]  /*70ae0*/  IADD3 R22, P6, PT, R60, R4, RZ ;  /* 0x000000043c167210 */ /* 0x001fe20007fde0ff */
[----:B------:R-:W2:Y:S04]  /*70af0*/  LDL.LU R57, [R1+0x408] ;  /* 0x0004080001397983 */ /* 0x000ea80000300800 */
[----:B------:R-:W2:Y:S01]  /*70b00*/  LDL.LU R42, [R1+0x40c] ;  /* 0x00040c00012a7983 */ /* 0x000ea20000300800 */
[----:B------:R-:W-:-:S03]  /*70b10*/  IMAD.X R23, R35, 0x1, R47, P6 ;  /* 0x0000000123177824 */ /* 0x000fc600030e062f */
[----:B------:R-:W2:Y:S01]  /*70b20*/  LDL.LU R61, [R1+0x140] ;  /* 0x00014000013d7983 */ /* 0x000ea20000300800 */
[----:B---3--:R-:W-:-:S03]  /*70b30*/  F2FP.SATFINITE.E5M2.F32.PACK_AB_MERGE_C R52, R52, R0, RZ ;  /* 0x000000003434723e */ /* 0x008fc600048060ff */
[----:B------:R-:W3:Y:S04]  /*70b40*/  LDL.LU R0, [R1+0x144] ;  /* 0x0001440001007983 */ /* 0x000ee80000300800 */
[----:B------:R-:W-:Y:S01]  /*70b50*/  STL [R1+0x2ec8], R52 ;  /* 0x002ec83401007387 */ /* 0x000fe20000100800 */
[----:B----4-:R-:W-:-:S05]  /*70b60*/  F2FP.SATFINITE.E5M2.F32.PACK_AB_MERGE_C R48, R38, R40, RZ ;  /* 0x000000282630723e */ /* 0x010fca00048060ff */
[----:B------:R-:W-:Y:S04]  /*70b70*/  STL [R1+0x2ecc], R48 ;  /* 0x002ecc3001007387 */ /* 0x000fe80000100800 */
[----:B------:R-:W4:Y:S04]  /*70b80*/  LDL.LU R59, [R1+0x148] ;  /* 0x00014800013b7983 */ /* 0x000f280000300800 */
[----:B------:R-:W4:Y:S04]  /*70b90*/  LDL.LU R43, [R1+0x14c] ;  /* 0x00014c00012b7983 */ /* 0x000f280000300800 */
[----:B------:R-:W4:Y:S04]  /*70ba0*/  LDL.LU R45, [R1+0x3f0] ;  /* 0x0003f000012d7983 */ /* 0x000f280000300800 */
[----:B------:R0:W-:Y:S04]  /*70bb0*/  STL.64 [R1+0x8c8], R22 ;  /* 0x0008c81601007387 */ /* 0x0001e80000100a00 */
[----:B------:R-:W4:Y:S04]  /*70bc0*/  LDL.LU R49, [R1+0x3f4] ;  /* 0x0003f40001317983 */ /* 0x000f280000300800 */
[----:B------:R-:W4:Y:S04]  /*70bd0*/  LDL.LU R44, [R1+0x3f8] ;  /* 0x0003f800012c7983 */ /* 0x000f280000300800 */
[----:B------:R-:W4:Y:S04]  /*70be0*/  LDL.LU R50, [R1+0x3fc] ;  /* 0x0003fc0001327983 */ /* 0x000f280000300800 */
[----:B------:R-:W4:Y:S04]  /*70bf0*/  LDL.LU R40, [R1+0x3e0] ;  /* 0x0003e00001287983 */ /* 0x000f280000300800 */
[----:B------:R-:W4:Y:S01]  /*70c00*/  LDL.LU R38, [R1+0x3e4] ;  /* 0x0003e40001267983 */ /* 0x000f220000300800 */
[----:B0-----:R-:W-:-:S05]  /*70c10*/  IADD3 R22, P6, PT, R60, R5, RZ ;  /* 0x000000053c167210 */ /* 0x001fca0007fde0ff */
[----:B------:R-:W-:Y:S01]  /*70c20*/  IMAD.X R23, R35, 0x1, R6, P6 ;  /* 0x0000000123177824 */ /* 0x000fe200030e0606 */
[----:B------:R-:W-:Y:S02]  /*70c30*/  F2FP.SATFINITE.E5M2.F32.PACK_AB_MERGE_C R56, R37, R2, RZ ;  /* 0x000000022538723e */ /* 0x000fe400048060ff */
[----:B------:R-:W4:Y:S04]  /*70c40*/  LDL.LU R2, [R1+0x3e8] ;  /* 0x0003e80001027983 */ /* 0x000f280000300800 */
[----:B------:R-:W4:Y:S04]  /*70c50*/  LDL.LU R37, [R1+0x3ec] ;  /* 0x0003ec0001257983 */ /* 0x000f280000300800 */
[----:B------:R2:W-:Y:S01]  /*70c60*/  STL [R1+0x2ed0], R56 ;  /* 0x002ed03801007387 */ /* 0x0005e20000100800 */
[----:B------:R-:W-:-:S05]  /*70c70*/  F2FP.SATFINITE.E5M2.F32.PACK_AB_MERGE_C R3, R58, R51, RZ ;  /* 0x000000333a03723e */ /* 0x000fca00048060ff */
[----:B------:R-:W-:Y:S04]  /*70c80*/  STL [R1+0x5c], R3 ;  /* 0x00005c0301007387 */ /* 0x000fe80000100800 */
[----:B------:R-:W4:Y:S04]  /*70c90*/  LDL.LU R51, [R1+0x3d0] ;  /* 0x0003d00001337983 */ /* 0x000f280000300800 */
[----:B------:R-:W4:Y:S01]  /*70ca0*/  LDL.LU R58, [R1+0x3d4] ;  /* 0x0003d400013a7983 */ /* 0x000f220000300800 */
[----:B--2---:R-:W-:-:S03]  /*70cb0*/  F2FP.SATFINITE.E5M2.F32.PACK_AB_MERGE_C R56, R41, R54, RZ ;  /* 0x000000362938723e */ /* 0x004fc600048060ff */
[----:B------:R0:W-:Y:S04]  /*70cc0*/  STL.64 [R1+0x8c0], R22 ;  /* 0x0008c01601007387 */ /* 0x0001e80000100a00 */
[----:B------:R-:W2:Y:S04]  /*70cd0*/  LDL.LU R54, [R1+0x3d8] ;  /* 0x0003d80001367983 */ /* 0x000ea80000300800 */
[----:B------:R-:W2:Y:S01]  /*70ce0*/  LDL.LU R41, [R1+0x3dc] ;  /* 0x0003dc0001297983 */ /* 0x000ea20000300800 */
[----:B0-----:R-:W-:-:S03]  /*70cf0*/  IADD3 R22, P6, PT, R60, R7, RZ ;  /* 0x000000073c167210 */ /* 0x001fc60007fde0ff */
[----:B------:R-:W-:Y:S02]  /*70d00*/  STL [R1+0x2ed8], R56 ;  /* 0x002ed83801007387 */ /* 0x000fe40000100800 */
[----:B------:R-:W-:Y:S01]  /*70d10*/  IMAD.X R23, R35, 0x1, R8, P6 ;  /* 0x0000000123177824 */ /* 0x000fe200030e0608 */
[----:B------:R-:W-:Y:S02]  /*70d20*/  F2FP.SATFINITE.E5M2.F32.PACK_AB_MERGE_C R3, R36, R39, RZ ;  /* 0x000000272403723e */ /* 0x000fe400048060ff */
[----:B------:R-:W2:Y:S04]  /*70d30*/  LDL.LU R39, [R1+0x3c0] ;  /* 0x0003c00001277983 */ /* 0x000ea80000300800 */
[----:B------:R-:W2:Y:S04]  /*70d40*/  LDL.LU R36, [R1+0x3c4] ;  /* 0x0003c40001247983 */ /* 0x000ea80000300800 */
[----:B------:R0:W-:Y:S04]  /*70d50*/  STL [R1+0x30], R3 ;  /* 0x0000300301007387 */ /* 0x0001e80000100800 */
[----:B------:R1:W-:Y:S01]  /*70d60*/  STL.64 [R1+0x8b8], R22 ;  /* 0x0008b81601007387 */ /* 0x0003e20000100a00 */
[----:B0-----:R-:W-:-:S02]  /*70d70*/  F2FP.SATFINITE.E5M2.F32.PACK_AB_MERGE_C R3, R42, R57, RZ ;  /* 0x000000392a03723e */ /* 0x001fc400048060ff */
[----:B-1----:R-:W-:-:S03]  /*70d80*/  IADD3 R22, P6, PT, R60, R9, RZ ;  /* 0x000000093c167210 */ /* 0x002fc60007fde0ff */
[----:B------:R-:W-:Y:S02]  /*70d90*/  STL [R1+0x34], R3 ;  /* 0x0000340301007387 */ /* 0x000fe40000100800 */
[----:B------:R-:W-:Y:S01]  /*70da0*/  IMAD.X R23, R35, 0x1, R10, P6 ;  /* 0x0000000123177824 */ /* 0x000fe200030e060a */
[----:B---3--:R-:W-:Y:S02]  /*70db0*/  F2FP.SATFINITE.E5M2.F32.PACK_AB_MERGE_C R42, R0, R61, RZ ;  /* 0x0000003d002a723e */ /* 0x008fe400048060ff */
[----:B------:R-:W3:Y:S04]  /*70dc0*/  LDL.LU R61, [R1+0x3c8] ;  /* 0x0003c800013d7983 */ /* 0x000ee80000300800 */
[----:B------:R-:W3:Y:S04]  /*70dd0*/  LDL.LU R0, [R1+0x3cc] ;  /* 0x0003cc0001007983 */ /* 0x000ee80000300800 */
[----:B------:R0:W-:Y:S02]  /*70de0*/  STL.64 [R1+0x8b0], R22 ;  /* 0x0008b01601007387 */ /* 0x0001e40000100a00 */
[----:B0-----:R-:W-:-:S05]  /*70df0*/  IADD3 R22, P6, PT, R60, R11, RZ ;  /* 0x0000000b3c167210 */ /* 0x001fca0007fde0ff */
[----:B------:R-:W-:Y:S01]  /*70e00*/  IMAD.X R23, R35, 0x1, R12, P6 ;  /* 0x0000000123177824 */ /* 0x000fe200030e060c */
[----:B----4-:R-:W-:-:S05]  /*70e10*/  F2FP.SATFINITE.E5M2.F32.PACK_AB_MERGE_C R43, R43, R59, RZ ;  /* 0x0000003b2b2b723e */ /* 0x010fca00048060ff */
[----:B------:R0:W-:Y:S01]  /*70e20*/  STL.64 [R1+0x2f00], R42 ;  /* 0x002f002a01007387 */ /* 0x0001e20000100a00 */
[----:B------:R-:W-:-:S05]  /*70e30*/  F2FP.SATFINITE.E5M2.F32.PACK_AB_MERGE_C R3, R49, R45, RZ ;  /* 0x0000002d3103723e */ /* 0x000fca00048060ff */
[----:B------:R1:W-:Y:S01]  /*70e40*/  STL [R1+0x1a8], R3 ;  /* 0x0001a80301007387 */ /* 0x0003e20000100800 */
[----:B0-----:R-:W-:-:S03]  /*70e50*/  F2FP.SATFINITE.E5M2.F32.PACK_AB_MERGE_C R42, R50, R44, RZ ;  /* 0x0000002c322a723e */ /* 0x001fc600048060ff */
[----:B------:R0:W-:Y:S01]  /*70e60*/  STL.64 [R1+0x8a8], R22 ;  /* 0x0008a81601007387 */ /* 0x0001e20000100a00 */
[----:B-1----:R-:W-:-:S03]  /*70e70*/  F2FP.SATFINITE.E5M2.F32.PACK_AB_MERGE_C R3, R38, R40, RZ ;  /* 0x000000282603723e */ /* 0x002fc600048060ff */
[----:B------:R-:W-:Y:S04]  /*70e80*/  STL [R1+0x1a4], R42 ;  /* 0x0001a42a01007387 */ /* 0x000fe80000100800 */
[----:B------:R1:W-:Y:S04]  /*70e90*/  STL [R1+0x14c], R3 ;  /* 0x00014c0301007387 */ /* 0x0003e80000100800 */
[----:B------:R-:W4:Y:S04]  /*70ea0*/  LDL.LU R40, [R1+0x3b0] ;  /* 0x0003b00001287983 */ /* 0x000f280000300800 */
[----:B------:R-:W4:Y:S01]  /*70eb0*/  LDL.LU R38, [R1+0x3b4] ;  /* 0x0003b40001267983 */ /* 0x000f220000300800 */
[----:B0-----:R-:W-:-:S05]  /*70ec0*/  IADD3 R22, P6, PT, R60, R13, RZ ;  /* 0x0000000d3c167210 */ /* 0x001fca0007fde0ff */
[----:B------:R-:W-:Y:S01]  /*70ed0*/  IMAD.X R23, R35, 0x1, R14, P6 ;  /* 0x0000000123177824 */ /* 0x000fe200030e060e */
[----:B-1----:R-:W-:-:S04]  /*70ee0*/  F2FP.SATFINITE.E5M2.F32.PACK_AB_MERGE_C R3, R37, R2, RZ ;  /* 0x000000022503723e */ /* 0x002fc800048060ff */
[----:B------:R0:W-:Y:S04]  /*70ef0*/  STL.64 [R1+0x8a0], R22 ;  /* 0x0008a01601007387 */ /* 0x0001e80000100a00 */
[----:B------:R-:W4:Y:S04]  /*70f00*/  LDL.LU R2, [R1+0x3b8] ;  /* 0x0003b80001027983 */ /* 0x000f280000300800 */
[----:B------:R-:W4:Y:S01]  /*70f10*/  LDL.LU R37, [R1+0x3bc] ;  /* 0x0003bc0001257983 */ /* 0x000f220000300800 */
[----:B0-----:R-:W-:-:S03]  /*70f20*/  IADD3 R22, P6, PT, R60, R15, RZ ;  /* 0x0000000f3c167210 */ /* 0x001fc60007fde0ff */
[----:B------:R-:W-:Y:S01]  /*70f30*/  STL [R1+0x2e74], R3 ;  /* 0x002e740301007387 */ /* 0x000fe20000100800 */
[----:B------:R-:W-:Y:S01]  /*70f40*/  F2FP.SATFINITE.E5M2.F32.PACK_AB_MERGE_C R57, R58, R51, RZ ;  /* 0x000000333a39723e */ /* 0x000fe200048060ff */
[----:B------:R-:W-:-:S04]  /*70f50*/  IMAD.X R23, R35, 0x1, R16, P6 ;  /* 0x0000000123177824 */ /* 0x000fc800030e0610 */
[----:B------:R0:W-:Y:S04]  /*70f60*/  STL [R1+0x2ed4], R57 ;  /* 0x002ed43901007387 */ /* 0x0001e80000100800 */
[----:B0-----:R-:W4:Y:S01]  /*70f70*/  LDL.LU R57, [R1+0x3a0] ;  /* 0x0003a00001397983 */ /* 0x001f220000300800 */
[----:B--2---:R-:W-:-:S03]  /*70f80*/  F2FP.SATFINITE.E5M2.F32.PACK_AB_MERGE_C R51, R41, R54, RZ ;  /* 0x000000362933723e */ /* 0x004fc600048060ff */
[----:B------:R-:W2:Y:S04]  /*70f90*/  LDL.LU R3, [R1+0x3a4] ;  /* 0x0003a40001037983 */ /* 0x000ea80000300800 */
[----:B------:R0:W-:Y:S04]  /*70fa0*/  STL.64 [R1+0x898], R22 ;  /* 0x0008981601007387 */ /* 0x0001e80000100a00 */
[----:B------:R-:W-:Y:S04]  /*70fb0*/  STL [R1+0x2edc], R51 ;  /* 0x002edc3301007387 */ /* 0x000fe80000100800 */
[----:B------:R-:W2:Y:S01]  /*70fc0*/  LDL.LU R42, [R1+0x3a8] ;  /* 0x0003a800012a7983 */ /* 0x000ea20000300800 */
[----:B0-----:R-:W-:-:S03]  /*70fd0*/  IADD3 R22, P6, PT, R60, R17, RZ ;  /* 0x000000113c167210 */ /* 0x001fc60007fde0ff */
[----:B------:R-:W2:Y:S02]  /*70fe0*/  LDL.LU R56, [R1+0x3ac] ;  /* 0x0003ac0001387983 */ /* 0x000ea40000300800 */
[----:B------:R-:W-:Y:S02]  /*70ff0*/  IMAD.X R23, R35, 0x1, R19, P6 ;  /* 0x0000000123177824 */ /* 0x000fe400030e0613 */
[----:B------:R-:W2:Y:S04]  /*71000*/  LDL.LU R43, [R1+0x390] ;  /* 0x00039000012b7983 */ /* 0x000ea80000300800 */
[----:B------:R0:W-:Y:S01]  /*71010*/  STL.64 [R1+0x890], R22 ;  /* 0x0008901601007387 */ /* 0x0001e20000100a00 */
[----:B------:R-:W-:-:S03]  /*71020*/  F2FP.SATFINITE.E5M2.F32.PACK_AB_MERGE_C R53, R36, R39, RZ ;  /* 0x000000272435723e */ /* 0x000fc600048060ff */
[----:B------:R-:W2:Y:S04]  /*71030*/  LDL.LU R44, [R1+0x394] ;  /* 0x00039400012c7983 */ /* 0x000ea80000300800 */
[----:B------:R-:W2:Y:S04]  /*71040*/  LDL.LU R55, [R1+0x398] ;  /* 0x0003980001377983 */ /* 0x000ea80000300800 */
[----:B------:R-:W2:Y:S01]  /*71050*/  LDL.LU R45, [R1+0x39c] ;  /* 0x00039c00012d7983 */ /* 0x000ea20000300800 */
[----:B0-----:R-:W-:-:S03]  /*71060*/  IADD3 R22, P6, PT, R60, R18, RZ ;  /* 0x000000123c167210 */ /* 0x001fc60007fde0ff */
[----:B------:R-:W2:Y:S04]  /*71070*/  LDL.LU R46, [R1+0x130] ;  /* 0x00013000012e7983 */ /* 0x000ea80000300800 */
[----:B------:R-:W2:Y:S04]  /*71080*/  LDL.LU R36, [R1+0x134] ;  /* 0x0001340001247983 */ /* 0x000ea80000300800 */
[----:B------:R-:W2:Y:S04]  /*71090*/  LDL.LU R49, [R1+0x138] ;  /* 0x0001380001317983 */ /* 0x000ea80000300800 */
[----:B------:R-:W2:Y:S01]  /*710a0*/  LDL.LU R39, [R1+0x13c] ;  /* 0x00013c0001277983 */ /* 0x000ea20000300800 */
[----:B------:R-:W-:Y:S01]  /*710b0*/  IMAD.X R23, R35, 0x1, R20, P6 ;  /* 0x0000000123177824 */ /* 0x000fe200030e0614 */
[----:B---3--:R-:W-:-:S02]  /*710c0*/  F2FP.SATFINITE.E5M2.F32.PACK_AB_MERGE_C R59, R0, R61, RZ ;  /* 0x0000003d003b723e */ /* 0x008fc400048060ff */
[----:B------:R-:W3:Y:S04]  /*710d0*/  LDL.LU R61, [R1+0x380] ;  /* 0x00038000013d7983 */ /* 0x000ee80000300800 */
[----:B------:R-:W3:Y:S04]  /*710e0*/  LDL.LU R0, [R1+0x384] ;  /* 0x0003840001007983 */ /* 0x000ee80000300800 */
[----:B------:R-:W3:Y:S04]  /*710f0*/  LDL.LU R50, [R1+0x388] ;  /* 0x0003880001327983 */ /* 0x000ee80000300800 */
[----:B------:R-:W3:Y:S04]  /*71100*/  LDL.LU R58, [R1+0x38c] ;  /* 0x00038c00013a7983 */ /* 0x000ee80000300800 */
[----:B------:R-:W3:Y:S04]  /*71110*/  LDL.LU R54, [R1+0x370] ;  /* 0x0003700001367983 */ /* 0x000ee80000300800 */
[----:B------:R-:W3:Y:S04]  /*71120*/  LDL.LU R41, [R1+0x374] ;  /* 0x0003740001297983 */ /* 0x000ee80000300800 */
[----:B------:R-:W-:Y:S01]  /*71130*/  STL [R1+0x2ee8], R59 ;  /* 0x002ee83b01007387 */ /* 0x000fe20000100800 */
[----:B----4-:R-:W-:-:S05]  /*71140*/  F2FP.SATFINITE.E5M2.F32.PACK_AB_MERGE_C R48, R38, R40, RZ ;  /* 0x000000282630723e */ /* 0x010fca00048060ff */
[----:B------:R-:W-:Y:S04]  /*71150*/  STL [R1+0x2eec], R48 ;  /* 0x002eec3001007387 */ /* 0x000fe80000100800 */
[----:B------:R0:W-:Y:S04]  /*71160*/  STL.64 [R1+0x888], R22 ;  /* 0x0008881601007387 */ /* 0x0001e80000100a00 */
[----:B0-----:R-:W4:Y:S01]  /*71170*/  LDL.LU.64 R22, [R1+0x2f58] ;  /* 0x002f580001167983 */ /* 0x001f220000300a00 */
[----:B------:R-:W-:-:S03]  /*71180*/  F2FP.SATFINITE.E5M2.F32.PACK_AB_MERGE_C R52, R37, R2, RZ ;  /* 0x000000022534723e */ /* 0x000fc600048060ff */
[----:B------:R-:W4:Y:S04]  /*71190*/  LDL.LU R40, [R1+0x378] ;  /* 0x0003780001287983 */ /* 0x000f280000300800 */
[----:B------:R-:W4:Y:S04]  /*711a0*/  LDL.LU R38, [R1+0x37c] ;  /* 0x00037c0001267983 */ /* 0x000f280000300800 */
[----:B------:R-:W4:Y:S04]  /*711b0*/  LDL.LU R2, [R1+0x360] ;  /* 0x0003600001027983 */ /* 0x000f280000300800 */
[----:B------:R-:W4:Y:S04]  /*711c0*/  LDL.LU R37, [R1+0x364] ;  /* 0x0003640001257983 */ /* 0x000f280000300800 */
[----:B------:R0:W-:Y:S02]  /*711d0*/  STL.64 [R1+0x2ee0], R52 ;  /* 0x002ee03401007387 */ /* 0x0001e40000100a00 */
[----:B0-----:R-:W-:-:S02]  /*711e0*/  IADD3 R52, P6, PT, R60, R21, RZ ;  /* 0x000000153c347210 */ /* 0x001fc40007fde0ff */
[----:B--2---:R-:W-:Y:S02]  /*711f0*/  F2FP.SATFINITE.E5M2.F32.PACK_AB_MERGE_C R51, R3, R57, RZ ;  /* 0x000000390333723e */ /* 0x004fe400048060ff */
[----:B------:R-:W-:-:S03]  /*71200*/  F2FP.SATFINITE.E5M2.F32.PACK_AB_MERGE_C R56, R56, R42, RZ ;  /* 0x0000002a3838723e */ /* 0x000fc600048060ff */
[----:B------:R-:W-:Y:S04]  /*71210*/  STL [R1+0x2ef0], R51 ;  /* 0x002ef03301007387 */ /* 0x000fe80000100800 */
[----:B------:R-:W-:Y:S01]  /*71220*/  STL [R1+0x2f20], R56 ;  /* 0x002f203801007387 */ /* 0x000fe20000100800 */
[----:B------:R-:W-:Y:S02]  /*71230*/  F2FP.SATFINITE.E5M2.F32.PACK_AB_MERGE_C R44, R44, R43, RZ ;  /* 0x0000002b2c2c723e */ /* 0x000fe400048060ff */
[----:B------:R-:W-:Y:S02]  /*71240*/  F2FP.SATFINITE.E5M2.F32.PACK_AB_MERGE_C R45, R45, R55, RZ ;  /* 0x000000372d2d723e */ /* 0x000fe400048060ff */
[----:B------:R-:W-:Y:S02]  /*71250*/  F2FP.SATFINITE.E5M2.F32.PACK_AB_MERGE_C R36, R36, R46, RZ ;  /* 0x0000002e2424723e */ /* 0x000fe400048060ff */
[----:B------:R-:W-:-:S02]  /*71260*/  F2FP.SATFINITE.E5M2.F32.PACK_AB_MERGE_C R39, R39, R49, RZ ;  /* 0x000000312727723e */ /* 0x000fc400048060ff */
[----:B---3--:R-:W-:Y:S02]  /*71270*/  F2FP.SATFINITE.E5M2.F32.PACK_AB_MERGE_C R0, R0, R61, RZ ;  /* 0x0000003d0000723e */ /* 0x008fe400048060ff */
[----:B------:R-:W-:Y:S01]  /*71280*/  F2FP.SATFINITE.E5M2.F32.PACK_AB_MERGE_C R3, R41, R54, RZ ;  /* 0x000000362903723e */ /* 0x000fe200048060ff */
[----:B----4-:R-:W-:Y:S01]  /*71290*/  IMAD.X R53, R35, 0x1, R23, P6 ;  /* 0x0000000123357824 */ /* 0x010fe200030e0617 */
[----:B------:R-:W-:-:S05]  /*712a0*/  IADD3 R42, P6, PT, R60, R22, RZ ;  /* 0x000000163c2a7210 */ /* 0x000fca0007fde0ff */
[----:B------:R-:W-:Y:S01]  /*712b0*/  IMAD.X R43, R35, 0x1, R24, P6 ;  /* 0x00000001232b7824 */ /* 0x000fe200030e0618 */
[----:B------:R-:W-:Y:S04]  /*712c0*/  STL.64 [R1+0x880], R52 ;  /* 0x0008803401007387 */ /* 0x000fe80000100a00 */
[----:B------:R-:W-:Y:S04]  /*712d0*/  STL.64 [R1+0x2ef8], R44 ;  /* 0x002ef82c01007387 */ /* 0x000fe80000100a00 */
[----:B------:R0:W-:Y:S04]  /*712e0*/  STL.64 [R1+0x878], R42 ;  /* 0x0008782a01007387 */ /* 0x0001e80000100a00 */
[----:B------:R1:W-:Y:S01]  /*712f0*/  STL [R1+0x2f24], R36 ;  /* 0x002f242401007387 */ /* 0x0003e20000100800 */
[----:B0-----:R-:W-:-:S03]  /*71300*/  IADD3 R42, P6, PT, R60, R25, RZ ;  /* 0x000000193c2a7210 */ /* 0x001fc60007fde0ff */
[----:B------:R-:W-:Y:S02]  /*71310*/  STL [R1+0x2f30], R39 ;  /* 0x002f302701007387 */ /* 0x000fe40000100800 */
[----:B------:R-:W-:-:S05]  /*71320*/  IMAD.X R43, R35, 0x1, R27, P6 ;  /* 0x00000001232b7824 */ /* 0x000fca00030e061b */
[----:B------:R0:W-:Y:S01]  /*71330*/  STL.64 [R1+0x870], R42 ;  /* 0x0008702a01007387 */ /* 0x0001e20000100a00 */
[----:B-1----:R-:W-:-:S03]  /*71340*/  F2FP.SATFINITE.E5M2.F32.PACK_AB_MERGE_C R36, R58, R50, RZ ;  /* 0x000000323a24723e */ /* 0x002fc600048060ff */
[----:B------:R1:W-:Y:S04]  /*71350*/  STL [R1+0x13c], R0 ;  /* 0x00013c0001007387 */ /* 0x0003e80000100800 */
[----:B------:R-:W2:Y:S01]  /*71360*/  LDL.LU R61, [R1+0x368] ;  /* 0x00036800013d7983 */ /* 0x000ea20000300800 */
[----:B0-----:R-:W-:-:S03]  /*71370*/  IADD3 R42, P6, PT, R60, R26, RZ ;  /* 0x0000001a3c2a7210 */ /* 0x001fc60007fde0ff */
[----:B-1----:R-:W2:Y:S02]  /*71380*/  LDL.LU R0, [R1+0x36c] ;  /* 0x00036c0001007983 */ /* 0x002ea40000300800 */
[----:B------:R-:W-:-:S05]  /*71390*/  IMAD.X R43, R35, 0x1, R28, P6 ;  /* 0x00000001232b7824 */ /* 0x000fca00030e061c */
[----:B------:R0:W-:Y:S04]  /*713a0*/  STL.64 [R1+0x868], R42 ;  /* 0x0008682a01007387 */ /* 0x0001e80000100a00 */
[----:B------:R-:W3:Y:S04]  /*713b0*/  LDL.LU R53, [R1+0x350] ;  /* 0x0003500001357983 */ /* 0x000ee80000300800 */
[----:B------:R-:W-:Y:S04]  /*713c0*/  STL [R1+0x148], R36 ;  /* 0x0001482401007387 */ /* 0x000fe80000100800 */
[----:B------:R-:W3:Y:S04]  /*713d0*/  LDL.LU R48, [R1+0x354] ;  /* 0x0003540001307983 */ /* 0x000ee80000300800 */
[----:B------:R1:W-:Y:S04]  /*713e0*/  STL [R1+0x138], R3 ;  /* 0x0001380301007387 */ /* 0x0003e80000100800 */
[----:B------:R-:W4:Y:S04]  /*713f0*/  LDL.LU R59, [R1+0x358] ;  /* 0x00035800013b7983 */ /* 0x000f280000300800 */
[----:B------:R-:W4:Y:S04]  /*71400*/  LDL.LU R54, [R1+0x35c] ;  /* 0x00035c0001367983 */ /* 0x000f280000300800 */
[----:B0-----:R-:W4:Y:S01]  /*71410*/  LDL R42, [R1] ;  /* 0x00000000012a7983 */ /* 0x001f220000100800 */
[----:B------:R-:W-:-:S02]  /*71420*/  IADD3 R44, P6, PT, R60, R29, RZ ;  /* 0x0000001d3c2c7210 */ /* 0x000fc40007fde0ff */
[----:B------:R-:W-:Y:S02]  /*71430*/  F2FP.SATFINITE.E5M2.F32.PACK_AB_MERGE_C R58, R38, R40, RZ ;  /* 0x00000028263a723e */ /* 0x000fe400048060ff */
[----:B------:R-:W-:Y:S01]  /*71440*/  F2FP.SATFINITE.E5M2.F32.PACK_AB_MERGE_C R49, R37, R2, RZ ;  /* 0x000000022531723e */ /* 0x000fe200048060ff */
[C---:B------:R-:W-:Y:S01]  /*71450*/  IMAD.X R45, R35.reuse, 0x1, R32, P6 ;  /* 0x00000001232d7824 */ /* 0x040fe200030e0620 */
[----:B------:R-:W-:Y:S01]  /*71460*/  IADD3 R2, P6, PT, R60, R30, RZ ;  /* 0x0000001e3c027210 */ /* 0x000fe20007fde0ff */
[----:B------:R-:W-:Y:S04]  /*71470*/  STL [R1+0x2dd0], R58 ;  /* 0x002dd03a01007387 */ /* 0x000fe80000100800 */
[----:B------:R0:W-:Y:S01]  /*71480*/  STL.64 [R1+0x860], R44 ;  /* 0x0008602c01007387 */ /* 0x0001e20000100a00 */
[----:B-1----:R-:W-:-:S03]  /*71490*/  IMAD.X R3, R35, 0x1, R33, P6 ;  /* 0x0000000123037824 */ /* 0x002fc600030e0621 */
[----:B------:R-:W-:Y:S01]  /*714a0*/  STL [R1+0x2f40], R49 ;  /* 0x002f403101007387 */ /* 0x000fe20000100800 */
[----:B------:R-:W-:-:S03]  /*714b0*/  IADD3 R36, P6, PT, R60, R31, RZ ;  /* 0x0000001f3c247210 */ /* 0x000fc60007fde0ff */
[----:B0-----:R-:W4:Y:S04]  /*714c0*/  LDL.LU R45, [R1+0x340] ;  /* 0x00034000012d7983 */ /* 0x001f280000300800 */
[----:B------:R-:W4:Y:S04]  /*714d0*/  LDL.LU R55, [R1+0x344] ;  /* 0x0003440001377983 */ /* 0x000f280000300800 */
[----:B------:R-:W4:Y:S04]  /*714e0*/  LDL.LU R56, [R1+0x348] ;  /* 0x0003480001387983 */ /* 0x000f280000300800 */
[----:B------:R0:W-:Y:S01]  /*714f0*/  STL.64 [R1+0x858], R2 ;  /* 0x0008580201007387 */ /* 0x0001e20000100a00 */
[----:B------:R-:W-:-:S03]  /*71500*/  IMAD.X R37, R35, 0x1, R34, P6 ;  /* 0x0000000123257824 */ /* 0x000fc600030e0622 */
[----:B0-----:R-:W4:Y:S04]  /*71510*/  LDL.LU R2, [R1+0x34c] ;  /* 0x00034c0001027983 */ /* 0x001f280000300800 */
[----:B------:R-:W4:Y:S04]  /*71520*/  LDL.LU R51, [R1+0x330] ;  /* 0x0003300001337983 */ /* 0x000f280000300800 */
[----:B------:R-:W4:Y:S04]  /*71530*/  LDL.LU R46, [R1+0x334] ;  /* 0x00033400012e7983 */ /* 0x000f280000300800 */
[----:B------:R-:W4:Y:S04]  /*71540*/  LDL.LU R52, [R1+0x338] ;  /* 0x0003380001347983 */ /* 0x000f280000300800 */
[----:B------:R-:W4:Y:S04]  /*71550*/  LDL.LU R57, [R1+0x33c] ;  /* 0x00033c0001397983 */ /* 0x000f280000300800 */
[----:B------:R-:W-:Y:S04]  /*71560*/  STL [R1+0x2bd0], R60 ;  /* 0x002bd03c01007387 */ /* 0x000fe80000100800 */
[----:B------:R-:W4:Y:S04]  /*71570*/  LDL.LU R43, [R1+0x320] ;  /* 0x00032000012b7983 */ /* 0x000f280000300800 */
[----:B------:R-:W4:Y:S04]  /*71580*/  LDL.LU R40, [R1+0x324] ;  /* 0x0003240001287983 */ /* 0x000f280000300800 */
[----:B------:R-:W4:Y:S04]  /*71590*/  LDL.LU R50, [R1+0x328] ;  /* 0x0003280001327983 */ /* 0x000f280000300800 */
[----:B------:R0:W-:Y:S04]  /*715a0*/  STL.64 [R1+0x850], R36 ;  /* 0x0008502401007387 */ /* 0x0001e80000100a00 */
[----:B------:R-:W4:Y:S04]  /*715b0*/  LDL.LU R41, [R1+0x32c] ;  /* 0x00032c0001297983 */ /* 0x000f280000300800 */
[----:B------:R-:W4:Y:S04]  /*715c0*/  LDL.LU R38, [R1+0x120] ;  /* 0x0001200001267983 */ /* 0x000f280000300800 */
[----:B0-----:R-:W4:Y:S01]  /*715d0*/  LDL.LU R37, [R1+0x124] ;  /* 0x0001240001257983 */ /* 0x001f220000300800 */
[----:B--2---:R-:W-:-:S03]  /*715e0*/  F2FP.SATFINITE.E5M2.F32.PACK_AB_MERGE_C R3, R0, R61, RZ ;  /* 0x0000003d0003723e */ /* 0x004fc600048060ff */
[----:B------:R-:W2:Y:S04]  /*715f0*/  LDL.LU R61, [R1+0x128] ;  /* 0x00012800013d7983 */ /* 0x000ea80000300800 */
[----:B------:R-:W2:Y:S01]  /*71600*/  LDL.LU R0, [R1+0x12c] ;  /* 0x00012c0001007983 */ /* 0x000ea20000300800 */
[----:B---3--:R-:W-:-:S05]  /*71610*/  F2FP.SATFINITE.E5M2.F32.PACK_AB_MERGE_C R58, R48, R53, RZ ;  /* 0x00000035303a723e */ /* 0x008fca00048060ff */
[----:B------:R-:W-:Y:S04]  /*71620*/  STL [R1+0x2f44], R58 ;  /* 0x002f443a01007387 */ /* 0x000fe80000100800 */
[----:B------:R-:W3:Y:S01]  /*71630*/  LDL.LU R53, [R1+0x310] ;  /* 0x0003100001357983 */ /* 0x000ee20000300800 */
[----:B----4-:R-:W-:Y:S02]  /*71640*/  SHF.R.S32.HI R35, RZ, 0x1f, R42 ;  /* 0x0000001fff237819 */ /* 0x010fe4000001142a */
[----:B------:R-:W-:-:S05]  /*71650*/  IADD3 R48, P6, PT, R42, R4, RZ ;  /* 0x000000042a307210 */ /* 0x000fca0007fde0ff */
[----:B------:R-:W-:Y:S01]  /*71660*/  IMAD.X R49, R35, 0x1, R47, P6 ;  /* 0x0000000123317824 */ /* 0x000fe200030e062f */
[----:B------:R-:W-:-:S04]  /*71670*/  F2FP.SATFINITE.E5M2.F32.PACK_AB_MERGE_C R54, R54, R59, RZ ;  /* 0x0000003b3636723e */ /* 0x000fc800048060ff */
[----:B------:R0:W-:Y:S04]  /*71680*/  STL.64 [R1+0x848], R48 ;  /* 0x0008483001007387 */ /* 0x0001e80000100a00 */
[----:B0-----:R-:W3:Y:S04]  /*71690*/  LDL.LU R48, [R1+0x314] ;  /* 0x0003140001307983 */ /* 0x001ee80000300800 */
[----:B------:R-:W4:Y:S04]  /*716a0*/  LDL.LU R59, [R1+0x318] ;  /* 0x00031800013b7983 */ /* 0x000f280000300800 */
[----:B------:R-:W4:Y:S04]  /*716b0*/  LDL.LU R42, [R1+0x31c] ;  /* 0x00031c00012a7983 */ /* 0x000f280000300800 */
[----:B------:R0:W-:Y:S04]  /*716c0*/  STL [R1+0x2f50], R47 ;  /* 0x002f502f01007387 */ /* 0x0001e80000100800 */
[----:B0-----:R-:W3:Y:S01]  /*716d0*/  LDL.LU R47, [R1] ;  /* 0x00000000012f7983 */ /* 0x001ee20000300800 */
[----:B------:R-:W-:-:S02]  /*716e0*/  F2FP.SATFINITE.E5M2.F32.PACK_AB_MERGE_C R55, R55, R45, RZ ;  /* 0x0000002d3737723e */ /* 0x000fc400048060ff */
[----:B------:R-:W-:-:S03]  /*716f0*/  F2FP.SATFINITE.E5M2.F32.PACK_AB_MERGE_C R2, R2, R56, RZ ;  /* 0x000000380202723e */ /* 0x000fc600048060ff */
[----:B------:R-:W-:Y:S04]  /*71700*/  STL.64 [R1+0x2f08], R54 ;  /* 0x002f083601007387 */ /* 0x000fe80000100a00 */
[----:B------:R0:W-:Y:S04]  /*71710*/  STL.64 [R1+0x2f18], R2 ;  /* 0x002f180201007387 */ /* 0x0001e80000100a00 */
[----:B------:R-:W-:Y:S01]  /*71720*/  STL.64 [R1+0x2f48], R4 ;  /* 0x002f480401007387 */ /* 0x000fe20000100a00 */
[----:B------:R-:W-:Y:S02]  /*71730*/  F2FP.SATFINITE.E5M2.F32.PACK_AB_MERGE_C R40, R40, R43, RZ ;  /* 0x0000002b2828723e */ /* 0x000fe400048060ff */
[----:B------:R-:W-:-:S02]  /*71740*/  F2FP.SATFINITE.E5M2.F32.PACK_AB_MERGE_C R41, R41, R50, RZ ;  /* 0x000000322929723e */ /* 0x000fc400048060ff */
[----:B------:R-:W-:Y:S02]  /*71750*/  F2FP.SATFINITE.E5M2.F32.PACK_AB_MERGE_C R37, R37, R38, RZ ;  /* 0x000000262525723e */ /* 0x000fe400048060ff */
[----:B------:R-:W-:Y:S02]  /*71760*/  F2FP.SATFINITE.E5M2.F32.PACK_AB_MERGE_C R46, R46, R51, RZ ;  /* 0x000000332e2e723e */ /* 0x000fe400048060ff */
[----:B------:R-:W-:Y:S02]  /*71770*/  F2FP.SATFINITE.E5M2.F32.PACK_AB_MERGE_C R57, R57, R52, RZ ;  /* 0x000000343939723e */ /* 0x000fe400048060ff */
[----:B--2---:R-:W-:Y:S02]  /*71780*/  F2FP.SATFINITE.E5M2.F32.PACK_AB_MERGE_C R38, R0, R61, RZ ;  /* 0x0000003d0026723e */ /* 0x004fe400048060ff */
[----:B---3--:R-:W-:-:S05]  /*71790*/  IADD3 R44, P6, PT, R47, R5, RZ ;  /* 0x000000052f2c7210 */ /* 0x008fca0007fde0ff */
[----:B------:R-:W-:Y:S01]  /*717a0*/  IMAD.X R45, R35, 0x1, R6, P6 ;  /* 0x00000001232d7824 */ /* 0x000fe200030e0606 */
[----:B0-----:R-:W-:-:S05]  /*717b0*/  IADD3 R2, P6, PT, R47, R7, RZ ;  /* 0x000000072f027210 */ /* 0x001fca0007fde0ff */
[----:B------:R-:W-:Y:S01]  /*717c0*/  IMAD.X R3, R35, 0x1, R8, P6 ;  /* 0x0000000123037824 */ /* 0x000fe200030e0608 */
[----:B------:R-:W-:Y:S04]  /*717d0*/  STL.64 [R1+0x840], R44 ;  /* 0x0008402c01007387 */ /* 0x000fe80000100a00 */
[----:B------:R-:W-:Y:S04]  /*717e0*/  STL.64 [R1+0x2f38], R6 ;  /* 0x002f380601007387 */ /* 0x000fe80000100a00 */
[----:B------:R0:W-:Y:S04]  /*717f0*/  STL.64 [R1+0x2f28], R40 ;  /* 0x002f282801007387 */ /* 0x0001e80000100a00 */
[----:B------:R1:W-:Y:S04]  /*71800*/  STL.64 [R1+0x838], R2 ;  /* 0x0008380201007387 */ /* 0x0003e80000100a00 */
[----:B0-----:R-:W2:Y:S01]  /*71810*/  LDL.LU R40, [R1+0x300] ;  /* 0x0003000001287983 */ /* 0x001ea20000300800 */
[----:B-1----:R-:W-:-:S05]  /*71820*/  IADD3 R2, P6, PT, R47, R9, RZ ;  /* 0x000000092f027210 */ /* 0x002fca0007fde0ff */
[----:B------:R-:W-:-:S05]  /*71830*/  IMAD.X R3, R35, 0x1, R10, P6 ;  /* 0x0000000123037824 */ /* 0x000fca00030e060a */
[----:B------:R0:W-:Y:S04]  /*71840*/  STL.64 [R1+0x828], R2 ;  /* 0x0008280201007387 */ /* 0x0001e80000100a00 */
[----:B------:R-:W2:Y:S04]  /*71850*/  LDL.LU R41, [R1+0x304] ;  /* 0x0003040001297983 */ /* 0x000ea80000300800 */
[----:B------:R-:W3:Y:S01]  /*71860*/  LDL.LU R43, [R1+0x308] ;  /* 0x00030800012b7983 */ /* 0x000ee20000300800 */
[----:B0-----:R-:W-:-:S03]  /*71870*/  IADD3 R2, P6, PT, R47, R11, RZ ;  /* 0x0000000b2f027210 */ /* 0x001fc60007fde0ff */
[----:B------:R-:W3:Y:S02]  /*71880*/  LDL.LU R50, [R1+0x30c] ;  /* 0x00030c0001327983 */ /* 0x000ee40000300800 */
[----:B------:R-:W-:Y:S02]  /*71890*/  IMAD.X R3, R35, 0x1, R12, P6 ;  /* 0x0000000123037824 */ /* 0x000fe400030e060c */
[----:B------:R-:W3:Y:S04]  /*718a0*/  LDL.LU R61, [R1+0x2f0] ;  /* 0x0002f000013d7983 */ /* 0x000ee80000300800 */
[----:B------:R-:W3:Y:S04]  /*718b0*/  LDL.LU R0, [R1+0x2f4] ;  /* 0x0002f40001007983 */ /* 0x000ee80000300800 */
[----:B------:R0:W-:Y:S04]  /*718c0*/  STL.64 [R1+0x830], R2 ;  /* 0x0008300201007387 */ /* 0x0001e80000100a00 */
[----:B------:R-:W3:Y:S01]  /*718d0*/  LDL.LU R6, [R1+0x2f8] ;  /* 0x0002f80001067983 */ /* 0x000ee20000300800 */
[----:B0-----:R-:W-:-:S02]  /*718e0*/  F2FP.SATFINITE.E5M2.F32.PACK_AB_MERGE_C R3, R48, R53, RZ ;  /* 0x000000353003723e */ /* 0x001fc400048060ff */
[----:B----4-:R-:W-:-:S03]  /*718f0*/  F2FP.SATFINITE.E5M2.F32.PACK_AB_MERGE_C R2, R42, R59, RZ ;  /* 0x0000003b2a02723e */ /* 0x010fc600048060ff */
[----:B------:R-:W-:Y:S04]  /*71900*/  STL [R1+0x310], R3 ;  /* 0x0003100301007387 */ /* 0x000fe80000100800 */
[----:B------:R-:W4:Y:S04]  /*71910*/  LDL.LU R7, [R1+0x2fc] ;  /* 0x0002fc0001077983 */ /* 0x000f280000300800 */
[----:B------:R0:W-:Y:S04]  /*71920*/  STL [R1+0x314], R2 ;  /* 0x0003140201007387 */ /* 0x0001e80000100800 */
[----:B------:R-:W4:Y:S04]  /*71930*/  LDL.LU R4, [R1+0x2e0] ;  /* 0x0002e00001047983 */ /* 0x000f280000300800 */
[----:B------:R-:W4:Y:S04]  /*71940*/  LDL.LU R5, [R1+0x2e4] ;  /* 0x0002e40001057983 */ /* 0x000f280000300800 */
[----:B0-----:R-:W4:Y:S04]  /*71950*/  LDL.LU R2, [R1+0x2e8] ;  /* 0x0002e80001027983 */ /* 0x001f280000300800 */
[----:B------:R-:W4:Y:S04]  /*71960*/  LDL.LU R3, [R1+0x2ec] ;  /* 0x0002ec0001037983 */ /* 0x000f280000300800 */
[----:B------:R-:W4:Y:S04]  /*71970*/  LDL.LU R54, [R1+0x2d0] ;  /* 0x0002d00001367983 */ /* 0x000f280000300800 */
[----:B------:R-:W4:Y:S04]  /*71980*/  LDL.LU R55, [R1+0x2d4] ;  /* 0x0002d40001377983 */ /* 0x000f280000300800 */
[----:B------:R-:W4:Y:S04]  /*71990*/  LDL.LU R58, [R1+0x2d8] ;  /* 0x0002d800013a7983 */ /* 0x000f280000300800 */
[----:B------:R-:W4:Y:S01]  /*719a0*/  LDL.LU R48, [R1+0x2dc] ;  /* 0x0002dc0001307983 */ /* 0x000f220000300800 */
[----:B------:R-:W-:-:S03]  /*719b0*/  IADD3 R44, P6, PT, R47, R13, RZ ;  /* 0x0000000d2f2c7210 */ /* 0x000fc60007fde0ff */
[----:B------:R-:W4:Y:S02]  /*719c0*/  LDL.LU R60, [R1+0x2c0] ;  /* 0x0002c000013c7983 */ /* 0x000f240000300800 */
[----:B------:R-:W-:Y:S02]  /*719d0*/  IMAD.X R45, R35, 0x1, R14, P6 ;  /* 0x00000001232d7824 */ /* 0x000fe400030e060e */
[----:B------:R-:W4:Y:S04]  /*719e0*/  LDL.LU R49, [R1+0x2c4] ;  /* 0x0002c40001317983 */ /* 0x000f280000300800 */
[----:B------:R-:W4:Y:S04]  /*719f0*/  LDL.LU R39, [R1+0x2c8] ;  /* 0x0002c80001277983 */ /* 0x000f280000300800 */
[----:B------:R0:W-:Y:S04]  /*71a00*/  STL.64 [R1+0x820], R44 ;  /* 0x0008202c01007387 */ /* 0x0001e80000100a00 */
        /* <DEDUP_REMOVED lines=8> */
[----:B------:R-:W4:Y:S01]  /*71a90*/  LDL.LU R42, [R1+0x11c] ;  /* 0x00011c00012a7983 */ /* 0x000f220000300800 */
[----:B--2---:R-:W-:-:S02]  /*71aa0*/  F2FP.SATFINITE.E5M2.F32.PACK_AB_MERGE_C R41, R41, R40, RZ ;  /* 0x000000282929723e */ /* 0x004fc400048060ff */
[----:B------:R-:W-:-:S03]  /*71ab0*/  IADD3 R40, P6, PT, R47, R15, RZ ;  /* 0x0000000f2f287210 */ /* 0x000fc60007fde0ff */
[----:B------:R0:W-:Y:S01]  /*71ac0*/  STL [R1+0x25b8], R41 ;  /* 0x0025b82901007387 */ /* 0x0001e20000100800 */
[----:B---3--:R-:W-:Y:S01]  /*71ad0*/  F2FP.SATFINITE.E5M2.F32.PACK_AB_MERGE_C R43, R50, R43, RZ ;  /* 0x0000002b322b723e */ /* 0x008fe200048060ff */
[----:B0-----:R-:W-:-:S04]  /*71ae0*/  IMAD.X R41, R35, 0x1, R16, P6 ;  /* 0x0000000123297824 */ /* 0x001fc800030e0610 */
[----:B------:R0:W-:Y:S01]  /*71af0*/  STL [R1+0x25b4], R43 ;  /* 0x0025b42b01007387 */ /* 0x0001e20000100800 */
[----:B------:R-:W-:-:S03]  /*71b00*/  F2FP.SATFINITE.E5M2.F32.PACK_AB_MERGE_C R0, R0, R61, RZ ;  /* 0x0000003d0000723e */ /* 0x000fc600048060ff */
[----:B0-----:R-:W2:Y:S04]  /*71b10*/  LDL.LU R43, [R1+0x100] ;  /* 0x00010000012b7983 */ /* 0x001ea80000300800 */
[----:B------:R-:W2:Y:S04]  /*71b20*/  LDL.LU R61, [R1+0x104] ;  /* 0x00010400013d7983 */ /* 0x000ea80000300800 */
[----:B------:R4:W-:Y:S02]  /*71b30*/  STL.64 [R1+0x818], R40 ;  /* 0x0008182801007387 */ /* 0x0009e40000100a00 */
[----:B----4-:R-:W-:-:S02]  /*71b40*/  F2FP.SATFINITE.E5M2.F32.PACK_AB_MERGE_C R40, R7, R6, RZ ;  /* 0x000000060728723e */ /* 0x010fc400048060ff */
[----:B------:R-:W-:Y:S01]  /*71b50*/  IADD3 R6, P6, PT, R47, R17, RZ ;  /* 0x000000112f067210 */ /* 0x000fe20007fde0ff */
[----:B------:R0:W-:Y:S04]  /*71b60*/  STL [R1+0x26d0], R0 ;  /* 0x0026d00001007387 */ /* 0x0001e80000100800 */
[----:B------:R-:W-:Y:S01]  /*71b70*/  IMAD.X R7, R35, 0x1, R19, P6 ;  /* 0x0000000123077824 */ /* 0x000fe200030e0613 */
[----:B------:R-:W3:Y:S01]  /*71b80*/  LDL.LU R50, [R1+0x108] ;  /* 0x0001080001327983 */ /* 0x000ee20000300800 */
[----:B------:R-:W-:-:S03]  /*71b90*/  F2FP.SATFINITE.E5M2.F32.PACK_AB_MERGE_C R5, R5, R4, RZ ;  /* 0x000000040505723e */ /* 0x000fc600048060ff */
[----:B0-----:R-:W3:Y:S01]  /*71ba0*/  LDL.LU R0, [R1+0x10c] ;  /* 0x00010c0001007983 */ /* 0x001ee20000300800 */
[----:B------:R-:W-:Y:S02]  /*71bb0*/  F2FP.SATFINITE.E5M2.F32.PACK_AB_MERGE_C R4, R3, R2, RZ ;  /* 0x000000020304723e */ /* 0x000fe400048060ff */
[----:B------:R-:W-:Y:S01]  /*71bc0*/  IADD3 R2, P6, PT, R47, R18, RZ ;  /* 0x000000122f027210 */ /* 0x000fe20007fde0ff */
[----:B------:R-:W-:Y:S04]  /*71bd0*/  STL [R1+0x26c8], R40 ;  /* 0x0026c82801007387 */ /* 0x000fe80000100800 */
[----:B------:R-:W-:Y:S01]  /*71be0*/  IMAD.X R3, R35, 0x1, R20, P6 ;  /* 0x0000000123037824 */ /* 0x000fe200030e0614 */
[----:B------:R-:W-:Y:S04]  /*71bf0*/  STL.64 [R1+0x808], R6 ;  /* 0x0008080601007387 */ /* 0x000fe80000100a00 */
[----:B------:R-:W-:Y:S04]  /*71c00*/  STL [R1+0x26fc], R5 ;  /* 0x0026fc0501007387 */ /* 0x000fe80000100800 */
[----:B------:R0:W-:Y:S04]  /*71c10*/  STL [R1+0x26f8], R4 ;  /* 0x0026f80401007387 */ /* 0x0001e80000100800 */
[----:B------:R1:W-:Y:S01]  /*71c20*/  STL.64 [R1+0x800], R2 ;  /* 0x0008000201007387 */ /* 0x0003e20000100a00 */
[----:B0-----:R-:W-:-:S03]  /*71c30*/  F2FP.SATFINITE.E5M2.F32.PACK_AB_MERGE_C R4, R48, R58, RZ ;  /* 0x0000003a3004723e */ /* 0x001fc600048060ff */
[----:B------:R-:W4:Y:S01]  /*71c40*/  LDL.LU R48, [R1+0x10] ;  /* 0x0000100001307983 */ /* 0x000f220000300800 */
[----:B-1----:R-:W-:-:S05]  /*71c50*/  F2FP.SATFINITE.E5M2.F32.PACK_AB_MERGE_C R2, R55, R54, RZ ;  /* 0x000000363702723e */ /* 0x002fca00048060ff */
[----:B------:R0:W-:Y:S02]  /*71c60*/  STL [R1+0x2734], R2 ;  /* 0x0027340201007387 */ /* 0x0001e40000100800 */
[----:B0-----:R-:W-:Y:S02]  /*71c70*/  IADD3 R2, P6, PT, R47, R21, RZ ;  /* 0x000000152f027210 */ /* 0x001fe40007fde0ff */
[----:B------:R0:W-:Y:S03]  /*71c80*/  STL [R1+0x2730], R4 ;  /* 0x0027300401007387 */ /* 0x0001e60000100800 */
[----:B------:R-:W-:Y:S01]  /*71c90*/  IMAD.X R3, R35, 0x1, R23, P6 ;  /* 0x0000000123037824 */ /* 0x000fe200030e0617 */
[----:B------:R-:W-:-:S04]  /*71ca0*/  F2FP.SATFINITE.E5M2.F32.PACK_AB_MERGE_C R5, R49, R60, RZ ;  /* 0x0000003c3105723e */ /* 0x000fc800048060ff */
[----:B------:R1:W-:Y:S01]  /*71cb0*/  STL.64 [R1+0x810], R2 ;  /* 0x0008100201007387 */ /* 0x0003e20000100a00 */
[----:B0-----:R-:W-:-:S03]  /*71cc0*/  F2FP.SATFINITE.E5M2.F32.PACK_AB_MERGE_C R4, R36, R39, RZ ;  /* 0x000000272404723e */ /* 0x001fc600048060ff */
[----:B------:R0:W-:Y:S01]  /*71cd0*/  STL [R1+0x276c], R5 ;  /* 0x00276c0501007387 */ /* 0x0001e20000100800 */
[----:B-1----:R-:W-:-:S03]  /*71ce0*/  IADD3 R2, P6, PT, R47, R22, RZ ;  /* 0x000000162f027210 */ /* 0x002fc60007fde0ff */
[----:B------:R1:W-:Y:S02]  /*71cf0*/  STL [R1+0x2768], R4 ;  /* 0x0027680401007387 */ /* 0x0003e40000100800 */
[----:B------:R-:W-:Y:S01]  /*71d00*/  IMAD.X R3, R35, 0x1, R24, P6 ;  /* 0x0000000123037824 */ /* 0x000fe200030e0618 */
[----:B0-----:R-:W-:-:S04]  /*71d10*/  F2FP.SATFINITE.E5M2.F32.PACK_AB_MERGE_C R5, R45, R44, RZ ;  /* 0x0000002c2d05723e */ /* 0x001fc800048060ff */
[----:B------:R0:W-:Y:S01]  /*71d20*/  STL.64 [R1+0x7f8], R2 ;  /* 0x0007f80201007387 */ /* 0x0001e20000100a00 */
[----:B-1----:R-:W-:-:S03]  /*71d30*/  F2FP.SATFINITE.E5M2.F32.PACK_AB_MERGE_C R4, R51, R56, RZ ;  /* 0x000000383304723e */ /* 0x002fc600048060ff */
[----:B------:R-:W-:Y:S01]  /*71d40*/  STL [R1+0x27b4], R5 ;  /* 0x0027b40501007387 */ /* 0x000fe20000100800 */
[----:B0-----:R-:W-:-:S03]  /*71d50*/  IADD3 R2, P6, PT, R47, R25, RZ ;  /* 0x000000192f027210 */ /* 0x001fc60007fde0ff */
[----:B------:R-:W-:Y:S02]  /*71d60*/  STL [R1+0x27b0], R4 ;  /* 0x0027b00401007387 */ /* 0x000fe40000100800 */
[----:B------:R-:W-:-:S05]  /*71d70*/  IMAD.X R3, R35, 0x1, R27, P6 ;  /* 0x0000000123037824 */ /* 0x000fca00030e061b */
[----:B------:R0:W-:Y:S04]  /*71d80*/  STL.64 [R1+0x418], R2 ;  /* 0x0004180201007387 */ /* 0x0001e80000100a00 */
[----:B------:R-:W4:Y:S01]  /*71d90*/  LDL.LU R60, [R1+0xe0] ;  /* 0x0000e000013c7983 */ /* 0x000f220000300800 */
[----:B0-----:R-:W-:Y:S02]  /*71da0*/  F2FP.SATFINITE.E5M2.F32.PACK_AB_MERGE_C R3, R53, R52, RZ ;  /* 0x000000343503723e */ /* 0x001fe400048060ff */
[----:B------:R-:W-:-:S03]  /*71db0*/  F2FP.SATFINITE.E5M2.F32.PACK_AB_MERGE_C R2, R42, R59, RZ ;  /* 0x0000003b2a02723e */ /* 0x000fc600048060ff */
[----:B------:R-:W-:Y:S04]  /*71dc0*/  STL [R1+0x2838], R3 ;  /* 0x0028380301007387 */ /* 0x000fe80000100800 */
[----:B------:R-:W4:Y:S04]  /*71dd0*/  LDL.LU R44, [R1+0xe4] ;  /* 0x0000e400012c7983 */ /* 0x000f280000300800 */
[----:B------:R0:W-:Y:S04]  /*71de0*/  STL [R1+0x2834], R2 ;  /* 0x0028340201007387 */ /* 0x0001e80000100800 */
[----:B------:R-:W4:Y:S04]  /*71df0*/  LDL.LU R45, [R1+0xe8] ;  /* 0x0000e800012d7983 */ /* 0x000f280000300800 */
[----:B------:R-:W4:Y:S01]  /*71e00*/  LDL.LU R59, [R1+0xec] ;  /* 0x0000ec00013b7983 */ /* 0x000f220000300800 */
[----:B0-----:R-:W-:-:S05]  /*71e10*/  IADD3 R2, P6, PT, R47, R26, RZ ;  /* 0x0000001a2f027210 */ /* 0x001fca0007fde0ff */
[----:B------:R-:W-:Y:S01]  /*71e20*/  IMAD.X R3, R35, 0x1, R28, P6 ;  /* 0x0000000123037824 */ /* 0x000fe200030e061c */
[----:B--2---:R-:W-:-:S05]  /*71e30*/  F2FP.SATFINITE.E5M2.F32.PACK_AB_MERGE_C R61, R61, R43, RZ ;  /* 0x0000002b3d3d723e */ /* 0x004fca00048060ff */
[----:B------:R-:W-:Y:S04]  /*71e40*/  STL [R1+0x2e18], R61 ;  /* 0x002e183d01007387 */ /* 0x000fe80000100800 */
[----:B------:R0:W-:Y:S04]  /*71e50*/  STL.64 [R1+0x7f0], R2 ;  /* 0x0007f00201007387 */ /* 0x0001e80000100a00 */
[----:B------:R-:W2:Y:S04]  /*71e60*/  LDL.LU R58, [R1+0xc0] ;  /* 0x0000c000013a7983 */ /* 0x000ea80000300800 */
[----:B------:R-:W2:Y:S01]  /*71e70*/  LDL.LU R49, [R1+0xc4] ;  /* 0x0000c40001317983 */ /* 0x000ea20000300800 */
[----:B0-----:R-:W-:-:S03]  /*71e80*/  IADD3 R2, P6, PT, R47, R29, RZ ;  /* 0x0000001d2f027210 */ /* 0x001fc60007fde0ff */
[----:B------:R-:W2:Y:S04]  /*71e90*/  LDL.LU R6, [R1+0xcc] ;  /* 0x0000cc0001067983 */ /* 0x000ea80000300800 */
[----:B------:R-:W2:Y:S01]  /*71ea0*/  LDL.LU R7, [R1+0xa0] ;  /* 0x0000a00001077983 */ /* 0x000ea20000300800 */
[----:B---3--:R-:W-:-:S03]  /*71eb0*/  F2FP.SATFINITE.E5M2.F32.PACK_AB_MERGE_C R50, R0, R50, RZ ;  /* 0x000000320032723e */ /* 0x008fc600048060ff */
[----:B------:R-:W3:Y:S01]  /*71ec0*/  LDL.LU R51, [R1+0xa4] ;  /* 0x0000a40001337983 */ /* 0x000ee20000300800 */
[----:B------:R-:W-:-:S03]  /*71ed0*/  IMAD.X R3, R35, 0x1, R32, P6 ;  /* 0x0000000123037824 */ /* 0x000fc600030e0620 */
[----:B------:R-:W-:Y:S04]  /*71ee0*/  STL [R1+0x2de4], R50 ;  /* 0x002de43201007387 */ /* 0x000fe80000100800 */
[----:B------:R-:W3:Y:S04]  /*71ef0*/  LDL.LU R39, [R1+0xa8] ;  /* 0x0000a80001277983 */ /* 0x000ee80000300800 */
[----:B------:R-:W3:Y:S04]  /*71f00*/  LDL.LU R52, [R1+0xac] ;  /* 0x0000ac0001347983 */ /* 0x000ee80000300800 */
[----:B------:R-:W3:Y:S04]  /*71f10*/  LDL.LU R40, [R1+0x80] ;  /* 0x0000800001287983 */ /* 0x000ee80000300800 */
[----:B------:R0:W-:Y:S04]  /*71f20*/  STL.64 [R1+0x410], R2 ;  /* 0x0004100201007387 */ /* 0x0001e80000100a00 */
[----:B------:R-:W3:Y:S04]  /*71f30*/  LDL.LU R41, [R1+0x84] ;  /* 0x0000840001297983 */ /* 0x000ee80000300800 */
        /* <DEDUP_REMOVED lines=11> */
[----:B----4-:R-:W-:-:S05]  /*71ff0*/  F2FP.SATFINITE.E5M2.F32.PACK_AB_MERGE_C R60, R44, R60, RZ ;  /* 0x0000003c2c3c723e */ /* 0x010fca00048060ff */
[----:B------:R0:W-:Y:S01]  /*72000*/  STL [R1+0x2d7c], R60 ;  /* 0x002d7c3c01007387 */ /* 0x0001e20000100800 */
[----:B------:R-:W-:-:S03]  /*72010*/  F2FP.SATFINITE.E5M2.F32.PACK_AB_MERGE_C R4, R59, R45, RZ ;  /* 0x0000002d3b04723e */ /* 0x000fc600048060ff */
[----:B0-----:R-:W4:Y:S04]  /*72020*/  LDL.LU R60, [R1+0x7c] ;  /* 0x00007c00013c7983 */ /* 0x001f280000300800 */
        /* <DEDUP_REMOVED lines=8> */
[----:B0-----:R-:W-:Y:S02]  /*720b0*/  IADD3 R4, P6, PT, R47, R31, RZ ;  /* 0x0000001f2f047210 */ /* 0x001fe40007fde0ff */
[----:B------:R-:W4:Y:S03]  /*720c0*/  LDL.LU R47, [R1+0x2f50] ;  /* 0x002f5000012f7983 */ /* 0x000f260000300800 */
[----:B------:R-:W-:-:S05]  /*720d0*/  IMAD.X R5, R35, 0x1, R34, P6 ;  /* 0x0000000123057824 */ /* 0x000fca00030e0622 */
[----:B------:R0:W-:Y:S04]  /*720e0*/  STL.64 [R1+0x3f0], R4 ;  /* 0x0003f00401007387 */ /* 0x0001e80000100a00 */
[----:B0-----:R-:W4:Y:S04]  /*720f0*/  LDL.LU.64 R4, [R1+0x2f48] ;  /* 0x002f480001047983 */ /* 0x001f280000300a00 */
[----:B------:R-:W4:Y:S01]  /*72100*/  LDL.LU R35, [R1+0xc8] ;  /* 0x0000c80001237983 */ /* 0x000f220000300800 */
[----:B--2---:R-:W-:-:S03]  /*72110*/  F2FP.SATFINITE.E5M2.F32.PACK_AB_MERGE_C R49, R49, R58, RZ ;  /* 0x0000003a3131723e */ /* 0x004fc600048060ff */
[----:B------:R-:W2:Y:S04]  /*72120*/  LDL.LU R58, [R1+0x2f44] ;  /* 0x002f4400013a7983 */ /* 0x000ea80000300800 */
[----:B------:R0:W-:Y:S04]  /*72130*/  STL [R1+0x26c4], R49 ;  /* 0x0026c43101007387 */ /* 0x0001e80000100800 */
[----:B0-----:R-:W2:Y:S01]  /*72140*/  LDL.LU R49, [R1+0x2f40] ;  /* 0x002f400001317983 */ /* 0x001ea20000300800 */
[----:B---3--:R-:W-:Y:S02]  /*72150*/  F2FP.SATFINITE.E5M2.F32.PACK_AB_MERGE_C R51, R51, R7, RZ ;  /* 0x000000073333723e */ /* 0x008fe400048060ff */
[----:B----4-:R-:W-:-:S02]  /*72160*/  F2FP.SATFINITE.E5M2.F32.PACK_AB_MERGE_C R6, R6, R35, RZ ;  /* 0x000000230606723e */ /* 0x010fc400048060ff */
[----:B------:R-:W-:-:S03]  /*72170*/  SHF.R.S32.HI R35, RZ, 0x1f, R48 ;  /* 0x0000001fff237819 */ /* 0x000fc60000011430 */
[----:B------:R0:W-:Y:S02]  /*72180*/  STL [R1+0x26c0], R6 ;  /* 0x0026c00601007387 */ /* 0x0001e40000100800 */
[----:B0-----:R-:W-:Y:S02]  /*72190*/  IADD3 R6, P6, PT, R48, R4, RZ ;  /* 0x0000000430067210 */ /* 0x001fe40007fde0ff */
[----:B------:R-:W-:Y:S03]  /*721a0*/  STL [R1+0x26dc], R51 ;  /* 0x0026dc3301007387 */ /* 0x000fe60000100800 */
[----:B------:R-:W-:-:S05]  /*721b0*/  IMAD.X R7, R35, 0x1, R47, P6 ;  /* 0x0000000123077824 */ /* 0x000fca00030e062f */
[----:B------:R0:W-:Y:S04]  /*721c0*/  STL.64 [R1+0x3e8], R6 ;  /* 0x0003e80601007387 */ /* 0x0001e80000100a00 */
[----:B0-----:R-:W3:Y:S01]  /*721d0*/  LDL.LU.64 R6, [R1+0x2f38] ;  /* 0x002f380001067983 */ /* 0x001ee20000300a00 */
[----:B------:R-:W-:Y:S02]  /*721e0*/  F2FP.SATFINITE.E5M2.F32.PACK_AB_MERGE_C R52, R52, R39, RZ ;  /* 0x000000273434723e */ /* 0x000fe400048060ff */
[----:B------:R-:W-:Y:S01]  /*721f0*/  F2FP.SATFINITE.E5M2.F32.PACK_AB_MERGE_C R41, R41, R40, RZ ;  /* 0x000000282929723e */ /* 0x000fe200048060ff */
[----:B------:R-:W4:Y:S01]  /*72200*/  LDL.LU R51, [R1+0x60] ;  /* 0x0000600001337983 */ /* 0x000f220000300800 */
[----:B------:R-:W-:-:S03]  /*72210*/  IADD3 R40, P6, PT, R48, R5, RZ ;  /* 0x0000000530287210 */ /* 0x000fc60007fde0ff */
[----:B------:R-:W2:Y:S04]  /*72220*/  LDL.LU R39, [R1+0x2f30] ;  /* 0x002f300001277983 */ /* 0x000ea80000300800 */
[----:B------:R0:W-:Y:S01]  /*72230*/  STL [R1+0x26d8], R52 ;  /* 0x0026d83401007387 */ /* 0x0001e20000100800 */
[----:B------:R-:W-:Y:S02]  /*72240*/  F2FP.SATFINITE.E5M2.F32.PACK_AB_MERGE_C R56, R56, R36, RZ ;  /* 0x000000243838723e */ /* 0x000fe400048060ff */
[----:B------:R-:W-:Y:S01]  /*72250*/  F2FP.SATFINITE.E5M2.F32.PACK_AB_MERGE_C R3, R3, R2, RZ ;  /* 0x000000020303723e */ /* 0x000fe200048060ff */
[----:B0-----:R-:W2:Y:S04]  /*72260*/  LDL.LU R52, [R1+0x20] ;  /* 0x0000200001347983 */ /* 0x001ea80000300800 */
[----:B------:R3:W-:Y:S01]  /*72270*/  STL [R1+0x2718], R41 ;  /* 0x0027182901007387 */ /* 0x0007e20000100800 */
[----:B------:R-:W-:Y:S01]  /*72280*/  F2FP.SATFINITE.E5M2.F32.PACK_AB_MERGE_C R60, R60, R0, RZ ;  /* 0x000000003c3c723e */ /* 0x000fe200048060ff */
[----:B---3--:R-:W-:Y:S01]  /*72290*/  IMAD.X R41, R35, 0x1, R6, P6 ;  /* 0x0000000123297824 */ /* 0x008fe200030e0606 */
[----:B------:R-:W-:-:S04]  /*722a0*/  IADD3 R2, P6, PT, R48, R7, RZ ;  /* 0x0000000730027210 */ /* 0x000fc80007fde0ff */
[----:B------:R0:W-:Y:S04]  /*722b0*/  STL.64 [R1+0x3c0], R40 ;  /* 0x0003c02801007387 */ /* 0x0001e80000100a00 */
[----:B0-----:R-:W3:Y:S04]  /*722c0*/  LDL.LU.64 R40, [R1+0x2f28] ;  /* 0x002f280001287983 */ /* 0x001ee80000300a00 */
[----:B------:R-:W2:Y:S04]  /*722d0*/  LDL.LU R36, [R1+0x2f24] ;  /* 0x002f240001247983 */ /* 0x000ea80000300800 */
[----:B------:R0:W-:Y:S04]  /*722e0*/  STL [R1+0x2714], R56 ;  /* 0x0027143801007387 */ /* 0x0001e80000100800 */
[----:B0-----:R-:W3:Y:S04]  /*722f0*/  LDL.LU R56, [R1+0x2f20] ;  /* 0x002f200001387983 */ /* 0x001ee80000300800 */
[----:B------:R0:W-:Y:S02]  /*72300*/  STL [R1+0x2750], R3 ;  /* 0x0027500301007387 */ /* 0x0001e40000100800 */
[----:B0-----:R-:W-:-:S05]  /*72310*/  IMAD.X R3, R35, 0x1, R8, P6 ;  /* 0x0000000123037824 */ /* 0x001fca00030e0608 */
[----:B------:R0:W-:Y:S04]  /*72320*/  STL.64 [R1+0x3b8], R2 ;  /* 0x0003b80201007387 */ /* 0x0001e80000100a00 */
[----:B0-----:R-:W3:Y:S04]  /*72330*/  LDL.LU.64 R2, [R1+0x2f18] ;  /* 0x002f180001027983 */ /* 0x001ee80000300a00 */
[----:B------:R-:W3:Y:S04]  /*72340*/  LDL.LU R0, [R1+0x2f10] ;  /* 0x002f100001007983 */ /* 0x000ee80000300800 */
[----:B------:R0:W-:Y:S02]  /*72350*/  STL [R1+0x274c], R60 ;  /* 0x00274c3c01007387 */ /* 0x0001e40000100800 */
[----:B0-----:R-:W-:-:S02]  /*72360*/  F2FP.SATFINITE.E5M2.F32.PACK_AB_MERGE_C R60, R55, R54, RZ ;  /* 0x00000036373c723e */ /* 0x001fc400048060ff */
[----:B------:R-:W-:-:S03]  /*72370*/  IADD3 R54, P6, PT, R48, R9, RZ ;  /* 0x0000000930367210 */ /* 0x000fc60007fde0ff */
[----:B------:R0:W-:Y:S02]  /*72380*/  STL [R1+0x2790], R60 ;  /* 0x0027903c01007387 */ /* 0x0001e40000100800 */
[----:B------:R-:W-:Y:S01]  /*72390*/  IMAD.X R55, R35, 0x1, R10, P6 ;  /* 0x0000000123377824 */ /* 0x000fe200030e060a */
[----:B0-----:R-:W-:Y:S02]  /*723a0*/  F2FP.SATFINITE.E5M2.F32.PACK_AB_MERGE_C R60, R53, R50, RZ ;  /* 0x00000032353c723e */ /* 0x001fe400048060ff */
[----:B------:R-:W-:Y:S02]  /*723b0*/  F2FP.SATFINITE.E5M2.F32.PACK_AB_MERGE_C R50, R43, R42, RZ ;  /* 0x0000002a2b32723e */ /* 0x000fe400048060ff */
[----:B------:R-:W-:Y:S01]  /*723c0*/  IADD3 R42, P6, PT, R48, R11, RZ ;  /* 0x0000000b302a7210 */ /* 0x000fe20007fde0ff */
[----:B------:R0:W-:Y:S04]  /*723d0*/  STL.64 [R1+0x390], R54 ;  /* 0x0003903601007387 */ /* 0x0001e80000100a00 */
[----:B------:R-:W-:Y:S01]  /*723e0*/  IMAD.X R43, R35, 0x1, R12, P6 ;  /* 0x00000001232b7824 */ /* 0x000fe200030e060c */
[----:B0-----:R-:W4:Y:S04]  /*723f0*/  LDL.LU.64 R54, [R1+0x2f08] ;  /* 0x002f080001367983 */ /* 0x001f280000300a00 */
[----:B------:R-:W4:Y:S04]  /*72400*/  LDL.LU R53, [R1+0x44] ;  /* 0x0000440001357983 */ /* 0x000f280000300800 */
[----:B------:R-:W-:Y:S04]  /*72410*/  STL [R1+0x278c], R60 ;  /* 0x00278c3c01007387 */ /* 0x000fe80000100800 */
[----:B------:R-:W-:Y:S04]  /*72420*/  STL [R1+0x27f8], R50 ;  /* 0x0027f83201007387 */ /* 0x000fe80000100800 */
[----:B------:R0:W-:Y:S04]  /*72430*/  STL.64 [R1+0x3b0], R42 ;  /* 0x0003b02a01007387 */ /* 0x0001e80000100a00 */
[----:B0-----:R-:W4:Y:S01]  /*72440*/  LDL.LU.64 R42, [R1+0x2f00] ;  /* 0x002f0000012a7983 */ /* 0x001f220000300a00 */
[----:B------:R-:W-:-:S02]  /*72450*/  F2FP.SATFINITE.E5M2.F32.PACK_AB_MERGE_C R44, R44, R61, RZ ;  /* 0x0000003d2c2c723e */ /* 0x000fc400048060ff */
[----:B------:R-:W-:Y:S02]  /*72460*/  LOP3.LUT R50, R45, 0xffff, RZ, 0xc0, !PT ;  /* 0x0000ffff2d327812 */ /* 0x000fe400078ec0ff */
[----:B------:R-:W-:Y:S01]  /*72470*/  LOP3.LUT R45, R59, 0xffff, RZ, 0xc0, !PT ;  /* 0x0000ffff3b2d7812 */ /* 0x000fe200078ec0ff */
[----:B------:R0:W-:Y:S02]  /*72480*/  STL [R1+0x27f0], R44 ;  /* 0x0027f02c01007387 */ /* 0x0001e40000100800 */
[----:B0-----:R-:W-:Y:S02]  /*72490*/  SHF.R.U32.HI R44, RZ, 0x8, R50 ;  /* 0x00000008ff2c7819 */ /* 0x001fe40000011632 */
[--C-:B------:R-:W-:Y:S02]  /*724a0*/  PRMT R50, R50, 0x3340, R45.reuse ;  /* 0x0000334032327816 */ /* 0x100fe4000000002d */
[----:B------:R-:W-:Y:S02]  /*724b0*/  SHF.R.U32.HI R45, RZ, 0x8, R45 ;  /* 0x00000008ff2d7819 */ /* 0x000fe4000001162d */
[----:B------:R-:W-:-:S02]  /*724c0*/  LOP3.LUT R44, R44, 0xffff, RZ, 0xc0, !PT ;  /* 0x0000ffff2c2c7812 */ /* 0x000fc400078ec0ff */
[----:B------:R-:W-:Y:S02]  /*724d0*/  LOP3.LUT R45, R45, 0xffff, RZ, 0xc0, !PT ;  /* 0x0000ffff2d2d7812 */ /* 0x000fe400078ec0ff */
[----:B------:R-:W-:-:S05]  /*724e0*/  IADD3 R60, P6, PT, R48, R13, RZ ;  /* 0x0000000d303c7210 */ /* 0x000fca0007fde0ff */
[----:B------:R-:W-:Y:S01]  /*724f0*/  IMAD.X R61, R35, 0x1, R14, P6 ;  /* 0x00000001233d7824 */ /* 0x000fe200030e060e */
[----:B--2---:R-:W-:-:S04]  /*72500*/  LOP3.LUT R59, R36, 0xffff, RZ, 0xc0, !PT ;  /* 0x0000ffff243b7812 */ /* 0x004fc800078ec0ff */
[----:B---3--:R-:W-:-:S04]  /*72510*/  PRMT R36, R59, 0x3340, R0 ;  /* 0x000033403b247816 */ /* 0x008fc80000000000 */
[----:B------:R-:W-:Y:S02]  /*72520*/  PRMT R50, R50, 0x5410, R36 ;  /* 0x0000541032327816 */ /* 0x000fe40000000024 */
[----:B------:R-:W-:Y:S02]  /*72530*/  PRMT R36, R44, 0x3340, R45 ;  /* 0x000033402c247816 */ /* 0x000fe4000000002d */
[----:B----4-:R-:W-:Y:S01]  /*72540*/  LOP3.LUT R44, R51, 0xffff, RZ, 0xc0, !PT ;  /* 0x0000ffff332c7812 */ /* 0x010fe200078ec0ff */
[----:B------:R0:W-:Y:S01]  /*72550*/  STL [R1+0x2a8c], R50 ;  /* 0x002a8c3201007387 */ /* 0x0001e20000100800 */
[----:B------:R-:W-:-:S03]  /*72560*/  LOP3.LUT R45, R39, 0xffff, RZ, 0xc0, !PT ;  /* 0x0000ffff272d7812 */ /* 0x000fc600078ec0ff */
[----:B------:R1:W-:Y:S01]  /*72570*/  STL [R1+0x29e4], R36 ;  /* 0x0029e42401007387 */ /* 0x0003e20000100800 */
[----:B0-----:R-:W-:Y:S02]  /*72580*/  LOP3.LUT R50, R52, 0xffff, RZ, 0xc0, !PT ;  /* 0x0000ffff34327812 */ /* 0x001fe400078ec0ff */
[----:B-1----:R-:W-:Y:S02]  /*72590*/  PRMT R36, R45, 0x3340, R0 ;  /* 0x000033402d247816 */ /* 0x002fe40000000000 */
[----:B------:R-:W-:-:S04]  /*725a0*/  PRMT R39, R44, 0x3340, R50 ;  /* 0x000033402c277816 */ /* 0x000fc80000000032 */
[----:B------:R-:W-:Y:S02]  /*725b0*/  PRMT R36, R39, 0x5410, R36 ;  /* 0x0000541027247816 */ /* 0x000fe40000000024 */
[----:B------:R-:W-:-:S03]  /*725c0*/  SHF.R.U32.HI R44, RZ, 0x8, R44 ;  /* 0x00000008ff2c7819 */ /* 0x000fc6000001162c */
[----:B------:R0:W-:Y:S01]  /*725d0*/  STL [R1+0x2a88], R36 ;  /* 0x002a882401007387 */ /* 0x0001e20000100800 */
[----:B------:R-:W-:-:S03]  /*725e0*/  SHF.R.U32.HI R39, RZ, 0x8, R50 ;  /* 0x00000008ff277819 */ /* 0x000fc60000011632 */
[----:B------:R1:W-:Y:S01]  /*725f0*/  STL.64 [R1+0x3a8], R60 ;  /* 0x0003a83c01007387 */ /* 0x0003e20000100a00 */
[----:B------:R-:W-:Y:S02]  /*72600*/  LOP3.LUT R44, R44, 0xffff, RZ, 0xc0, !PT ;  /* 0x0000ffff2c2c7812 */ /* 0x000fe400078ec0ff */
[----:B------:R-:W-:Y:S02]  /*72610*/  LOP3.LUT R39, R39, 0xffff, RZ, 0xc0, !PT ;  /* 0x0000ffff27277812 */ /* 0x000fe400078ec0ff */
[----:B0-----:R-:W-:Y:S01]  /*72620*/  SHF.R.U32.HI R36, RZ, 0x8, R45 ;  /* 0x00000008ff247819 */ /* 0x001fe2000001162d */
[----:B-1----:R-:W2:Y:S03]  /*72630*/  LDL.LU R61, [R1+0x48] ;  /* 0x00004800013d7983 */ /* 0x002ea60000300800 */
[----:B------:R-:W-:Y:S02]  /*72640*/  LOP3.LUT R36, R36, 0xffff, RZ, 0xc0, !PT ;  /* 0x0000ffff24247812 */ /* 0x000fe400078ec0ff */
[----:B------:R-:W-:-:S02]  /*72650*/  PRMT R44, R44, 0x3340, R39 ;  /* 0x000033402c2c7816 */ /* 0x000fc40000000027 */
[----:B------:R-:W-:Y:S02]  /*72660*/  PRMT R36, R36, 0x3340, R0 ;  /* 0x0000334024247816 */ /* 0x000fe40000000000 */
[----:B------:R-:W-:Y:S02]  /*72670*/  LOP3.LUT R39, R53, 0xffff, RZ, 0xc0, !PT ;  /* 0x0000ffff35277812 */ /* 0x000fe400078ec0ff */
[----:B------:R-:W-:Y:S01]  /*72680*/  LOP3.LUT R50, R37, 0xffff, RZ, 0xc0, !PT ;  /* 0x0000ffff25327812 */ /* 0x000fe200078ec0ff */
[----:B------:R0:W-:Y:S04]  /*72690*/  STL [R1+0x29e0], R44 ;  /* 0x0029e02c01007387 */ /* 0x0001e80000100800 */
[----:B------:R1:W-:Y:S04]  /*726a0*/  STL [R1+0x2624], R36 ;  /* 0x0026242401007387 */ /* 0x0003e80000100800 */
[----:B0-----:R-:W3:Y:S01]  /*726b0*/  LDL.LU R44, [R1+0x21c] ;  /* 0x00021c00012c7983 */ /* 0x001ee20000300800 */
[----:B------:R-:W-:-:S03]  /*726c0*/  LOP3.LUT R42, R42, 0xffff, RZ, 0xc0, !PT ;  /* 0x0000ffff2a2a7812 */ /* 0x000fc600078ec0ff */
[----:B------:R-:W4:Y:S01]  /*726d0*/  LDL.LU R45, [R1+0x1b4] ;  /* 0x0001b400012d7983 */ /* 0x000f220000300800 */
[----:B-1----:R-:W-:Y:S02]  /*726e0*/  PRMT R36, R50, 0x3340, R0 ;  /* 0x0000334032247816 */ /* 0x002fe40000000000 */
[----:B------:R-:W-:-:S04]  /*726f0*/  PRMT R37, R39, 0x3340, R42 ;  /* 0x0000334027257816 */ /* 0x000fc8000000002a */
[----:B------:R-:W-:-:S05]  /*72700*/  PRMT R36, R37, 0x5410, R36 ;  /* 0x0000541025247816 */ /* 0x000fca0000000024 */
[----:B------:R0:W-:Y:S04]  /*72710*/  STL [R1+0x2a84], R36 ;  /* 0x002a842401007387 */ /* 0x0001e80000100800 */
[----:B------:R-:W4:Y:S04]  /*72720*/  LDL.LU R51, [R1+0x1d4] ;  /* 0x0001d40001337983 */ /* 0x000f280000300800 */
[----:B------:R-:W4:Y:S04]  /*72730*/  LDL.LU R52, [R1+0x218] ;  /* 0x0002180001347983 */ /* 0x000f280000300800 */
[----:B------:R-:W4:Y:S01]  /*72740*/  LDL.LU R53, [R1+0x1b0] ;  /* 0x0001b00001357983 */ /* 0x000f220000300800 */
[----:B0-----:R-:W-:-:S05]  /*72750*/  IADD3 R36, P6, PT, R48, R15, RZ ;  /* 0x0000000f30247210 */ /* 0x001fca0007fde0ff */
[----:B------:R-:W-:-:S05]  /*72760*/  IMAD.X R37, R35, 0x1, R16, P6 ;  /* 0x0000000123257824 */ /* 0x000fca00030e0610 */
[----:B------:R0:W-:Y:S02]  /*72770*/  STL.64 [R1+0x3a0], R36 ;  /* 0x0003a02401007387 */ /* 0x0001e40000100a00 */
[----:B0-----:R-:W-:Y:S02]  /*72780*/  SHF.R.U32.HI R36, RZ, 0x8, R59 ;  /* 0x00000008ff247819 */ /* 0x001fe4000001163b */
[----:B------:R-:W4:Y:S01]  /*72790*/  LDL.LU R59, [R1+0x1d0] ;  /* 0x0001d000013b7983 */ /* 0x000f220000300800 */
[----:B------:R-:W-:Y:S02]  /*727a0*/  SHF.R.U32.HI R37, RZ, 0x8, R39 ;  /* 0x00000008ff257819 */ /* 0x000fe40000011627 */
[----:B------:R-:W-:Y:S02]  /*727b0*/  SHF.R.U32.HI R42, RZ, 0x8, R42 ;  /* 0x00000008ff2a7819 */ /* 0x000fe4000001162a */
[----:B------:R-:W-:Y:S02]  /*727c0*/  LOP3.LUT R39, R36, 0xffff, RZ, 0xc0, !PT ;  /* 0x0000ffff24277812 */ /* 0x000fe400078ec0ff */
[----:B------:R-:W-:-:S02]  /*727d0*/  LOP3.LUT R37, R37, 0xffff, RZ, 0xc0, !PT ;  /* 0x0000ffff25257812 */ /* 0x000fc400078ec0ff */
[----:B------:R-:W-:Y:S02]  /*727e0*/  LOP3.LUT R36, R42, 0xffff, RZ, 0xc0, !PT ;  /* 0x0000ffff2a247812 */ /* 0x000fe400078ec0ff */
[----:B------:R-:W-:Y:S02]  /*727f0*/  PRMT R42, R39, 0x3340, R0 ;  /* 0x00003340272a7816 */ /* 0x000fe40000000000 */
[----:B------:R-:W-:Y:S02]  /*72800*/  PRMT R37, R37, 0x3340, R36 ;  /* 0x0000334025257816 */ /* 0x000fe40000000024 */
[----:B------:R-:W-:Y:S01]  /*72810*/  LOP3.LUT R36, R38, 0xffff, RZ, 0xc0, !PT ;  /* 0x0000ffff26247812 */ /* 0x000fe200078ec0ff */
[----:B------:R-:W-:Y:S01]  /*72820*/  STL [R1+0x2620], R42 ;  /* 0x0026202a01007387 */ /* 0x000fe20000100800 */
[----:B------:R-:W-:-:S03]  /*72830*/  LOP3.LUT R43, R43, 0xffff, RZ, 0xc0, !PT ;  /* 0x0000ffff2b2b7812 */ /* 0x000fc600078ec0ff */
[----:B------:R-:W-:Y:S04]  /*72840*/  STL [R1+0x29d0], R37 ;  /* 0x0029d02501007387 */ /* 0x000fe80000100800 */
[----:B------:R0:W-:Y:S01]  /*72850*/  STL [R1+0x2a90], R36 ;  /* 0x002a902401007387 */ /* 0x0001e20000100800 */
[----:B------:R-:W-:Y:S02]  /*72860*/  SHF.R.U32.HI R38, RZ, 0x8, R50 ;  /* 0x00000008ff267819 */ /* 0x000fe40000011632 */
[----:B0-----:R-:W-:Y:S02]  /*72870*/  PRMT R36, R36, 0x3340, R0 ;  /* 0x0000334024247816 */ /* 0x001fe40000000000 */
[----:B------:R-:W-:Y:S02]  /*72880*/  IADD3 R60, P6, PT, R48, R17, RZ ;  /* 0x00000011303c7210 */ /* 0x000fe40007fde0ff */
[----:B------:R-:W-:-:S04]  /*72890*/  LOP3.LUT R38, R38, 0xffff, RZ, 0xc0, !PT ;  /* 0x0000ffff26267812 */ /* 0x000fc800078ec0ff */
[----:B------:R-:W-:Y:S02]  /*728a0*/  PRMT R38, R38, 0x3340, R0 ;  /* 0x0000334026267816 */ /* 0x000fe40000000000 */
[----:B--2---:R-:W-:-:S04]  /*728b0*/  LOP3.LUT R39, R61, 0xffff, RZ, 0xc0, !PT ;  /* 0x0000ffff3d277812 */ /* 0x004fc800078ec0ff */
[----:B------:R-:W-:-:S04]  /*728c0*/  PRMT R37, R39, 0x3340, R43 ;  /* 0x0000334027257816 */ /* 0x000fc8000000002b */
[----:B------:R-:W-:Y:S02]  /*728d0*/  PRMT R36, R37, 0x5410, R36 ;  /* 0x0000541025247816 */ /* 0x000fe40000000024 */
[----:B------:R-:W-:-:S03]  /*728e0*/  SHF.R.U32.HI R37, RZ, 0x8, R39 ;  /* 0x00000008ff257819 */ /* 0x000fc60000011627 */
[----:B------:R0:W-:Y:S01]  /*728f0*/  STL [R1+0x2a80], R36 ;  /* 0x002a802401007387 */ /* 0x0001e20000100800 */
[----:B------:R-:W-:Y:S01]  /*72900*/  LOP3.LUT R37, R37, 0xffff, RZ, 0xc0, !PT ;  /* 0x0000ffff25257812 */ /* 0x000fe200078ec0ff */
[----:B------:R-:W-:Y:S01]  /*72910*/  IMAD.X R61, R35, 0x1, R19, P6 ;  /* 0x00000001233d7824 */ /* 0x000fe200030e0613 */
[----:B0-----:R-:W-:-:S04]  /*72920*/  SHF.R.U32.HI R36, RZ, 0x8, R43 ;  /* 0x00000008ff247819 */ /* 0x001fc8000001162b */
[----:B------:R-:W-:Y:S01]  /*72930*/  LOP3.LUT R36, R36, 0xffff, RZ, 0xc0, !PT ;  /* 0x0000ffff24247812 */ /* 0x000fe200078ec0ff */
[----:B------:R0:W-:Y:S03]  /*72940*/  STL.64 [R1+0x398], R60 ;  /* 0x0003983c01007387 */ /* 0x0001e60000100a00 */
[----:B------:R-:W-:Y:S01]  /*72950*/  PRMT R36, R37, 0x3340, R36 ;  /* 0x0000334025247816 */ /* 0x000fe20000000024 */
[----:B------:R-:W-:Y:S01]  /*72960*/  STL [R1+0xfdc], R38 ;  /* 0x000fdc2601007387 */ /* 0x000fe20000100800 */
[----:B---3--:R-:W-:Y:S02]  /*72970*/  LOP3.LUT R43, R44, 0xffff, RZ, 0xc0, !PT ;  /* 0x0000ffff2c2b7812 */ /* 0x008fe400078ec0ff */
[----:B----4-:R-:W-:Y:S01]  /*72980*/  LOP3.LUT R44, R45, 0xffff, RZ, 0xc0, !PT ;  /* 0x0000ffff2d2c7812 */ /* 0x010fe200078ec0ff */
[----:B------:R1:W-:Y:S04]  /*72990*/  STL [R1+0x2a04], R36 ;  /* 0x002a042401007387 */ /* 0x0003e80000100800 */
[----:B0-----:R-:W2:Y:S01]  /*729a0*/  LDL.LU R60, [R1+0x1a0] ;  /* 0x0001a000013c7983 */ /* 0x001ea20000300800 */
[----:B------:R-:W-:-:S03]  /*729b0*/  LOP3.LUT R45, R53, 0xffff, RZ, 0xc0, !PT ;  /* 0x0000ffff352d7812 */ /* 0x000fc600078ec0ff */
[----:B------:R-:W3:Y:S01]  /*729c0*/  LDL.LU R53, [R1+0x1c0] ;  /* 0x0001c00001357983 */ /* 0x000ee20000300800 */
[----:B------:R-:W-:Y:S02]  /*729d0*/  LOP3.LUT R42, R51, 0xffff, RZ, 0xc0, !PT ;  /* 0x0000ffff332a7812 */ /* 0x000fe400078ec0ff */
[----:B-1----:R-:W-:Y:S02]  /*729e0*/  PRMT R36, R44, 0x3340, R0 ;  /* 0x000033402c247816 */ /* 0x002fe40000000000 */
[----:B------:R-:W-:Y:S02]  /*729f0*/  PRMT R37, R43, 0x3340, R42 ;  /* 0x000033402b257816 */ /* 0x000fe4000000002a */
[----:B------:R-:W-:Y:S02]  /*72a00*/  LOP3.LUT R39, R52, 0xffff, RZ, 0xc0, !PT ;  /* 0x0000ffff34277812 */ /* 0x000fe400078ec0ff */
[----:B------:R-:W-:Y:S02]  /*72a10*/  PRMT R36, R37, 0x5410, R36 ;  /* 0x0000541025247816 */ /* 0x000fe40000000024 */
[----:B------:R-:W-:-:S03]  /*72a20*/  IADD3 R50, P6, PT, R48, R18, RZ ;  /* 0x0000001230327210 */ /* 0x000fc60007fde0ff */
[----:B------:R0:W-:Y:S01]  /*72a30*/  STL [R1+0x2a7c], R36 ;  /* 0x002a7c2401007387 */ /* 0x0001e20000100800 */
[----:B------:R-:W-:Y:S02]  /*72a40*/  LOP3.LUT R38, R59, 0xffff, RZ, 0xc0, !PT ;  /* 0x0000ffff3b267812 */ /* 0x000fe400078ec0ff */
[----:B0-----:R-:W-:Y:S02]  /*72a50*/  PRMT R36, R45, 0x3340, R0 ;  /* 0x000033402d247816 */ /* 0x001fe40000000000 */
[----:B------:R-:W-:Y:S01]  /*72a60*/  PRMT R37, R39, 0x3340, R38 ;  /* 0x0000334027257816 */ /* 0x000fe20000000026 */
[----:B------:R-:W-:-:S03]  /*72a70*/  IMAD.X R51, R35, 0x1, R20, P6 ;  /* 0x0000000123337824 */ /* 0x000fc600030e0614 */
[----:B------:R-:W-:Y:S02]  /*72a80*/  PRMT R36, R37, 0x5410, R36 ;  /* 0x0000541025247816 */ /* 0x000fe40000000024 */
[----:B------:R-:W-:-:S03]  /*72a90*/  SHF.R.U32.HI R37, RZ, 0x8, R42 ;  /* 0x00000008ff257819 */ /* 0x000fc6000001162a */
[----:B------:R-:W-:Y:S04]  /*72aa0*/  STL [R1+0x2a78], R36 ;  /* 0x002a782401007387 */ /* 0x000fe80000100800 */
[----:B------:R0:W-:Y:S04]  /*72ab0*/  STL.64 [R1+0x3e0], R50 ;  /* 0x0003e03201007387 */ /* 0x0001e80000100a00 */
[----:B0-----:R-:W4:Y:S04]  /*72ac0*/  LDL.LU R50, [R1+0x1f4] ;  /* 0x0001f40001327983 */ /* 0x001f280000300800 */
[----:B------:R-:W2:Y:S04]  /*72ad0*/  LDL.LU R61, [R1+0x1c4] ;  /* 0x0001c400013d7983 */ /* 0x000ea80000300800 */
[----:B------:R-:W2:Y:S01]  /*72ae0*/  LDL.LU R42, [R1+0x1f0] ;  /* 0x0001f000012a7983 */ /* 0x000ea20000300800 */
[----:B------:R-:W-:-:S02]  /*72af0*/  SHF.R.U32.HI R43, RZ, 0x8, R43 ;  /* 0x00000008ff2b7819 */ /* 0x000fc4000001162b */
[----:B------:R-:W-:Y:S02]  /*72b00*/  SHF.R.U32.HI R39, RZ, 0x8, R39 ;  /* 0x00000008ff277819 */ /* 0x000fe40000011627 */
[----:B------:R-:W-:Y:S02]  /*72b10*/  SHF.R.U32.HI R36, RZ, 0x8, R38 ;  /* 0x00000008ff247819 */ /* 0x000fe40000011626 */
[----:B------:R-:W-:Y:S02]  /*72b20*/  LOP3.LUT R38, R43, 0xffff, RZ, 0xc0, !PT ;  /* 0x0000ffff2b267812 */ /* 0x000fe400078ec0ff */
[----:B------:R-:W-:Y:S02]  /*72b30*/  LOP3.LUT R37, R37, 0xffff, RZ, 0xc0, !PT ;  /* 0x0000ffff25257812 */ /* 0x000fe400078ec0ff */
[----:B------:R-:W-:Y:S02]  /*72b40*/  LOP3.LUT R39, R39, 0xffff, RZ, 0xc0, !PT ;  /* 0x0000ffff27277812 */ /* 0x000fe400078ec0ff */
[----:B------:R-:W-:-:S02]  /*72b50*/  LOP3.LUT R36, R36, 0xffff, RZ, 0xc0, !PT ;  /* 0x0000ffff24247812 */ /* 0x000fc400078ec0ff */
[----:B------:R-:W-:Y:S02]  /*72b60*/  PRMT R43, R38, 0x3340, R37 ;  /* 0x00003340262b7816 */ /* 0x000fe40000000025 */
[----:B------:R-:W-:Y:S02]  /*72b70*/  PRMT R38, R39, 0x3340, R36 ;  /* 0x0000334027267816 */ /* 0x000fe40000000024 */
[----:B------:R-:W-:Y:S01]  /*72b80*/  IADD3 R36, P6, PT, R48, R21, RZ ;  /* 0x0000001530247210 */ /* 0x000fe20007fde0ff */
[----:B------:R-:W-:Y:S04]  /*72b90*/  STL [R1+0x29ac], R43 ;  /* 0x0029ac2b01007387 */ /* 0x000fe80000100800 */
[----:B------:R-:W-:Y:S01]  /*72ba0*/  IMAD.X R37, R35, 0x1, R23, P6 ;  /* 0x0000000123257824 */ /* 0x000fe200030e0617 */
[----:B------:R-:W-:Y:S04]  /*72bb0*/  STL [R1+0x29a8], R38 ;  /* 0x0029a82601007387 */ /* 0x000fe80000100800 */
[----:B------:R0:W-:Y:S02]  /*72bc0*/  STL.64 [R1+0x3d8], R36 ;  /* 0x0003d82401007387 */ /* 0x0001e40000100a00 */
[----:B0-----:R-:W-:-:S04]  /*72bd0*/  SHF.R.U32.HI R37, RZ, 0x8, R45 ;  /* 0x00000008ff257819 */ /* 0x001fc8000001162d */
[----:B------:R-:W-:Y:S02]  /*72be0*/  LOP3.LUT R37, R37, 0xffff, RZ, 0xc0, !PT ;  /* 0x0000ffff25257812 */ /* 0x000fe400078ec0ff */
[----:B------:R-:W-:Y:S02]  /*72bf0*/  SHF.R.U32.HI R36, RZ, 0x8, R44 ;  /* 0x00000008ff247819 */ /* 0x000fe4000001162c */
[----:B------:R-:W-:Y:S01]  /*72c00*/  PRMT R37, R37, 0x3340, R0 ;  /* 0x0000334025257816 */ /* 0x000fe20000000000 */
[----:B------:R-:W4:Y:S04]  /*72c10*/  LDL.LU R44, [R1+0x23fc] ;  /* 0x0023fc00012c7983 */ /* 0x000f280000300800 */
[----:B------:R-:W4:Y:S04]  /*72c20*/  LDL.LU R45, [R1+0x290] ;  /* 0x00029000012d7983 */ /* 0x000f280000300800 */
[----:B------:R0:W-:Y:S01]  /*72c30*/  STL [R1+0xfd8], R37 ;  /* 0x000fd82501007387 */ /* 0x0001e20000100800 */
[----:B------:R-:W-:-:S03]  /*72c40*/  LOP3.LUT R36, R36, 0xffff, RZ, 0xc0, !PT ;  /* 0x0000ffff24247812 */ /* 0x000fc600078ec0ff */
[----:B------:R-:W4:Y:S04]  /*72c50*/  LDL.LU R51, [R1+0x23cc] ;  /* 0x0023cc0001337983 */ /* 0x000f280000300800 */
[----:B------:R-:W4:Y:S04]  /*72c60*/  LDL.LU R52, [R1+0x23f8] ;  /* 0x0023f80001347983 */ /* 0x000f280000300800 */
[----:B------:R-:W4:Y:S01]  /*72c70*/  LDL.LU R59, [R1+0x28c] ;  /* 0x00028c00013b7983 */ /* 0x000f220000300800 */
[----:B------:R-:W-:-:S05]  /*72c80*/  PRMT R36, R36, 0x3340, R0 ;  /* 0x0000334024247816 */ /* 0x000fca0000000000 */
[----:B------:R1:W-:Y:S01]  /*72c90*/  STL [R1+0xfd4], R36 ;  /* 0x000fd42401007387 */ /* 0x0003e20000100800 */
[----:B---3--:R-:W-:-:S03]  /*72ca0*/  LOP3.LUT R38, R53, 0xffff, RZ, 0xc0, !PT ;  /* 0x0000ffff35267812 */ /* 0x008fc600078ec0ff */
[----:B------:R-:W3:Y:S01]  /*72cb0*/  LDL.LU R53, [R1+0x23c8] ;  /* 0x0023c80001357983 */ /* 0x000ee20000300800 */
[----:B--2---:R-:W-:Y:S02]  /*72cc0*/  LOP3.LUT R39, R42, 0xffff, RZ, 0xc0, !PT ;  /* 0x0000ffff2a277812 */ /* 0x004fe400078ec0ff */
[----:B------:R-:W-:Y:S02]  /*72cd0*/  LOP3.LUT R42, R60, 0xffff, RZ, 0xc0, !PT ;  /* 0x0000ffff3c2a7812 */ /* 0x000fe400078ec0ff */
[----:B0-----:R-:W-:Y:S02]  /*72ce0*/  PRMT R37, R39, 0x3340, R38 ;  /* 0x0000334027257816 */ /* 0x001fe40000000026 */
[----:B-1----:R-:W-:-:S04]  /*72cf0*/  PRMT R36, R42, 0x3340, R0 ;  /* 0x000033402a247816 */ /* 0x002fc80000000000 */
[----:B------:R-:W-:Y:S02]  /*72d00*/  PRMT R43, R37, 0x5410, R36 ;  /* 0x00005410252b7816 */ /* 0x000fe40000000024 */
[----:B------:R-:W-:-:S05]  /*72d10*/  IADD3 R36, P6, PT, R48, R22, RZ ;  /* 0x0000001630247210 */ /* 0x000fca0007fde0ff */
[----:B------:R-:W-:Y:S01]  /*72d20*/  IMAD.X R37, R35, 0x1, R24, P6 ;  /* 0x0000000123257824 */ /* 0x000fe200030e0618 */
[----:B------:R-:W-:Y:S04]  /*72d30*/  STL [R1+0x2a74], R43 ;  /* 0x002a742b01007387 */ /* 0x000fe80000100800 */
[----:B------:R0:W-:Y:S02]  /*72d40*/  STL.64 [R1+0x3d0], R36 ;  /* 0x0003d02401007387 */ /* 0x0001e40000100a00 */
[----:B0-----:R-:W-:Y:S02]  /*72d50*/  SHF.R.U32.HI R37, RZ, 0x8, R39 ;  /* 0x00000008ff257819 */ /* 0x001fe40000011627 */
[----:B------:R-:W-:Y:S02]  /*72d60*/  SHF.R.U32.HI R36, RZ, 0x8, R38 ;  /* 0x00000008ff247819 */ /* 0x000fe40000011626 */
[----:B------:R-:W-:-:S02]  /*72d70*/  LOP3.LUT R37, R37, 0xffff, RZ, 0xc0, !PT ;  /* 0x0000ffff25257812 */ /* 0x000fc400078ec0ff */
[----:B------:R-:W-:-:S04]  /*72d80*/  LOP3.LUT R36, R36, 0xffff, RZ, 0xc0, !PT ;  /* 0x0000ffff24247812 */ /* 0x000fc800078ec0ff */
[----:B------:R-:W-:Y:S02]  /*72d90*/  PRMT R38, R37, 0x3340, R36 ;  /* 0x0000334025267816 */ /* 0x000fe40000000024 */
[----:B----4-:R-:W-:Y:S02]  /*72da0*/  LOP3.LUT R37, R50, 0xffff, RZ, 0xc0, !PT ;  /* 0x0000ffff32257812 */ /* 0x010fe400078ec0ff */
[----:B------:R-:W-:Y:S01]  /*72db0*/  LOP3.LUT R36, R61, 0xffff, RZ, 0xc0, !PT ;  /* 0x0000ffff3d247812 */ /* 0x000fe200078ec0ff */
[----:B------:R0:W-:Y:S01]  /*72dc0*/  STL [R1+0x299c], R38 ;  /* 0x00299c2601007387 */ /* 0x0001e20000100800 */
[----:B------:R-:W-:Y:S02]  /*72dd0*/  SHF.R.U32.HI R39, RZ, 0x8, R37 ;  /* 0x00000008ff277819 */ /* 0x000fe40000011625 */
[--C-:B------:R-:W-:Y:S02]  /*72de0*/  PRMT R37, R37, 0x3340, R36.reuse ;  /* 0x0000334025257816 */ /* 0x100fe40000000024 */
[----:B------:R-:W-:-:S02]  /*72df0*/  SHF.R.U32.HI R36, RZ, 0x8, R36 ;  /* 0x00000008ff247819 */ /* 0x000fc40000011624 */
[----:B0-----:R-:W-:Y:S01]  /*72e00*/  SHF.R.U32.HI R38, RZ, 0x8, R42 ;  /* 0x00000008ff267819 */ /* 0x001fe2000001162a */
[----:B------:R0:W-:Y:S01]  /*72e10*/  STL [R1+0x1b4], R37 ;  /* 0x0001b42501007387 */ /* 0x0001e20000100800 */
[----:B------:R-:W-:Y:S02]  /*72e20*/  LOP3.LUT R36, R36, 0xffff, RZ, 0xc0, !PT ;  /* 0x0000ffff24247812 */ /* 0x000fe400078ec0ff */
[----:B------:R-:W-:-:S04]  /*72e30*/  LOP3.LUT R38, R38, 0xffff, RZ, 0xc0, !PT ;  /* 0x0000ffff26267812 */ /* 0x000fc800078ec0ff */
[----:B------:R-:W-:Y:S02]  /*72e40*/  PRMT R38, R38, 0x3340, R0 ;  /* 0x0000334026267816 */ /* 0x000fe40000000000 */
[----:B0-----:R-:W-:-:S04]  /*72e50*/  LOP3.LUT R37, R39, 0xffff, RZ, 0xc0, !PT ;  /* 0x0000ffff27257812 */ /* 0x001fc800078ec0ff */
[----:B------:R-:W-:Y:S01]  /*72e60*/  PRMT R36, R37, 0x3340, R36 ;  /* 0x0000334025247816 */ /* 0x000fe20000000024 */
[----:B------:R3:W-:Y:S01]  /*72e70*/  STL [R1+0xfd0], R38 ;  /* 0x000fd02601007387 */ /* 0x0007e20000100800 */
[----:B------:R-:W-:Y:S02]  /*72e80*/  LOP3.LUT R43, R44, 0xffff, RZ, 0xc0, !PT ;  /* 0x0000ffff2c2b7812 */ /* 0x000fe400078ec0ff */
[----:B------:R-:W-:Y:S01]  /*72e90*/  LOP3.LUT R44, R59, 0xffff, RZ, 0xc0, !PT ;  /* 0x0000ffff3b2c7812 */ /* 0x000fe200078ec0ff */
[----:B------:R0:W-:Y:S04]  /*72ea0*/  STL [R1+0x29e8], R36 ;  /* 0x0029e82401007387 */ /* 0x0001e80000100800 */
[----:B------:R-:W2:Y:S04]  /*72eb0*/  LDL.LU R50, [R1+0x23e8] ;  /* 0x0023e80001327983 */ /* 0x000ea80000300800 */
[----:B------:R-:W4:Y:S04]  /*72ec0*/  LDL.LU R59, [R1+0x278] ;  /* 0x00027800013b7983 */ /* 0x000f280000300800 */
[----:B------:R-:W4:Y:S01]  /*72ed0*/  LDL.LU R61, [R1+0x2ac] ;  /* 0x0002ac00013d7983 */ /* 0x000f220000300800 */
[----:B------:R-:W-:-:S02]  /*72ee0*/  LOP3.LUT R42, R51, 0xffff, RZ, 0xc0, !PT ;  /* 0x0000ffff332a7812 */ /* 0x000fc400078ec0ff */
[----:B------:R-:W-:Y:S01]  /*72ef0*/  LOP3.LUT R39, R52, 0xffff, RZ, 0xc0, !PT ;  /* 0x0000ffff34277812 */ /* 0x000fe200078ec0ff */
[----:B------:R-:W4:Y:S04]  /*72f00*/  LDL.LU R51, [R1+0x2490] ;  /* 0x0024900001337983 */ /* 0x000f280000300800 */
[----:B------:R-:W4:Y:S01]  /*72f10*/  LDL.LU R52, [R1+0x2438] ;  /* 0x0024380001347983 */ /* 0x000f220000300800 */
[----:B---3--:R-:W-:-:S03]  /*72f20*/  LOP3.LUT R38, R53, 0xffff, RZ, 0xc0, !PT ;  /* 0x0000ffff35267812 */ /* 0x008fc600078ec0ff */
[----:B------:R-:W3:Y:S01]  /*72f30*/  LDL.LU R53, [R1+0x2460] ;  /* 0x0024600001357983 */ /* 0x000ee20000300800 */
[----:B------:R-:W-:Y:S02]  /*72f40*/  LOP3.LUT R60, R45, 0xffff, RZ, 0xc0, !PT ;  /* 0x0000ffff2d3c7812 */ /* 0x000fe400078ec0ff */
[----:B------:R-:W-:Y:S02]  /*72f50*/  PRMT R37, R43, 0x3340, R42 ;  /* 0x000033402b257816 */ /* 0x000fe4000000002a */
[----:B0-----:R-:W-:-:S04]  /*72f60*/  PRMT R36, R60, 0x3340, R0 ;  /* 0x000033403c247816 */ /* 0x001fc80000000000 */
[----:B------:R-:W-:Y:S02]  /*72f70*/  PRMT R37, R37, 0x5410, R36 ;  /* 0x0000541025257816 */ /* 0x000fe40000000024 */
[----:B------:R-:W-:-:S03]  /*72f80*/  PRMT R36, R44, 0x3340, R0 ;  /* 0x000033402c247816 */ /* 0x000fc60000000000 */
[----:B------:R0:W-:Y:S02]  /*72f90*/  STL [R1+0x2a70], R37 ;  /* 0x002a702501007387 */ /* 0x0001e40000100800 */
[----:B0-----:R-:W-:-:S04]  /*72fa0*/  PRMT R37, R39, 0x3340, R38 ;  /* 0x0000334027257816 */ /* 0x001fc80000000026 */
[----:B------:R-:W-:Y:S01]  /*72fb0*/  PRMT R37, R37, 0x5410, R36 ;  /* 0x0000541025257816 */ /* 0x000fe20000000024 */
[----:B------:R-:W-:Y:S01]  /*72fc0*/  IMAD.MOV.U32 R36, RZ, RZ, R44 ;  /* 0x000000ffff247224 */ /* 0x000fe200078e002c */
[----:B------:R-:W-:-:S03]  /*72fd0*/  SHF.R.U32.HI R43, RZ, 0x8, R43 ;  /* 0x00000008ff2b7819 */ /* 0x000fc6000001162b */
[----:B------:R0:W-:Y:S01]  /*72fe0*/  STL [R1+0x2a6c], R37 ;  /* 0x002a6c2501007387 */ /* 0x0001e20000100800 */
[----:B------:R-:W-:Y:S02]  /*72ff0*/  SHF.R.U32.HI R39, RZ, 0x8, R39 ;  /* 0x00000008ff277819 */ /* 0x000fe40000011627 */
[----:B------:R-:W-:Y:S02]  /*73000*/  IADD3 R44, P6, PT, R48, R25, RZ ;  /* 0x00000019302c7210 */ /* 0x000fe40007fde0ff */
[----:B0-----:R-:W-:Y:S01]  /*73010*/  SHF.R.U32.HI R37, RZ, 0x8, R42 ;  /* 0x00000008ff257819 */ /* 0x001fe2000001162a */
[----:B------:R-:W-:Y:S01]  /*73020*/  IMAD.MOV.U32 R42, RZ, RZ, R36 ;  /* 0x000000ffff2a7224 */ /* 0x000fe200078e0024 */
[----:B------:R-:W-:Y:S02]  /*73030*/  SHF.R.U32.HI R36, RZ, 0x8, R38 ;  /* 0x00000008ff247819 */ /* 0x000fe40000011626 */
[----:B------:R-:W-:Y:S02]  /*73040*/  LOP3.LUT R38, R43, 0xffff, RZ, 0xc0, !PT ;  /* 0x0000ffff2b267812 */ /* 0x000fe400078ec0ff */
[----:B------:R-:W-:-:S02]  /*73050*/  LOP3.LUT R37, R37, 0xffff, RZ, 0xc0, !PT ;  /* 0x0000ffff25257812 */ /* 0x000fc400078ec0ff */
[----:B------:R-:W-:Y:S02]  /*73060*/  LOP3.LUT R39, R39, 0xffff, RZ, 0xc0, !PT ;  /* 0x0000ffff27277812 */ /* 0x000fe400078ec0ff */
[----:B------:R-:W-:Y:S01]  /*73070*/  LOP3.LUT R36, R36, 0xffff, RZ, 0xc0, !PT ;  /* 0x0000ffff24247812 */ /* 0x000fe200078ec0ff */
[----:B------:R-:W-:Y:S01]  /*73080*/  IMAD.X R45, R35, 0x1, R27, P6 ;  /* 0x00000001232d7824 */ /* 0x000fe200030e061b */
[----:B------:R-:W-:Y:S02]  /*73090*/  PRMT R43, R38, 0x3340, R37 ;  /* 0x00003340262b7816 */ /* 0x000fe40000000025 */
[----:B------:R-:W-:Y:S02]  /*730a0*/  PRMT R38, R39, 0x3340, R36 ;  /* 0x0000334027267816 */ /* 0x000fe40000000024 */
[----:B------:R-:W-:Y:S01]  /*730b0*/  IADD3 R36, P6, PT, R48, R26, RZ ;  /* 0x0000001a30247210 */ /* 0x000fe20007fde0ff */
[----:B------:R0:W-:Y:S04]  /*730c0*/  STL.64 [R1+0x3c8], R44 ;  /* 0x0003c82c01007387 */ /* 0x0001e80000100a00 */
[----:B------:R-:W-:Y:S01]  /*730d0*/  IMAD.X R37, R35, 0x1, R28, P6 ;  /* 0x0000000123257824 */ /* 0x000fe200030e061c */
[----:B0-----:R-:W3:Y:S04]  /*730e0*/  LDL.LU.64 R44, [R1+0x2ef8] ;  /* 0x002ef800012c7983 */ /* 0x001ee80000300a00 */
[----:B------:R-:W-:Y:S04]  /*730f0*/  STL [R1+0x2974], R43 ;  /* 0x0029742b01007387 */ /* 0x000fe80000100800 */
[----:B------:R-:W-:Y:S04]  /*73100*/  STL [R1+0x2970], R38 ;  /* 0x0029702601007387 */ /* 0x000fe80000100800 */
[----:B------:R0:W-:Y:S02]  /*73110*/  STL.64 [R1+0x3f8], R36 ;  /* 0x0003f82401007387 */ /* 0x0001e40000100a00 */
[----:B0-----:R-:W-:-:S02]  /*73120*/  SHF.R.U32.HI R37, RZ, 0x8, R42 ;  /* 0x00000008ff257819 */ /* 0x001fc4000001162a */
[----:B------:R-:W-:Y:S02]  /*73130*/  SHF.R.U32.HI R36, RZ, 0x8, R60 ;  /* 0x00000008ff247819 */ /* 0x000fe4000001163c */
[----:B------:R-:W-:Y:S02]  /*73140*/  LOP3.LUT R37, R37, 0xffff, RZ, 0xc0, !PT ;  /* 0x0000ffff25257812 */ /* 0x000fe400078ec0ff */
[----:B------:R-:W-:Y:S02]  /*73150*/  LOP3.LUT R36, R36, 0xffff, RZ, 0xc0, !PT ;  /* 0x0000ffff24247812 */ /* 0x000fe400078ec0ff */
[--C-:B------:R-:W-:Y:S02]  /*73160*/  PRMT R37, R37, 0x3340, R0.reuse ;  /* 0x0000334025257816 */ /* 0x100fe40000000000 */
[----:B------:R-:W-:-:S03]  /*73170*/  PRMT R36, R36, 0x3340, R0 ;  /* 0x0000334024247816 */ /* 0x000fc60000000000 */
[----:B------:R-:W-:Y:S04]  /*73180*/  STL [R1+0xfcc], R37 ;  /* 0x000fcc2501007387 */ /* 0x000fe80000100800 */
[----:B------:R0:W-:Y:S04]  /*73190*/  STL [R1+0xfc8], R36 ;  /* 0x000fc82401007387 */ /* 0x0001e80000100800 */
[----:B------:R-:W3:Y:S01]  /*731a0*/  LDL.LU R60, [R1+0x2440] ;  /* 0x00244000013c7983 */ /* 0x000ee20000300800 */
[----:B--2---:R-:W-:-:S03]  /*731b0*/  LOP3.LUT R43, R50, 0xffff, RZ, 0xc0, !PT ;  /* 0x0000ffff322b7812 */ /* 0x004fc600078ec0ff */
[----:B------:R-:W2:Y:S01]  /*731c0*/  LDL.LU R50, [R1+0x2464] ;  /* 0x0024640001327983 */ /* 0x000ea20000300800 */
[----:B----4-:R-:W-:Y:S02]  /*731d0*/  LOP3.LUT R59, R59, 0xffff, RZ, 0xc0, !PT ;  /* 0x0000ffff3b3b7812 */ /* 0x010fe400078ec0ff */
[----:B------:R-:W-:Y:S02]  /*731e0*/  LOP3.LUT R42, R61, 0xffff, RZ, 0xc0, !PT ;  /* 0x0000ffff3d2a7812 */ /* 0x000fe400078ec0ff */
[----:B0-----:R-:W-:Y:S02]  /*731f0*/  PRMT R36, R59, 0x3340, R0 ;  /* 0x000033403b247816 */ /* 0x001fe40000000000 */
[----:B------:R-:W-:Y:S02]  /*73200*/  PRMT R37, R43, 0x3340, R42 ;  /* 0x000033402b257816 */ /* 0x000fe4000000002a */
[----:B------:R-:W-:Y:S02]  /*73210*/  LOP3.LUT R39, R51, 0xffff, RZ, 0xc0, !PT ;  /* 0x0000ffff33277812 */ /* 0x000fe400078ec0ff */
[----:B------:R-:W-:-:S02]  /*73220*/  LOP3.LUT R51, R52, 0xffff, RZ, 0xc0, !PT ;  /* 0x0000ffff34337812 */ /* 0x000fc400078ec0ff */
[----:B------:R-:W-:Y:S02]  /*73230*/  PRMT R52, R37, 0x5410, R36 ;  /* 0x0000541025347816 */ /* 0x000fe40000000024 */
[----:B------:R-:W-:-:S03]  /*73240*/  PRMT R36, R51, 0x3340, R0 ;  /* 0x0000334033247816 */ /* 0x000fc60000000000 */
[----:B------:R0:W-:Y:S01]  /*73250*/  STL [R1+0x2a68], R52 ;  /* 0x002a683401007387 */ /* 0x0001e20000100800 */
[----:B------:R-:W-:Y:S02]  /*73260*/  SHF.R.U32.HI R43, RZ, 0x8, R43 ;  /* 0x00000008ff2b7819 */ /* 0x000fe4000001162b */
[----:B0-----:R-:W-:Y:S02]  /*73270*/  IADD3 R52, P6, PT, R48, R29, RZ ;  /* 0x0000001d30347210 */ /* 0x001fe40007fde0ff */
[----:B---3--:R-:W-:-:S04]  /*73280*/  LOP3.LUT R38, R53, 0xffff, RZ, 0xc0, !PT ;  /* 0x0000ffff35267812 */ /* 0x008fc800078ec0ff */
[----:B------:R-:W-:Y:S01]  /*73290*/  PRMT R37, R39, 0x3340, R38 ;  /* 0x0000334027257816 */ /* 0x000fe20000000026 */
[----:B------:R-:W-:-:S03]  /*732a0*/  IMAD.X R53, R35, 0x1, R32, P6 ;  /* 0x0000000123357824 */ /* 0x000fc600030e0620 */
[----:B------:R-:W-:-:S05]  /*732b0*/  PRMT R36, R37, 0x5410, R36 ;  /* 0x0000541025247816 */ /* 0x000fca0000000024 */
[----:B------:R0:W-:Y:S01]  /*732c0*/  STL [R1+0x2a64], R36 ;  /* 0x002a642401007387 */ /* 0x0001e20000100800 */
[----:B------:R-:W-:-:S03]  /*732d0*/  SHF.R.U32.HI R37, RZ, 0x8, R42 ;  /* 0x00000008ff257819 */ /* 0x000fc6000001162a */
[----:B------:R1:W-:Y:S01]  /*732e0*/  STL.64 [R1+0x458], R52 ;  /* 0x0004583401007387 */ /* 0x0003e20000100a00 */
[----:B0-----:R-:W-:Y:S02]  /*732f0*/  SHF.R.U32.HI R36, RZ, 0x8, R38 ;  /* 0x00000008ff247819 */ /* 0x001fe40000011626 */
[----:B------:R-:W-:Y:S01]  /*73300*/  LOP3.LUT R38, R43, 0xffff, RZ, 0xc0, !PT ;  /* 0x0000ffff2b267812 */ /* 0x000fe200078ec0ff */
[----:B-1----:R-:W3:Y:S04]  /*73310*/  LDL.LU R52, [R1+0x243c] ;  /* 0x00243c0001347983 */ /* 0x002ee80000300800 */
[----:B------:R-:W4:Y:S04]  /*73320*/  LDL.LU R53, [R1+0x2448] ;  /* 0x0024480001357983 */ /* 0x000f280000300800 */
[----:B------:R-:W3:Y:S04]  /*73330*/  LDL.LU R61, [R1+0x14] ;  /* 0x00001400013d7983 */ /* 0x000ee80000300800 */
[----:B------:R-:W3:Y:S04]  /*73340*/  LDL.LU R42, [R1+0x2470] ;  /* 0x00247000012a7983 */ /* 0x000ee80000300800 */
[----:B------:R-:W3:Y:S01]  /*73350*/  LDL.LU R43, [R1+0x2494] ;  /* 0x00249400012b7983 */ /* 0x000ee20000300800 */
[----:B------:R-:W-:-:S02]  /*73360*/  LOP3.LUT R37, R37, 0xffff, RZ, 0xc0, !PT ;  /* 0x0000ffff25257812 */ /* 0x000fc400078ec0ff */
[----:B------:R-:W-:Y:S02]  /*73370*/  SHF.R.U32.HI R39, RZ, 0x8, R39 ;  /* 0x00000008ff277819 */ /* 0x000fe40000011627 */
[----:B------:R-:W-:Y:S01]  /*73380*/  PRMT R38, R38, 0x3340, R37 ;  /* 0x0000334026267816 */ /* 0x000fe20000000025 */
[----:B------:R-:W-:Y:S02]  /*73390*/  IMAD.MOV.U32 R37, RZ, RZ, R51 ;  /* 0x000000ffff257224 */ /* 0x000fe400078e0033 */
[----:B------:R-:W4:Y:S01]  /*733a0*/  LDL.LU R51, [R1+0x2ef0] ;  /* 0x002ef00001337983 */ /* 0x000f220000300800 */
[----:B------:R-:W-:Y:S02]  /*733b0*/  LOP3.LUT R39, R39, 0xffff, RZ, 0xc0, !PT ;  /* 0x0000ffff27277812 */ /* 0x000fe400078ec0ff */
[----:B------:R-:W-:Y:S01]  /*733c0*/  LOP3.LUT R36, R36, 0xffff, RZ, 0xc0, !PT ;  /* 0x0000ffff24247812 */ /* 0x000fe200078ec0ff */
[----:B------:R0:W-:Y:S03]  /*733d0*/  STL [R1+0x2958], R38 ;  /* 0x0029582601007387 */ /* 0x0001e60000100800 */
[----:B------:R-:W-:-:S02]  /*733e0*/  PRMT R36, R39, 0x3340, R36 ;  /* 0x0000334027247816 */ /* 0x000fc40000000024 */
[----:B0-----:R-:W-:-:S03]  /*733f0*/  IADD3 R38, P6, PT, R48, R30, RZ ;  /* 0x0000001e30267210 */ /* 0x001fc60007fde0ff */
[----:B------:R-:W-:Y:S02]  /*73400*/  STL [R1+0x2954], R36 ;  /* 0x0029542401007387 */ /* 0x000fe40000100800 */
[----:B------:R-:W-:-:S05]  /*73410*/  IMAD.X R39, R35, 0x1, R33, P6 ;  /* 0x0000000123277824 */ /* 0x000fca00030e0621 */
[----:B------:R0:W-:Y:S02]  /*73420*/  STL.64 [R1+0x430], R38 ;  /* 0x0004302601007387 */ /* 0x0001e40000100a00 */
[----:B0-----:R-:W-:Y:S02]  /*73430*/  IADD3 R38, P6, PT, R48, R31, RZ ;  /* 0x0000001f30267210 */ /* 0x001fe40007fde0ff */
[----:B------:R-:W4:Y:S03]  /*73440*/  LDL.LU R48, [R1+0x2eec] ;  /* 0x002eec0001307983 */ /* 0x000f260000300800 */
[----:B------:R-:W-:Y:S01]  /*73450*/  IMAD.X R39, R35, 0x1, R34, P6 ;  /* 0x0000000123277824 */ /* 0x000fe200030e0622 */
[----:B------:R-:W-:-:S04]  /*73460*/  SHF.R.U32.HI R35, RZ, 0x8, R37 ;  /* 0x00000008ff237819 */ /* 0x000fc80000011625 */
[----:B------:R-:W-:Y:S01]  /*73470*/  LOP3.LUT R35, R35, 0xffff, RZ, 0xc0, !PT ;  /* 0x0000ffff23237812 */ /* 0x000fe200078ec0ff */
[----:B------:R0:W-:Y:S03]  /*73480*/  STL.64 [R1+0x428], R38 ;  /* 0x0004282601007387 */ /* 0x0001e60000100a00 */
[----:B------:R-:W-:-:S05]  /*73490*/  PRMT R35, R35, 0x3340, R0 ;  /* 0x0000334023237816 */ /* 0x000fca0000000000 */
[----:B------:R1:W-:Y:S01]  /*734a0*/  STL [R1+0xfc4], R35 ;  /* 0x000fc42301007387 */ /* 0x0003e20000100800 */
[----:B0-----:R-:W-:-:S03]  /*734b0*/  LOP3.LUT R39, R60, 0xffff, RZ, 0xc0, !PT ;  /* 0x0000ffff3c277812 */ /* 0x001fc600078ec0ff */
[----:B------:R-:W4:Y:S01]  /*734c0*/  LDL.LU R60, [R1+0x2444] ;  /* 0x00244400013c7983 */ /* 0x000f220000300800 */
[----:B-1----:R-:W-:Y:S02]  /*734d0*/  PRMT R35, R39, 0x3340, R0 ;  /* 0x0000334027237816 */ /* 0x002fe40000000000 */
[----:B--2---:R-:W-:Y:S02]  /*734e0*/  LOP3.LUT R37, R50, 0xffff, RZ, 0xc0, !PT ;  /* 0x0000ffff32257812 */ /* 0x004fe400078ec0ff */
[----:B------:R-:W2:Y:S01]  /*734f0*/  LDL.LU R50, [R1+0x244c] ;  /* 0x00244c0001327983 */ /* 0x000ea20000300800 */
[----:B------:R-:W-:Y:S02]  /*73500*/  SHF.R.U32.HI R39, RZ, 0x8, R39 ;  /* 0x00000008ff277819 */ /* 0x000fe40000011627 */
[----:B---3--:R-:W-:-:S04]  /*73510*/  LOP3.LUT R38, R43, 0xffff, RZ, 0xc0, !PT ;  /* 0x0000ffff2b267812 */ /* 0x008fc800078ec0ff */
[----:B------:R-:W-:-:S04]  /*73520*/  PRMT R36, R38, 0x3340, R37 ;  /* 0x0000334026247816 */ /* 0x000fc80000000025 */
[----:B------:R-:W-:Y:S02]  /*73530*/  PRMT R36, R36, 0x5410, R35 ;  /* 0x0000541024247816 */ /* 0x000fe40000000023 */
[----:B------:R-:W-:Y:S02]  /*73540*/  SHF.R.U32.HI R35, RZ, 0x8, R59 ;  /* 0x00000008ff237819 */ /* 0x000fe4000001163b */
[----:B------:R-:W3:Y:S04]  /*73550*/  LDL.LU R59, [R1+0x2ee8] ;  /* 0x002ee800013b7983 */ /* 0x000ee80000300800 */
[----:B------:R0:W-:Y:S02]  /*73560*/  STL [R1+0x2a60], R36 ;  /* 0x002a602401007387 */ /* 0x0001e40000100800 */
[----:B0-----:R-:W-:-:S02]  /*73570*/  SHF.R.U32.HI R36, RZ, 0x8, R38 ;  /* 0x00000008ff247819 */ /* 0x001fc40000011626 */
[----:B------:R-:W-:Y:S02]  /*73580*/  SHF.R.U32.HI R38, RZ, 0x8, R37 ;  /* 0x00000008ff267819 */ /* 0x000fe40000011625 */
[----:B------:R-:W-:Y:S02]  /*73590*/  LOP3.LUT R37, R35, 0xffff, RZ, 0xc0, !PT ;  /* 0x0000ffff23257812 */ /* 0x000fe400078ec0ff */
[----:B------:R-:W-:Y:S02]  /*735a0*/  LOP3.LUT R36, R36, 0xffff, RZ, 0xc0, !PT ;  /* 0x0000ffff24247812 */ /* 0x000fe400078ec0ff */
[----:B------:R-:W-:Y:S02]  /*735b0*/  LOP3.LUT R35, R38, 0xffff, RZ, 0xc0, !PT ;  /* 0x0000ffff26237812 */ /* 0x000fe400078ec0ff */
[----:B------:R-:W-:Y:S02]  /*735c0*/  PRMT R37, R37, 0x3340, R0 ;  /* 0x0000334025257816 */ /* 0x000fe40000000000 */
[----:B------:R-:W-:-:S02]  /*735d0*/  PRMT R35, R36, 0x3340, R35 ;  /* 0x0000334024237816 */ /* 0x000fc40000000023 */
[----:B------:R-:W-:Y:S01]  /*735e0*/  LOP3.LUT R38, R42, 0xffff, RZ, 0xc0, !PT ;  /* 0x0000ffff2a267812 */ /* 0x000fe200078ec0ff */
[----:B------:R4:W-:Y:S01]  /*735f0*/  STL [R1+0xfc0], R37 ;  /* 0x000fc02501007387 */ /* 0x0009e20000100800 */
[----:B------:R-:W-:-:S03]  /*73600*/  LOP3.LUT R43, R52, 0xffff, RZ, 0xc0, !PT ;  /* 0x0000ffff342b7812 */ /* 0x000fc600078ec0ff */
[----:B------:R0:W-:Y:S01]  /*73610*/  STL [R1+0x2938], R35 ;  /* 0x0029382301007387 */ /* 0x0001e20000100800 */
[----:B----4-:R-:W-:Y:S02]  /*73620*/  LOP3.LUT R37, R53, 0xffff, RZ, 0xc0, !PT ;  /* 0x0000ffff35257812 */ /* 0x010fe400078ec0ff */
[----:B0-----:R-:W-:Y:S02]  /*73630*/  PRMT R35, R43, 0x3340, R0 ;  /* 0x000033402b237816 */ /* 0x001fe40000000000 */
[----:B------:R-:W-:Y:S02]  /*73640*/  PRMT R36, R38, 0x3340, R37 ;  /* 0x0000334026247816 */ /* 0x000fe40000000025 */
[----:B------:R-:W-:Y:S02]  /*73650*/  IADD3 R52, P6, PT, R61, R4, RZ ;  /* 0x000000043d347210 */ /* 0x000fe40007fde0ff */
[----:B------:R-:W-:Y:S02]  /*73660*/  PRMT R36, R36, 0x5410, R35 ;  /* 0x0000541024247816 */ /* 0x000fe40000000023 */
[----:B------:R-:W-:-:S05]  /*73670*/  SHF.R.S32.HI R35, RZ, 0x1f, R61 ;  /* 0x0000001fff237819 */ /* 0x000fca000001143d */
[----:B------:R-:W-:Y:S01]  /*73680*/  IMAD.X R53, R35, 0x1, R47, P6 ;  /* 0x0000000123357824 */ /* 0x000fe200030e062f */
[----:B------:R-:W-:Y:S01]  /*73690*/  STL [R1+0x2a5c], R36 ;  /* 0x002a5c2401007387 */ /* 0x000fe20000100800 */
[----:B------:R-:W-:Y:S02]  /*736a0*/  SHF.R.U32.HI R42, RZ, 0x8, R38 ;  /* 0x00000008ff2a7819 */ /* 0x000fe40000011626 */
[----:B------:R-:W-:Y:S01]  /*736b0*/  LOP3.LUT R38, R39, 0xffff, RZ, 0xc0, !PT ;  /* 0x0000ffff27267812 */ /* 0x000fe200078ec0ff */
[----:B------:R0:W-:Y:S04]  /*736c0*/  STL.64 [R1+0x408], R52 ;  /* 0x0004083401007387 */ /* 0x0001e80000100a00 */
[----:B0-----:R-:W4:Y:S04]  /*736d0*/  LDL.LU.64 R52, [R1+0x2ee0] ;  /* 0x002ee00001347983 */ /* 0x001f280000300a00 */
[----:B------:R-:W3:Y:S01]  /*736e0*/  LDL.LU R39, [R1+0x2474] ;  /* 0x0024740001277983 */ /* 0x000ee20000300800 */
[----:B------:R-:W-:-:S02]  /*736f0*/  SHF.R.U32.HI R36, RZ, 0x8, R37 ;  /* 0x00000008ff247819 */ /* 0x000fc40000011625 */
[----:B------:R-:W-:Y:S02]  /*73700*/  LOP3.LUT R37, R42, 0xffff, RZ, 0xc0, !PT ;  /* 0x0000ffff2a257812 */ /* 0x000fe400078ec0ff */
[----:B------:R-:W-:Y:S02]  /*73710*/  LOP3.LUT R36, R36, 0xffff, RZ, 0xc0, !PT ;  /* 0x0000ffff24247812 */ /* 0x000fe400078ec0ff */
[----:B------:R-:W-:Y:S02]  /*73720*/  PRMT R38, R38, 0x3340, R0 ;  /* 0x0000334026267816 */ /* 0x000fe40000000000 */
[----:B------:R-:W-:-:S03]  /*73730*/  PRMT R36, R37, 0x3340, R36 ;  /* 0x0000334025247816 */ /* 0x000fc60000000024 */
[----:B------:R2:W-:Y:S04]  /*73740*/  STL [R1+0x348], R38 ;  /* 0x0003482601007387 */ /* 0x0005e80000100800 */
[----:B------:R0:W-:Y:S01]  /*73750*/  STL [R1+0x2934], R36 ;  /* 0x0029342401007387 */ /* 0x0001e20000100800 */
[----:B--2---:R-:W-:Y:S02]  /*73760*/  LOP3.LUT R38, R50, 0xffff, RZ, 0xc0, !PT ;  /* 0x0000ffff32267812 */ /* 0x004fe400078ec0ff */
[----:B---3--:R-:W-:Y:S02]  /*73770*/  LOP3.LUT R42, R39, 0xffff, RZ, 0xc0, !PT ;  /* 0x0000ffff272a7812 */ /* 0x008fe400078ec0ff */
[----:B------:R-:W-:Y:S02]  /*73780*/  LOP3.LUT R39, R60, 0xffff, RZ, 0xc0, !PT ;  /* 0x0000ffff3c277812 */ /* 0x000fe400078ec0ff */
[----:B------:R-:W-:Y:S01]  /*73790*/  PRMT R37, R42, 0x3340, R38 ;  /* 0x000033402a257816 */ /* 0x000fe20000000026 */
[----:B------:R-:W2:Y:S01]  /*737a0*/  LDL.LU R60, [R1+0xd4] ;  /* 0x0000d400013c7983 */ /* 0x000ea20000300800 */
[----:B0-----:R-:W-:-:S03]  /*737b0*/  PRMT R36, R39, 0x3340, R0 ;  /* 0x0000334027247816 */ /* 0x001fc60000000000 */
[----:B------:R-:W3:Y:S01]  /*737c0*/  LDL.LU R50, [R1+0x54] ;  /* 0x0000540001327983 */ /* 0x000ee20000300800 */
[----:B------:R-:W-:Y:S02]  /*737d0*/  PRMT R37, R37, 0x5410, R36 ;  /* 0x0000541025257816 */ /* 0x000fe40000000024 */
[----:B------:R-:W-:-:S03]  /*737e0*/  IADD3 R36, P6, PT, R61, R5, RZ ;  /* 0x000000053d247210 */ /* 0x000fc60007fde0ff */
[----:B------:R0:W-:Y:S01]  /*737f0*/  STL [R1+0x2a58], R37 ;  /* 0x002a582501007387 */ /* 0x0001e20000100800 */
[----:B------:R-:W-:Y:S01]  /*73800*/  SHF.R.U32.HI R42, RZ, 0x8, R42 ;  /* 0x00000008ff2a7819 */ /* 0x000fe2000001162a */
[----:B0-----:R-:W-:-:S05]  /*73810*/  IMAD.X R37, R35, 0x1, R6, P6 ;  /* 0x0000000123257824 */ /* 0x001fca00030e0606 */
[----:B------:R0:W-:Y:S02]  /*73820*/  STL.64 [R1+0x7e8], R36 ;  /* 0x0007e82401007387 */ /* 0x0001e40000100a00 */
[----:B0-----:R-:W-:Y:S02]  /*73830*/  SHF.R.U32.HI R37, RZ, 0x8, R38 ;  /* 0x00000008ff257819 */ /* 0x001fe40000011626 */
[----:B------:R-:W-:Y:S02]  /*73840*/  SHF.R.U32.HI R36, RZ, 0x8, R39 ;  /* 0x00000008ff247819 */ /* 0x000fe40000011627 */
[----:B------:R-:W2:Y:S01]  /*73850*/  LDL.LU R39, [R1+0xd0] ;  /* 0x0000d00001277983 */ /* 0x000ea20000300800 */
[----:B------:R-:W-:-:S03]  /*73860*/  LOP3.LUT R38, R42, 0xffff, RZ, 0xc0, !PT ;  /* 0x0000ffff2a267812 */ /* 0x000fc600078ec0ff */
[----:B------:R-:W3:Y:S01]  /*73870*/  LDL.LU R42, [R1+0x50] ;  /* 0x00005000012a7983 */ /* 0x000ee20000300800 */
[----:B------:R-:W-:Y:S02]  /*73880*/  LOP3.LUT R37, R37, 0xffff, RZ, 0xc0, !PT ;  /* 0x0000ffff25257812 */ /* 0x000fe400078ec0ff */
[----:B------:R-:W-:Y:S02]  /*73890*/  LOP3.LUT R36, R36, 0xffff, RZ, 0xc0, !PT ;  /* 0x0000ffff24247812 */ /* 0x000fe400078ec0ff */
[----:B------:R-:W-:Y:S02]  /*738a0*/  PRMT R37, R38, 0x3340, R37 ;  /* 0x0000334026257816 */ /* 0x000fe40000000025 */
[--C-:B------:R-:W-:Y:S02]  /*738b0*/  PRMT R36, R36, 0x3340, R0.reuse ;  /* 0x0000334024247816 */ /* 0x100fe40000000000 */
[----:B------:R-:W-:Y:S01]  /*738c0*/  LOP3.LUT R44, R44, 0xffff, RZ, 0xc0, !PT ;  /* 0x0000ffff2c2c7812 */ /* 0x000fe200078ec0ff */
[----:B------:R-:W-:Y:S04]  /*738d0*/  STL [R1+0x2924], R37 ;  /* 0x0029242501007387 */ /* 0x000fe80000100800 */
[----:B------:R0:W-:Y:S02]  /*738e0*/  STL [R1+0x340], R36 ;  /* 0x0003402401007387 */ /* 0x0001e40000100800 */
[----:B0-----:R-:W-:-:S02]  /*738f0*/  PRMT R36, R44, 0x3340, R0 ;  /* 0x000033402c247816 */ /* 0x001fc40000000000 */
[----:B------:R-:W-:Y:S02]  /*73900*/  SHF.R.U32.HI R43, RZ, 0x8, R43 ;  /* 0x00000008ff2b7819 */ /* 0x000fe4000001162b */
[----:B------:R-:W-:Y:S02]  /*73910*/  LOP3.LUT R45, R45, 0xffff, RZ, 0xc0, !PT ;  /* 0x0000ffff2d2d7812 */ /* 0x000fe400078ec0ff */
[----:B--2---:R-:W-:Y:S02]  /*73920*/  LOP3.LUT R39, R39, 0xffff, RZ, 0xc0, !PT ;  /* 0x0000ffff27277812 */ /* 0x004fe400078ec0ff */
[----:B---3--:R-:W-:Y:S02]  /*73930*/  LOP3.LUT R38, R42, 0xffff, RZ, 0xc0, !PT ;  /* 0x0000ffff2a267812 */ /* 0x008fe400078ec0ff */
[----:B------:R-:W2:Y:S02]  /*73940*/  LDL.LU R42, [R1+0x1c8] ;  /* 0x0001c800012a7983 */ /* 0x000ea40000300800 */
[----:B------:R-:W-:-:S04]  /*73950*/  PRMT R37, R39, 0x3340, R38 ;  /* 0x0000334027257816 */ /* 0x000fc80000000026 */
[----:B------:R-:W-:Y:S02]  /*73960*/  PRMT R37, R37, 0x5410, R36 ;  /* 0x0000541025257816 */ /* 0x000fe40000000024 */
[----:B------:R-:W-:-:S03]  /*73970*/  IADD3 R36, P6, PT, R61, R7, RZ ;  /* 0x000000073d247210 */ /* 0x000fc60007fde0ff */
[----:B------:R0:W-:Y:S02]  /*73980*/  STL [R1+0x2a54], R37 ;  /* 0x002a542501007387 */ /* 0x0001e40000100800 */
[----:B0-----:R-:W-:-:S05]  /*73990*/  IMAD.X R37, R35, 0x1, R8, P6 ;  /* 0x0000000123257824 */ /* 0x001fca00030e0608 */
[----:B------:R0:W-:Y:S02]  /*739a0*/  STL.64 [R1+0x6f8], R36 ;  /* 0x0006f82401007387 */ /* 0x0001e40000100a00 */
[----:B0-----:R-:W-:Y:S02]  /*739b0*/  SHF.R.U32.HI R36, RZ, 0x8, R38 ;  /* 0x00000008ff247819 */ /* 0x001fe40000011626 */
[----:B------:R-:W-:Y:S02]  /*739c0*/  SHF.R.U32.HI R37, RZ, 0x8, R39 ;  /* 0x00000008ff257819 */ /* 0x000fe40000011627 */
[----:B------:R-:W-:Y:S02]  /*739d0*/  LOP3.LUT R38, R43, 0xffff, RZ, 0xc0, !PT ;  /* 0x0000ffff2b267812 */ /* 0x000fe400078ec0ff */
[----:B------:R-:W-:Y:S01]  /*739e0*/  LOP3.LUT R37, R37, 0xffff, RZ, 0xc0, !PT ;  /* 0x0000ffff25257812 */ /* 0x000fe200078ec0ff */
[----:B------:R-:W3:Y:S01]  /*739f0*/  LDL.LU R43, [R1+0x1f8] ;  /* 0x0001f800012b7983 */ /* 0x000ee20000300800 */
[----:B------:R-:W-:-:S02]  /*73a00*/  LOP3.LUT R36, R36, 0xffff, RZ, 0xc0, !PT ;  /* 0x0000ffff24247812 */ /* 0x000fc400078ec0ff */
[----:B------:R-:W-:Y:S02]  /*73a10*/  PRMT R38, R38, 0x3340, R0 ;  /* 0x0000334026267816 */ /* 0x000fe40000000000 */
[----:B------:R-:W-:Y:S02]  /*73a20*/  PRMT R36, R37, 0x3340, R36 ;  /* 0x0000334025247816 */ /* 0x000fe40000000024 */
[----:B------:R-:W-:Y:S01]  /*73a30*/  LOP3.LUT R39, R60, 0xffff, RZ, 0xc0, !PT ;  /* 0x0000ffff3c277812 */ /* 0x000fe200078ec0ff */
[----:B------:R0:W-:Y:S04]  /*73a40*/  STL [R1+0x33c], R38 ;  /* 0x00033c2601007387 */ /* 0x0001e80000100800 */
[----:B------:R1:W-:Y:S04]  /*73a50*/  STL [R1+0x2918], R36 ;  /* 0x0029182401007387 */ /* 0x0003e80000100800 */
[----:B------:R-:W4:Y:S01]  /*73a60*/  LDL.LU R60, [R1+0x94] ;  /* 0x00009400013c7983 */ /* 0x000f220000300800 */
[----:B0-----:R-:W-:-:S03]  /*73a70*/  LOP3.LUT R38, R50, 0xffff, RZ, 0xc0, !PT ;  /* 0x0000ffff32267812 */ /* 0x001fc600078ec0ff */
[----:B------:R-:W4:Y:S01]  /*73a80*/  LDL.LU R50, [R1+0x30] ;  /* 0x0000300001327983 */ /* 0x000f220000300800 */
[----:B-1----:R-:W-:Y:S02]  /*73a90*/  PRMT R36, R45, 0x3340, R0 ;  /* 0x000033402d247816 */ /* 0x002fe40000000000 */
[----:B------:R-:W-:-:S04]  /*73aa0*/  PRMT R37, R39, 0x3340, R38 ;  /* 0x0000334027257816 */ /* 0x000fc80000000026 */
[----:B------:R-:W-:Y:S02]  /*73ab0*/  PRMT R37, R37, 0x5410, R36 ;  /* 0x0000541025257816 */ /* 0x000fe40000000024 */
[----:B------:R-:W-:-:S03]  /*73ac0*/  IADD3 R36, P6, PT, R61, R9, RZ ;  /* 0x000000093d247210 */ /* 0x000fc60007fde0ff */
[----:B------:R0:W-:Y:S02]  /*73ad0*/  STL [R1+0x2a50], R37 ;  /* 0x002a502501007387 */ /* 0x0001e40000100800 */
[----:B0-----:R-:W-:-:S05]  /*73ae0*/  IMAD.X R37, R35, 0x1, R10, P6 ;  /* 0x0000000123257824 */ /* 0x001fca00030e060a */
        /* <DEDUP_REMOVED lines=9> */
[----:B------:R-:W-:-:S03]  /*73b80*/  PRMT R36, R36, 0x3340, R0 ;  /* 0x0000334024247816 */ /* 0x000fc60000000000 */
[----:B------:R-:W-:Y:S04]  /*73b90*/  STL [R1+0x2904], R37 ;  /* 0x0029042501007387 */ /* 0x000fe80000100800 */
[----:B------:R0:W-:Y:S01]  /*73ba0*/  STL [R1+0x30c], R36 ;  /* 0x00030c2401007387 */ /* 0x0001e20000100800 */
[----:B------:R-:W-:Y:S02]  /*73bb0*/  SHF.R.U32.HI R44, RZ, 0x8, R44 ;  /* 0x00000008ff2c7819 */ /* 0x000fe4000001162c */
[----:B------:R-:W-:Y:S02]  /*73bc0*/  LOP3.LUT R40, R40, 0xffff, RZ, 0xc0, !PT ;  /* 0x0000ffff28287812 */ /* 0x000fe400078ec0ff */
[----:B--2---:R-:W-:-:S04]  /*73bd0*/  LOP3.LUT R42, R42, 0xffff, RZ, 0xc0, !PT ;  /* 0x0000ffff2a2a7812 */ /* 0x004fc800078ec0ff */
[----:B0-----:R-:W-:Y:S02]  /*73be0*/  PRMT R36, R42, 0x3340, R0 ;  /* 0x000033402a247816 */ /* 0x001fe40000000000 */
[----:B---3--:R-:W-:Y:S02]  /*73bf0*/  LOP3.LUT R38, R43, 0xffff, RZ, 0xc0, !PT ;  /* 0x0000ffff2b267812 */ /* 0x008fe400078ec0ff */
[----:B----4-:R-:W-:-:S04]  /*73c00*/  LOP3.LUT R39, R45, 0xffff, RZ, 0xc0, !PT ;  /* 0x0000ffff2d277812 */ /* 0x010fc800078ec0ff */
[----:B------:R-:W-:-:S04]  /*73c10*/  PRMT R37, R39, 0x3340, R38 ;  /* 0x0000334027257816 */ /* 0x000fc80000000026 */
        /* <DEDUP_REMOVED lines=8> */
[----:B------:R-:W-:Y:S02]  /*73ca0*/  LOP3.LUT R37, R37, 0xffff, RZ, 0xc0, !PT ;  /* 0x0000ffff25257812 */ /* 0x000fe400078ec0ff */
[----:B------:R-:W-:Y:S02]  /*73cb0*/  LOP3.LUT R36, R36, 0xffff, RZ, 0xc0, !PT ;  /* 0x0000ffff24247812 */ /* 0x000fe400078ec0ff */
[----:B------:R-:W-:Y:S02]  /*73cc0*/  PRMT R38, R38, 0x3340, R0 ;  /* 0x0000334026267816 */ /* 0x000fe40000000000 */
[----:B------:R-:W-:Y:S02]  /*73cd0*/  PRMT R36, R37, 0x3340, R36 ;  /* 0x0000334025247816 */ /* 0x000fe40000000024 */
[----:B------:R-:W-:Y:S01]  /*73ce0*/  LOP3.LUT R39, R60, 0xffff, RZ, 0xc0, !PT ;  /* 0x0000ffff3c277812 */ /* 0x000fe200078ec0ff */
[----:B------:R0:W-:Y:S04]  /*73cf0*/  STL [R1+0x308], R38 ;  /* 0x0003082601007387 */ /* 0x0001e80000100800 */
[----:B------:R1:W-:Y:S04]  /*73d00*/  STL [R1+0x28f4], R36 ;  /* 0x0028f42401007387 */ /* 0x0003e80000100800 */
[----:B------:R-:W2:Y:S01]  /*73d10*/  LDL.LU R43, [R1+0x1cc] ;  /* 0x0001cc00012b7983 */ /* 0x000ea20000300800 */
[----:B0-----:R-:W-:-:S03]  /*73d20*/  LOP3.LUT R38, R50, 0xffff, RZ, 0xc0, !PT ;  /* 0x0000ffff32267812 */ /* 0x001fc600078ec0ff */
[----:B------:R-:W3:Y:S01]  /*73d30*/  LDL.LU R44, [R1+0x1fc] ;  /* 0x0001fc00012c7983 */ /* 0x000ee20000300800 */
[----:B-1----:R-:W-:Y:S02]  /*73d40*/  PRMT R36, R40, 0x3340, R0 ;  /* 0x0000334028247816 */ /* 0x002fe40000000000 */
[----:B------:R-:W-:-:S04]  /*73d50*/  PRMT R37, R39, 0x3340, R38 ;  /* 0x0000334027257816 */ /* 0x000fc80000000026 */
[----:B------:R-:W-:-:S05]  /*73d60*/  PRMT R36, R37, 0x5410, R36 ;  /* 0x0000541025247816 */ /* 0x000fca0000000024 */
[----:B------:R0:W-:Y:S04]  /*73d70*/  STL [R1+0x2a48], R36 ;  /* 0x002a482401007387 */ /* 0x0001e80000100800 */
[----:B------:R-:W4:Y:S04]  /*73d80*/  LDL.LU R45, [R1+0x22c] ;  /* 0x00022c00012d7983 */ /* 0x000f280000300800 */
[----:B------:R-:W3:Y:S01]  /*73d90*/  LDL.LU R60, [R1+0x1b8] ;  /* 0x0001b800013c7983 */ /* 0x000ee20000300800 */
[----:B0-----:R-:W-:-:S03]  /*73da0*/  IADD3 R36, P6, PT, R61, R13, RZ ;  /* 0x0000000d3d247210 */ /* 0x001fc60007fde0ff */
[----:B------:R-:W3:Y:S02]  /*73db0*/  LDL.LU R50, [R1+0x1dc] ;  /* 0x0001dc0001327983 */ /* 0x000ee40000300800 */
[----:B------:R-:W-:Y:S01]  /*73dc0*/  IMAD.X R37, R35, 0x1, R14, P6 ;  /* 0x0000000123257824 */ /* 0x000fe200030e060e */
[----:B------:R-:W-:-:S04]  /*73dd0*/  SHF.R.U32.HI R39, RZ, 0x8, R39 ;  /* 0x00000008ff277819 */ /* 0x000fc80000011627 */
[----:B------:R0:W-:Y:S02]  /*73de0*/  STL.64 [R1+0x7d0], R36 ;  /* 0x0007d02401007387 */ /* 0x0001e40000100a00 */
[----:B0-----:R-:W-:Y:S02]  /*73df0*/  SHF.R.U32.HI R37, RZ, 0x8, R38 ;  /* 0x00000008ff257819 */ /* 0x001fe40000011626 */
[----:B------:R-:W-:Y:S02]  /*73e00*/  LOP3.LUT R38, R39, 0xffff, RZ, 0xc0, !PT ;  /* 0x0000ffff27267812 */ /* 0x000fe400078ec0ff */
[----:B------:R-:W-:Y:S02]  /*73e10*/  LOP3.LUT R37, R37, 0xffff, RZ, 0xc0, !PT ;  /* 0x0000ffff25257812 */ /* 0x000fe400078ec0ff */
[----:B------:R-:W-:Y:S02]  /*73e20*/  SHF.R.U32.HI R36, RZ, 0x8, R40 ;  /* 0x00000008ff247819 */ /* 0x000fe40000011628 */
[----:B------:R-:W3:Y:S01]  /*73e30*/  LDL.LU R40, [R1+0x248] ;  /* 0x0002480001287983 */ /* 0x000ee20000300800 */
[----:B------:R-:W-:-:S03]  /*73e40*/  PRMT R38, R38, 0x3340, R37 ;  /* 0x0000334026267816 */ /* 0x000fc60000000025 */
[----:B------:R-:W3:Y:S04]  /*73e50*/  LDL.LU R39, [R1+0x98] ;  /* 0x0000980001277983 */ /* 0x000ee80000300800 */
[----:B------:R-:W4:Y:S01]  /*73e60*/  LDL.LU R37, [R1+0x34] ;  /* 0x0000340001257983 */ /* 0x000f220000300800 */
[----:B------:R-:W-:-:S03]  /*73e70*/  LOP3.LUT R36, R36, 0xffff, RZ, 0xc0, !PT ;  /* 0x0000ffff24247812 */ /* 0x000fc600078ec0ff */
[----:B------:R0:W-:Y:S02]  /*73e80*/  STL [R1+0x28e8], R38 ;  /* 0x0028e82601007387 */ /* 0x0001e40000100800 */
[----:B0-----:R-:W-:Y:S02]  /*73e90*/  PRMT R38, R36, 0x3340, R0 ;  /* 0x0000334024267816 */ /* 0x001fe40000000000 */
[----:B------:R-:W-:-:S03]  /*73ea0*/  LOP3.LUT R36, R41, 0xffff, RZ, 0xc0, !PT ;  /* 0x0000ffff29247812 */ /* 0x000fc600078ec0ff */
[----:B------:R-:W-:Y:S04]  /*73eb0*/  STL [R1+0x304], R38 ;  /* 0x0003042601007387 */ /* 0x000fe80000100800 */
[----:B------:R0:W-:Y:S02]  /*73ec0*/  STL [R1+0x23cc], R36 ;  /* 0x0023cc2401007387 */ /* 0x0001e40000100800 */
[----:B0-----:R-:W-:Y:S02]  /*73ed0*/  PRMT R36, R36, 0x3340, R0 ;  /* 0x0000334024247816 */ /* 0x001fe40000000000 */
[----:B------:R-:W-:Y:S02]  /*73ee0*/  SHF.R.U32.HI R42, RZ, 0x8, R42 ;  /* 0x00000008ff2a7819 */ /* 0x000fe4000001162a */
[----:B--2---:R-:W-:-:S02]  /*73ef0*/  LOP3.LUT R43, R43, 0xffff, RZ, 0xc0, !PT ;  /* 0x0000ffff2b2b7812 */ /* 0x004fc400078ec0ff */
        /* <DEDUP_REMOVED lines=15> */
[----:B------:R-:W-:Y:S02]  /*73ff0*/  LOP3.LUT R41, R40, 0xffff, RZ, 0xc0, !PT ;  /* 0x0000ffff28297812 */ /* 0x000fe400078ec0ff */
[----:B------:R-:W-:Y:S01]  /*74000*/  LOP3.LUT R40, R44, 0xffff, RZ, 0xc0, !PT ;  /* 0x0000ffff2c287812 */ /* 0x000fe200078ec0ff */
[----:B------:R0:W-:Y:S03]  /*74010*/  STL [R1+0x300], R38 ;  /* 0x0003002601007387 */ /* 0x0001e60000100800 */
[----:B------:R-:W-:Y:S01]  /*74020*/  PRMT R37, R41, 0x3340, R40 ;  /* 0x0000334029257816 */ /* 0x000fe20000000028 */
[----:B------:R1:W-:Y:S01]  /*74030*/  STL [R1+0x2930], R36 ;  /* 0x0029302401007387 */ /* 0x0003e20000100800 */
[----:B------:R-:W-:-:S02]  /*74040*/  LOP3.LUT R39, R45, 0xffff, RZ, 0xc0, !PT ;  /* 0x0000ffff2d277812 */ /* 0x000fc400078ec0ff */
[----:B------:R-:W-:Y:S01]  /*74050*/  LOP3.LUT R42, R60, 0xffff, RZ, 0xc0, !PT ;  /* 0x0000ffff3c2a7812 */ /* 0x000fe200078ec0ff */
[----:B------:R-:W2:Y:S01]  /*74060*/  LDL.LU R44, [R1+0x17c4] ;  /* 0x0017c400012c7983 */ /* 0x000ea20000300800 */
[----:B0-----:R-:W-:-:S03]  /*74070*/  LOP3.LUT R38, R50, 0xffff, RZ, 0xc0, !PT ;  /* 0x0000ffff32267812 */ /* 0x001fc600078ec0ff */
[----:B------:R-:W3:Y:S01]  /*74080*/  LDL.LU R45, [R1+0x23f0] ;  /* 0x0023f000012d7983 */ /* 0x000ee20000300800 */
[----:B-1----:R-:W-:-:S03]  /*74090*/  PRMT R36, R43, 0x3340, R0 ;  /* 0x000033402b247816 */ /* 0x002fc60000000000 */
[----:B------:R-:W4:Y:S01]  /*740a0*/  LDL.LU R50, [R1+0x234] ;  /* 0x0002340001327983 */ /* 0x000f220000300800 */
[----:B------:R-:W-:-:S03]  /*740b0*/  PRMT R36, R37, 0x5410, R36 ;  /* 0x0000541025247816 */ /* 0x000fc60000000024 */
[----:B------:R-:W4:Y:S01]  /*740c0*/  LDL.LU R60, [R1+0x1e0] ;  /* 0x0001e000013c7983 */ /* 0x000f220000300800 */
[----:B------:R-:W-:-:S03]  /*740d0*/  PRMT R37, R39, 0x3340, R38 ;  /* 0x0000334027257816 */ /* 0x000fc60000000026 */
[----:B------:R0:W-:Y:S02]  /*740e0*/  STL [R1+0x2a40], R36 ;  /* 0x002a402401007387 */ /* 0x0001e40000100800 */
[----:B0-----:R-:W-:-:S04]  /*740f0*/  PRMT R36, R42, 0x3340, R0 ;  /* 0x000033402a247816 */ /* 0x001fc80000000000 */
        /* <DEDUP_REMOVED lines=9> */
[----:B------:R-:W-:Y:S02]  /*74190*/  SHF.R.U32.HI R36, RZ, 0x8, R38 ;  /* 0x00000008ff247819 */ /* 0x000fe40000011626 */
[----:B------:R-:W-:-:S02]  /*741a0*/  LOP3.LUT R38, R41, 0xffff, RZ, 0xc0, !PT ;  /* 0x0000ffff29267812 */ /* 0x000fc400078ec0ff */
[----:B------:R-:W-:Y:S02]  /*741b0*/  LOP3.LUT R37, R37, 0xffff, RZ, 0xc0, !PT ;  /* 0x0000ffff25257812 */ /* 0x000fe400078ec0ff */
[----:B------:R-:W-:Y:S02]  /*741c0*/  LOP3.LUT R39, R39, 0xffff, RZ, 0xc0, !PT ;  /* 0x0000ffff27277812 */ /* 0x000fe400078ec0ff */
[----:B------:R-:W-:Y:S02]  /*741d0*/  LOP3.LUT R36, R36, 0xffff, RZ, 0xc0, !PT ;  /* 0x0000ffff24247812 */ /* 0x000fe400078ec0ff */
[----:B------:R-:W-:Y:S02]  /*741e0*/  PRMT R41, R38, 0x3340, R37 ;  /* 0x0000334026297816 */ /* 0x000fe40000000025 */
[----:B------:R-:W-:Y:S02]  /*741f0*/  PRMT R38, R39, 0x3340, R36 ;  /* 0x0000334027267816 */ /* 0x000fe40000000024 */
[----:B------:R-:W-:Y:S01]  /*74200*/  IADD3 R36, P6, PT, R61, R18, RZ ;  /* 0x000000123d247210 */ /* 0x000fe20007fde0ff */
[----:B------:R-:W-:Y:S04]  /*74210*/  STL [R1+0x28c4], R41 ;  /* 0x0028c42901007387 */ /* 0x000fe80000100800 */
[----:B------:R-:W-:Y:S01]  /*74220*/  IMAD.X R37, R35, 0x1, R20, P6 ;  /* 0x0000000123257824 */ /* 0x000fe200030e0614 */
[----:B------:R-:W-:Y:S04]  /*74230*/  STL [R1+0x28c0], R38 ;  /* 0x0028c02601007387 */ /* 0x000fe80000100800 */
[----:B------:R0:W-:Y:S02]  /*74240*/  STL.64 [R1+0x7b8], R36 ;  /* 0x0007b82401007387 */ /* 0x0001e40000100a00 */
[----:B0-----:R-:W-:-:S02]  /*74250*/  SHF.R.U32.HI R37, RZ, 0x8, R42 ;  /* 0x00000008ff257819 */ /* 0x001fc4000001162a */
[----:B------:R-:W-:Y:S01]  /*74260*/  SHF.R.U32.HI R36, RZ, 0x8, R43 ;  /* 0x00000008ff247819 */ /* 0x000fe2000001162b */
[----:B------:R-:W4:Y:S01]  /*74270*/  LDL.LU R42, [R1+0x23ec] ;  /* 0x0023ec00012a7983 */ /* 0x000f220000300800 */
[----:B------:R-:W-:Y:S02]  /*74280*/  LOP3.LUT R37, R37, 0xffff, RZ, 0xc0, !PT ;  /* 0x0000ffff25257812 */ /* 0x000fe400078ec0ff */
[----:B------:R-:W-:Y:S01]  /*74290*/  LOP3.LUT R36, R36, 0xffff, RZ, 0xc0, !PT ;  /* 0x0000ffff24247812 */ /* 0x000fe200078ec0ff */
[----:B------:R-:W4:Y:S01]  /*742a0*/  LDL.LU R43, [R1+0x14d0] ;  /* 0x0014d000012b7983 */ /* 0x000f220000300800 */
[--C-:B------:R-:W-:Y:S02]  /*742b0*/  PRMT R37, R37, 0x3340, R0.reuse ;  /* 0x0000334025257816 */ /* 0x100fe40000000000 */
[----:B------:R-:W-:-:S03]  /*742c0*/  PRMT R36, R36, 0x3340, R0 ;  /* 0x0000334024247816 */ /* 0x000fc60000000000 */
[----:B------:R-:W-:Y:S04]  /*742d0*/  STL [R1+0x2f4], R37 ;  /* 0x0002f42501007387 */ /* 0x000fe80000100800 */
[----:B------:R0:W-:Y:S01]  /*742e0*/  STL [R1+0x2f0], R36 ;  /* 0x0002f02401007387 */ /* 0x0001e20000100800 */
[----:B--2---:R-:W-:Y:S02]  /*742f0*/  LOP3.LUT R41, R44, 0xffff, RZ, 0xc0, !PT ;  /* 0x0000ffff2c297812 */ /* 0x004fe400078ec0ff */
[----:B---3--:R-:W-:Y:S02]  /*74300*/  LOP3.LUT R38, R45, 0xffff, RZ, 0xc0, !PT ;  /* 0x0000ffff2d267812 */ /* 0x008fe400078ec0ff */
[----:B0-----:R-:W-:Y:S02]  /*74310*/  PRMT R36, R41, 0x3340, R0 ;  /* 0x0000334029247816 */ /* 0x001fe40000000000 */
[----:B----4-:R-:W-:-:S02]  /*74320*/  LOP3.LUT R50, R50, 0xffff, RZ, 0xc0, !PT ;  /* 0x0000ffff32327812 */ /* 0x010fc400078ec0ff */
[----:B------:R-:W-:-:S04]  /*74330*/  LOP3.LUT R39, R40, 0xffff, RZ, 0xc0, !PT ;  /* 0x0000ffff28277812 */ /* 0x000fc800078ec0ff */
[----:B------:R-:W-:-:S04]  /*74340*/  PRMT R37, R39, 0x3340, R38 ;  /* 0x0000334027257816 */ /* 0x000fc80000000026 */
[----:B------:R-:W-:Y:S02]  /*74350*/  PRMT R37, R37, 0x5410, R36 ;  /* 0x0000541025257816 */ /* 0x000fe40000000024 */
[----:B------:R-:W-:-:S03]  /*74360*/  LOP3.LUT R36, R60, 0xffff, RZ, 0xc0, !PT ;  /* 0x0000ffff3c247812 */ /* 0x000fc600078ec0ff */
[----:B------:R0:W-:Y:S04]  /*74370*/  STL [R1+0x2a30], R37 ;  /* 0x002a302501007387 */ /* 0x0001e80000100800 */
[----:B------:R-:W2:Y:S04]  /*74380*/  LDL.LU R44, [R1+0x2404] ;  /* 0x00240400012c7983 */ /* 0x000ea80000300800 */
[----:B------:R-:W3:Y:S01]  /*74390*/  LDL.LU R45, [R1+0x2a8] ;  /* 0x0002a800012d7983 */ /* 0x000ee20000300800 */
[----:B0-----:R-:W-:-:S03]  /*743a0*/  SHF.R.U32.HI R37, RZ, 0x8, R39 ;  /* 0x00000008ff257819 */ /* 0x001fc60000011627 */
[----:B------:R-:W4:Y:S01]  /*743b0*/  LDL.LU R60, [R1+0x23dc] ;  /* 0x0023dc00013c7983 */ /* 0x000f220000300800 */
[----:B------:R-:W-:-:S03]  /*743c0*/  SHF.R.U32.HI R39, RZ, 0x8, R50 ;  /* 0x00000008ff277819 */ /* 0x000fc60000011632 */
[----:B------:R-:W-:Y:S04]  /*743d0*/  STL [R1+0x1a0], R36 ;  /* 0x0001a02401007387 */ /* 0x000fe80000100800 */
[----:B------:R0:W-:Y:S04]  /*743e0*/  STL [R1+0x2de8], R50 ;  /* 0x002de83201007387 */ /* 0x0001e80000100800 */
[----:B0-----:R-:W2:Y:S01]  /*743f0*/  LDL.LU R50, [R1+0x2418] ;  /* 0x0024180001327983 */ /* 0x001ea20000300800 */
[----:B------:R-:W-:Y:S02]  /*74400*/  SHF.R.U32.HI R36, RZ, 0x8, R36 ;  /* 0x00000008ff247819 */ /* 0x000fe40000011624 */
[----:B------:R-:W-:-:S02]  /*74410*/  SHF.R.U32.HI R40, RZ, 0x8, R38 ;  /* 0x00000008ff287819 */ /* 0x000fc40000011626 */
[----:B------:R-:W-:Y:S02]  /*74420*/  LOP3.LUT R39, R39, 0xffff, RZ, 0xc0, !PT ;  /* 0x0000ffff27277812 */ /* 0x000fe400078ec0ff */
[----:B------:R-:W-:Y:S02]  /*74430*/  LOP3.LUT R38, R36, 0xffff, RZ, 0xc0, !PT ;  /* 0x0000ffff24267812 */ /* 0x000fe400078ec0ff */
[----:B------:R-:W-:Y:S02]  /*74440*/  LOP3.LUT R37, R37, 0xffff, RZ, 0xc0, !PT ;  /* 0x0000ffff25257812 */ /* 0x000fe400078ec0ff */
[----:B------:R-:W-:Y:S02]  /*74450*/  LOP3.LUT R36, R40, 0xffff, RZ, 0xc0, !PT ;  /* 0x0000ffff28247812 */ /* 0x000fe400078ec0ff */
[----:B------:R-:W-:Y:S02]  /*74460*/  PRMT R38, R39, 0x3340, R38 ;  /* 0x0000334027267816 */ /* 0x000fe40000000026 */
[----:B------:R-:W-:-:S02]  /*74470*/  PRMT R36, R37, 0x3340, R36 ;  /* 0x0000334025247816 */ /* 0x000fc40000000024 */
[----:B------:R-:W-:Y:S01]  /*74480*/  LOP3.LUT R39, R43, 0xffff, RZ, 0xc0, !PT ;  /* 0x0000ffff2b277812 */ /* 0x000fe200078ec0ff */
[----:B------:R0:W-:Y:S04]  /*74490*/  STL [R1+0x2900], R38 ;  /* 0x0029002601007387 */ /* 0x0001e80000100800 */
[----:B------:R1:W-:Y:S01]  /*744a0*/  STL [R1+0x28ac], R36 ;  /* 0x0028ac2401007387 */ /* 0x0003e20000100800 */
[----:B0-----:R-:W-:Y:S02]  /*744b0*/  LOP3.LUT R38, R42, 0xffff, RZ, 0xc0, !PT ;  /* 0x0000ffff2a267812 */ /* 0x001fe400078ec0ff */
[----:B-1----:R-:W-:Y:S02]  /*744c0*/  PRMT R36, R39, 0x3340, R0 ;  /* 0x0000334027247816 */ /* 0x002fe40000000000 */
[----:B--2---:R-:W-:-:S02]  /*744d0*/  LOP3.LUT R40, R50, 0xffff, RZ, 0xc0, !PT ;  /* 0x0000ffff32287812 */ /* 0x004fc400078ec0ff */
[----:B------:R-:W2:Y:S02]  /*744e0*/  LDL.LU R50, [R1+0x24a0] ;  /* 0x0024a00001327983 */ /* 0x000ea40000300800 */
[----:B------:R-:W-:Y:S02]  /*744f0*/  PRMT R37, R40, 0x3340, R38 ;  /* 0x0000334028257816 */ /* 0x000fe40000000026 */
[----:B------:R-:W2:Y:S02]  /*74500*/  LDL.LU R42, [R1+0x2454] ;  /* 0x00245400012a7983 */ /* 0x000ea40000300800 */
[----:B------:R-:W-:-:S05]  /*74510*/  PRMT R36, R37, 0x5410, R36 ;  /* 0x0000541025247816 */ /* 0x000fca0000000024 */
[----:B------:R0:W-:Y:S04]  /*74520*/  STL [R1+0x2a24], R36 ;  /* 0x002a242401007387 */ /* 0x0001e80000100800 */
[----:B------:R-:W2:Y:S01]  /*74530*/  LDL.LU R43, [R1+0x2478] ;  /* 0x00247800012b7983 */ /* 0x000ea20000300800 */
[----:B0-----:R-:W-:-:S05]  /*74540*/  IADD3 R36, P6, PT, R61, R21, RZ ;  /* 0x000000153d247210 */ /* 0x001fca0007fde0ff */
[----:B------:R-:W-:Y:S01]  /*74550*/  IMAD.X R37, R35, 0x1, R23, P6 ;  /* 0x0000000123257824 */ /* 0x000fe200030e0617 */
[----:B------:R-:W-:-:S04]  /*74560*/  SHF.R.U32.HI R40, RZ, 0x8, R40 ;  /* 0x00000008ff287819 */ /* 0x000fc80000011628 */
[----:B------:R0:W-:Y:S02]  /*74570*/  STL.64 [R1+0x7b0], R36 ;  /* 0x0007b02401007387 */ /* 0x0001e40000100a00 */
[----:B0-----:R-:W-:Y:S02]  /*74580*/  SHF.R.U32.HI R37, RZ, 0x8, R38 ;  /* 0x00000008ff257819 */ /* 0x001fe40000011626 */
[----:B------:R-:W-:Y:S02]  /*74590*/  SHF.R.U32.HI R36, RZ, 0x8, R39 ;  /* 0x00000008ff247819 */ /* 0x000fe40000011627 */
[----:B------:R-:W-:Y:S02]  /*745a0*/  LOP3.LUT R38, R40, 0xffff, RZ, 0xc0, !PT ;  /* 0x0000ffff28267812 */ /* 0x000fe400078ec0ff */
[----:B------:R-:W-:Y:S02]  /*745b0*/  LOP3.LUT R37, R37, 0xffff, RZ, 0xc0, !PT ;  /* 0x0000ffff25257812 */ /* 0x000fe400078ec0ff */
[----:B------:R-:W-:-:S02]  /*745c0*/  LOP3.LUT R36, R36, 0xffff, RZ, 0xc0, !PT ;  /* 0x0000ffff24247812 */ /* 0x000fc400078ec0ff */
[----:B------:R-:W-:Y:S02]  /*745d0*/  PRMT R37, R38, 0x3340, R37 ;  /* 0x0000334026257816 */ /* 0x000fe40000000025 */
[----:B------:R-:W-:Y:S02]  /*745e0*/  PRMT R36, R36, 0x3340, R0 ;  /* 0x0000334024247816 */ /* 0x000fe40000000000 */
[----:B------:R-:W-:Y:S02]  /*745f0*/  LOP3.LUT R39, R44, 0xffff, RZ, 0xc0, !PT ;  /* 0x0000ffff2c277812 */ /* 0x000fe400078ec0ff */
[----:B---3--:R-:W-:Y:S02]  /*74600*/  LOP3.LUT R40, R45, 0xffff, RZ, 0xc0, !PT ;  /* 0x0000ffff2d287812 */ /* 0x008fe400078ec0ff */
[----:B----4-:R-:W-:Y:S01]  /*74610*/  LOP3.LUT R38, R60, 0xffff, RZ, 0xc0, !PT ;  /* 0x0000ffff3c267812 */ /* 0x010fe200078ec0ff */
[----:B------:R0:W-:Y:S04]  /*74620*/  STL [R1+0x28a8], R37 ;  /* 0x0028a82501007387 */ /* 0x0001e80000100800 */
[----:B------:R1:W-:Y:S04]  /*74630*/  STL [R1+0x2bc], R36 ;  /* 0x0002bc2401007387 */ /* 0x0003e80000100800 */
[----:B------:R-:W3:Y:S01]  /*74640*/  LDL.LU R44, [R1+0x24a4] ;  /* 0x0024a400012c7983 */ /* 0x000ee20000300800 */
[----:B0-----:R-:W-:-:S03]  /*74650*/  PRMT R37, R39, 0x3340, R38 ;  /* 0x0000334027257816 */ /* 0x001fc60000000026 */
[----:B------:R-:W4:Y:S01]  /*74660*/  LDL.LU R45, [R1+0x2458] ;  /* 0x00245800012d7983 */ /* 0x000f220000300800 */
[----:B-1----:R-:W-:-:S04]  /*74670*/  PRMT R36, R40, 0x3340, R0 ;  /* 0x0000334028247816 */ /* 0x002fc80000000000 */
[----:B------:R-:W-:-:S05]  /*74680*/  PRMT R36, R37, 0x5410, R36 ;  /* 0x0000541025247816 */ /* 0x000fca0000000024 */
[----:B------:R0:W-:Y:S04]  /*74690*/  STL [R1+0x2a20], R36 ;  /* 0x002a202401007387 */ /* 0x0001e80000100800 */
[----:B------:R-:W4:Y:S01]  /*746a0*/  LDL.LU R60, [R1+0x247c] ;  /* 0x00247c00013c7983 */ /* 0x000f220000300800 */
[----:B0-----:R-:W-:Y:S02]  /*746b0*/  IADD3 R36, P6, PT, R61, R22, RZ ;  /* 0x000000163d247210 */ /* 0x001fe40007fde0ff */
[----:B------:R-:W-:-:S03]  /*746c0*/  SHF.R.U32.HI R41, RZ, 0x8, R41 ;  /* 0x00000008ff297819 */ /* 0x000fc60000011629 */
[----:B------:R-:W-:-:S05]  /*746d0*/  IMAD.X R37, R35, 0x1, R24, P6 ;  /* 0x0000000123257824 */ /* 0x000fca00030e0618 */
[----:B------:R0:W-:Y:S02]  /*746e0*/  STL.64 [R1+0x7a0], R36 ;  /* 0x0007a02401007387 */ /* 0x0001e40000100a00 */
[----:B0-----:R-:W-:Y:S02]  /*746f0*/  SHF.R.U32.HI R36, RZ, 0x8, R38 ;  /* 0x00000008ff247819 */ /* 0x001fe40000011626 */
[----:B------:R-:W-:Y:S02]  /*74700*/  SHF.R.U32.HI R37, RZ, 0x8, R39 ;  /* 0x00000008ff257819 */ /* 0x000fe40000011627 */
[----:B------:R-:W-:Y:S02]  /*74710*/  LOP3.LUT R38, R41, 0xffff, RZ, 0xc0, !PT ;  /* 0x0000ffff29267812 */ /* 0x000fe400078ec0ff */
[----:B------:R-:W-:Y:S02]  /*74720*/  LOP3.LUT R37, R37, 0xffff, RZ, 0xc0, !PT ;  /* 0x0000ffff25257812 */ /* 0x000fe400078ec0ff */
[----:B------:R-:W-:-:S02]  /*74730*/  LOP3.LUT R36, R36, 0xffff, RZ, 0xc0, !PT ;  /* 0x0000ffff24247812 */ /* 0x000fc400078ec0ff */
[----:B------:R-:W-:Y:S02]  /*74740*/  PRMT R38, R38, 0x3340, R0 ;  /* 0x0000334026267816 */ /* 0x000fe40000000000 */
[----:B------:R-:W-:-:S03]  /*74750*/  PRMT R36, R37, 0x3340, R36 ;  /* 0x0000334025247816 */ /* 0x000fc60000000024 */
[----:B------:R-:W-:Y:S04]  /*74760*/  STL [R1+0x2b8], R38 ;  /* 0x0002b82601007387 */ /* 0x000fe80000100800 */
[----:B------:R0:W-:Y:S04]  /*74770*/  STL [R1+0x2888], R36 ;  /* 0x0028882401007387 */ /* 0x0001e80000100800 */
[----:B------:R-:W4:Y:S01]  /*74780*/  LDL.LU R41, [R1+0x2498] ;  /* 0x0024980001297983 */ /* 0x000f220000300800 */
[----:B------:R-:W-:Y:S02]  /*74790*/  SHF.R.U32.HI R40, RZ, 0x8, R40 ;  /* 0x00000008ff287819 */ /* 0x000fe40000011628 */
[----:B--2---:R-:W-:-:S02]  /*747a0*/  LOP3.LUT R39, R50, 0xffff, RZ, 0xc0, !PT ;  /* 0x0000ffff32277812 */ /* 0x004fc400078ec0ff */
[----:B------:R-:W2:Y:S01]  /*747b0*/  LDL.LU R50, [R1+0x2450] ;  /* 0x0024500001327983 */ /* 0x000ea20000300800 */
[----:B------:R-:W-:-:S04]  /*747c0*/  LOP3.LUT R42, R42, 0xffff, RZ, 0xc0, !PT ;  /* 0x0000ffff2a2a7812 */ /* 0x000fc800078ec0ff */
[----:B0-----:R-:W-:Y:S02]  /*747d0*/  PRMT R36, R42, 0x3340, R0 ;  /* 0x000033402a247816 */ /* 0x001fe40000000000 */
[----:B------:R-:W-:-:S04]  /*747e0*/  LOP3.LUT R38, R43, 0xffff, RZ, 0xc0, !PT ;  /* 0x0000ffff2b267812 */ /* 0x000fc800078ec0ff */
[----:B------:R-:W-:-:S04]  /*747f0*/  PRMT R37, R39, 0x3340, R38 ;  /* 0x0000334027257816 */ /* 0x000fc80000000026 */
[----:B------:R-:W-:-:S05]  /*74800*/  PRMT R36, R37, 0x5410, R36 ;  /* 0x0000541025247816 */ /* 0x000fca0000000024 */
[----:B------:R0:W-:Y:S04]  /*74810*/  STL [R1+0x2a14], R36 ;  /* 0x002a142401007387 */ /* 0x0001e80000100800 */
[----:B------:R-:W2:Y:S01]  /*74820*/  LDL.LU R43, [R1+0x2468] ;  /* 0x00246800012b7983 */ /* 0x000ea20000300800 */
[----:B0-----:R-:W-:-:S05]  /*74830*/  IADD3 R36, P6, PT, R61, R25, RZ ;  /* 0x000000193d247210 */ /* 0x001fca0007fde0ff */
        /* <DEDUP_REMOVED lines=9> */
[----:B---3--:R-:W-:Y:S01]  /*748d0*/  LOP3.LUT R40, R44, 0xffff, RZ, 0xc0, !PT ;  /* 0x0000ffff2c287812 */ /* 0x008fe200078ec0ff */
[----:B------:R0:W-:Y:S01]  /*748e0*/  STL [R1+0x2b4], R38 ;  /* 0x0002b42601007387 */ /* 0x0001e20000100800 */
[----:B----4-:R-:W-:-:S03]  /*748f0*/  LOP3.LUT R39, R45, 0xffff, RZ, 0xc0, !PT ;  /* 0x0000ffff2d277812 */ /* 0x010fc600078ec0ff */
[----:B------:R1:W-:Y:S04]  /*74900*/  STL [R1+0x2870], R36 ;  /* 0x0028702401007387 */ /* 0x0003e80000100800 */
[----:B------:R-:W3:Y:S04]  /*74910*/  LDL.LU R44, [R1+0x249c] ;  /* 0x00249c00012c7983 */ /* 0x000ee80000300800 */
[----:B------:R-:W4:Y:S01]  /*74920*/  LDL.LU R45, [R1+0x245c] ;  /* 0x00245c00012d7983 */ /* 0x000f220000300800 */
[----:B0-----:R-:W-:Y:S02]  /*74930*/  LOP3.LUT R38, R60, 0xffff, RZ, 0xc0, !PT ;  /* 0x0000ffff3c267812 */ /* 0x001fe400078ec0ff */
[----:B-1----:R-:W-:-:S02]  /*74940*/  PRMT R36, R39, 0x3340, R0 ;  /* 0x0000334027247816 */ /* 0x002fc40000000000 */
[----:B------:R-:W-:-:S04]  /*74950*/  PRMT R37, R40, 0x3340, R38 ;  /* 0x0000334028257816 */ /* 0x000fc80000000026 */
[----:B------:R-:W-:-:S05]  /*74960*/  PRMT R36, R37, 0x5410, R36 ;  /* 0x0000541025247816 */ /* 0x000fca0000000024 */
[----:B------:R0:W-:Y:S04]  /*74970*/  STL [R1+0x2a08], R36 ;  /* 0x002a082401007387 */ /* 0x0001e80000100800 */
[----:B------:R-:W4:Y:S01]  /*74980*/  LDL.LU R60, [R1+0x246c] ;  /* 0x00246c00013c7983 */ /* 0x000f220000300800 */
        /* <DEDUP_REMOVED lines=11> */
[----:B------:R-:W-:Y:S01]  /*74a40*/  LOP3.LUT R39, R41, 0xffff, RZ, 0xc0, !PT ;  /* 0x0000ffff29277812 */ /* 0x000fe200078ec0ff */
[----:B------:R-:W-:Y:S04]  /*74a50*/  STL [R1+0x285c], R37 ;  /* 0x00285c2501007387 */ /* 0x000fe80000100800 */
[----:B------:R0:W-:Y:S01]  /*74a60*/  STL [R1+0x2ac], R36 ;  /* 0x0002ac2401007387 */ /* 0x0001e20000100800 */
[----:B------:R-:W-:-:S02]  /*74a70*/  SHF.R.U32.HI R42, RZ, 0x8, R42 ;  /* 0x00000008ff2a7819 */ /* 0x000fc4000001162a */
[----:B--2---:R-:W-:-:S04]  /*74a80*/  LOP3.LUT R41, R50, 0xffff, RZ, 0xc0, !PT ;  /* 0x0000ffff32297812 */ /* 0x004fc800078ec0ff */
[----:B0-----:R-:W-:Y:S02]  /*74a90*/  PRMT R36, R41, 0x3340, R0 ;  /* 0x0000334029247816 */ /* 0x001fe40000000000 */
[----:B------:R-:W-:-:S04]  /*74aa0*/  LOP3.LUT R38, R43, 0xffff, RZ, 0xc0, !PT ;  /* 0x0000ffff2b267812 */ /* 0x000fc800078ec0ff */
[----:B------:R-:W-:-:S04]  /*74ab0*/  PRMT R37, R39, 0x3340, R38 ;  /* 0x0000334027257816 */ /* 0x000fc80000000026 */
[----:B------:R-:W-:Y:S02]  /*74ac0*/  PRMT R40, R37, 0x5410, R36 ;  /* 0x0000541025287816 */ /* 0x000fe40000000024 */
[----:B------:R-:W-:-:S03]  /*74ad0*/  IADD3 R36, P6, PT, R61, R29, RZ ;  /* 0x0000001d3d247210 */ /* 0x000fc60007fde0ff */
[----:B------:R-:W-:Y:S02]  /*74ae0*/  STL [R1+0x2a00], R40 ;  /* 0x002a002801007387 */ /* 0x000fe40000100800 */
[----:B------:R-:W-:Y:S02]  /*74af0*/  IMAD.X R37, R35, 0x1, R32, P6 ;  /* 0x0000000123257824 */ /* 0x000fe400030e0620 */
[----:B------:R-:W2:Y:S04]  /*74b00*/  LDL.LU R43, [R1+0x9c] ;  /* 0x00009c00012b7983 */ /* 0x000ea80000300800 */
[----:B------:R-:W2:Y:S04]  /*74b10*/  LDL.LU R50, [R1+0x18] ;  /* 0x0000180001327983 */ /* 0x000ea80000300800 */
[----:B------:R0:W-:Y:S02]  /*74b20*/  STL.64 [R1+0x790], R36 ;  /* 0x0007902401007387 */ /* 0x0001e40000100a00 */
[----:B0-----:R-:W-:-:S02]  /*74b30*/  SHF.R.U32.HI R36, RZ, 0x8, R38 ;  /* 0x00000008ff247819 */ /* 0x001fc40000011626 */
[----:B------:R-:W-:Y:S02]  /*74b40*/  SHF.R.U32.HI R37, RZ, 0x8, R39 ;  /* 0x00000008ff257819 */ /* 0x000fe40000011627 */
[----:B------:R-:W-:Y:S02]  /*74b50*/  LOP3.LUT R38, R42, 0xffff, RZ, 0xc0, !PT ;  /* 0x0000ffff2a267812 */ /* 0x000fe400078ec0ff */
[----:B------:R-:W-:Y:S01]  /*74b60*/  LOP3.LUT R37, R37, 0xffff, RZ, 0xc0, !PT ;  /* 0x0000ffff25257812 */ /* 0x000fe200078ec0ff */
[----:B------:R-:W2:Y:S01]  /*74b70*/  LDL.LU R42, [R1+0x180] ;  /* 0x00018000012a7983 */ /* 0x000ea20000300800 */
[----:B------:R-:W-:Y:S02]  /*74b80*/  LOP3.LUT R36, R36, 0xffff, RZ, 0xc0, !PT ;  /* 0x0000ffff24247812 */ /* 0x000fe400078ec0ff */
[----:B------:R-:W-:Y:S02]  /*74b90*/  PRMT R38, R38, 0x3340, R0 ;  /* 0x0000334026267816 */ /* 0x000fe40000000000 */
[----:B------:R-:W-:-:S02]  /*74ba0*/  PRMT R36, R37, 0x3340, R36 ;  /* 0x0000334025247816 */ /* 0x000fc40000000024 */
[----:B---3--:R-:W-:Y:S01]  /*74bb0*/  LOP3.LUT R39, R44, 0xffff, RZ, 0xc0, !PT ;  /* 0x0000ffff2c277812 */ /* 0x008fe200078ec0ff */
[----:B------:R-:W-:Y:S01]  /*74bc0*/  STL [R1+0x2a8], R38 ;  /* 0x0002a82601007387 */ /* 0x000fe20000100800 */
[----:B----4-:R-:W-:-:S03]  /*74bd0*/  LOP3.LUT R40, R45, 0xffff, RZ, 0xc0, !PT ;  /* 0x0000ffff2d287812 */ /* 0x010fc600078ec0ff */
[----:B------:R0:W-:Y:S01]  /*74be0*/  STL [R1+0x2844], R36 ;  /* 0x0028442401007387 */ /* 0x0001e20000100800 */
[----:B------:R-:W-:Y:S02]  /*74bf0*/  IADD3 R44, P6, PT, R61, R30, RZ ;  /* 0x0000001e3d2c7210 */ /* 0x000fe40007fde0ff */
[----:B0-----:R-:W-:Y:S02]  /*74c00*/  PRMT R36, R40, 0x3340, R0 ;  /* 0x0000334028247816 */ /* 0x001fe40000000000 */
[----:B------:R-:W-:-:S04]  /*74c10*/  LOP3.LUT R38, R60, 0xffff, RZ, 0xc0, !PT ;  /* 0x0000ffff3c267812 */ /* 0x000fc800078ec0ff */
[----:B------:R-:W-:-:S04]  /*74c20*/  PRMT R37, R39, 0x3340, R38 ;  /* 0x0000334027257816 */ /* 0x000fc80000000026 */
[----:B------:R-:W-:Y:S01]  /*74c30*/  PRMT R36, R37, 0x5410, R36 ;  /* 0x0000541025247816 */ /* 0x000fe20000000024 */
[----:B------:R-:W-:-:S04]  /*74c40*/  IMAD.X R45, R35, 0x1, R33, P6 ;  /* 0x00000001232d7824 */ /* 0x000fc800030e0621 */
[----:B------:R0:W-:Y:S04]  /*74c50*/  STL [R1+0x29fc], R36 ;  /* 0x0029fc2401007387 */ /* 0x0001e80000100800 */
[----:B------:R1:W-:Y:S01]  /*74c60*/  STL.64 [R1+0x780], R44 ;  /* 0x0007802c01007387 */ /* 0x0003e20000100a00 */
[----:B0-----:R-:W-:-:S05]  /*74c70*/  IADD3 R36, P6, PT, R61, R31, RZ ;  /* 0x0000001f3d247210 */ /* 0x001fca0007fde0ff */
[----:B------:R-:W-:Y:S01]  /*74c80*/  IMAD.X R37, R35, 0x1, R34, P6 ;  /* 0x0000000123257824 */ /* 0x000fe200030e0622 */
[----:B-1----:R-:W3:Y:S04]  /*74c90*/  LDL.LU R44, [R1+0x184] ;  /* 0x00018400012c7983 */ /* 0x002ee80000300800 */
[----:B------:R-:W4:Y:S04]  /*74ca0*/  LDL.LU R45, [R1+0xb0] ;  /* 0x0000b000012d7983 */ /* 0x000f280000300800 */
[----:B------:R-:W4:Y:S04]  /*74cb0*/  LDL.LU R60, [R1+0xf4] ;  /* 0x0000f400013c7983 */ /* 0x000f280000300800 */
[----:B------:R0:W-:Y:S04]  /*74cc0*/  STL.64 [R1+0x788], R36 ;  /* 0x0007882401007387 */ /* 0x0001e80000100a00 */
[----:B------:R-:W4:Y:S01]  /*74cd0*/  LDL.LU R61, [R1+0x5c] ;  /* 0x00005c00013d7983 */ /* 0x000f220000300800 */
[----:B------:R-:W-:-:S02]  /*74ce0*/  SHF.R.U32.HI R35, RZ, 0x8, R38 ;  /* 0x00000008ff237819 */ /* 0x000fc40000011626 */
[----:B0-----:R-:W-:Y:S02]  /*74cf0*/  SHF.R.U32.HI R36, RZ, 0x8, R39 ;  /* 0x00000008ff247819 */ /* 0x001fe40000011627 */
[----:B------:R-:W-:Y:S02]  /*74d00*/  LOP3.LUT R35, R35, 0xffff, RZ, 0xc0, !PT ;  /* 0x0000ffff23237812 */ /* 0x000fe400078ec0ff */
[----:B------:R-:W-:-:S04]  /*74d10*/  LOP3.LUT R36, R36, 0xffff, RZ, 0xc0, !PT ;  /* 0x0000ffff24247812 */ /* 0x000fc800078ec0ff */
[----:B------:R-:W-:Y:S02]  /*74d20*/  PRMT R35, R36, 0x3340, R35 ;  /* 0x0000334024237816 */ /* 0x000fe40000000023 */
[----:B------:R-:W-:-:S03]  /*74d30*/  SHF.R.U32.HI R36, RZ, 0x8, R40 ;  /* 0x00000008ff247819 */ /* 0x000fc60000011628 */
[----:B------:R0:W-:Y:S01]  /*74d40*/  STL [R1+0x2830], R35 ;  /* 0x0028302301007387 */ /* 0x0001e20000100800 */
[----:B------:R-:W-:Y:S02]  /*74d50*/  LOP3.LUT R36, R36, 0xffff, RZ, 0xc0, !PT ;  /* 0x0000ffff24247812 */ /* 0x000fe400078ec0ff */
[----:B0-----:R-:W-:-:S04]  /*74d60*/  SHF.R.U32.HI R35, RZ, 0x8, R41 ;  /* 0x00000008ff237819 */ /* 0x001fc80000011629 */
[----:B------:R-:W-:Y:S02]  /*74d70*/  LOP3.LUT R35, R35, 0xffff, RZ, 0xc0, !PT ;  /* 0x0000ffff23237812 */ /* 0x000fe400078ec0ff */
[--C-:B------:R-:W-:Y:S02]  /*74d80*/  PRMT R36, R36, 0x3340, R0.reuse ;  /* 0x0000334024247816 */ /* 0x100fe40000000000 */
[--C-:B------:R-:W-:Y:S02]  /*74d90*/  PRMT R35, R35, 0x3340, R0.reuse ;  /* 0x0000334023237816 */ /* 0x100fe40000000000 */
[----:B------:R-:W-:Y:S01]  /*74da0*/  LOP3.LUT R38, R51, 0xffff, RZ, 0xc0, !PT ;  /* 0x0000ffff33267812 */ /* 0x000fe200078ec0ff */
[----:B------:R-:W-:Y:S04]  /*74db0*/  STL [R1+0x290], R36 ;  /* 0x0002902401007387 */ /* 0x000fe80000100800 */
[----:B------:R0:W-:Y:S04]  /*74dc0*/  STL [R1+0x234], R35 ;  /* 0x0002342301007387 */ /* 0x0001e80000100800 */
[----:B------:R-:W4:Y:S01]  /*74dd0*/  LDL.LU R51, [R1+0x2edc] ;  /* 0x002edc0001337983 */ /* 0x000f220000300800 */
[----:B0-----:R-:W-:-:S02]  /*74de0*/  PRMT R35, R38, 0x3340, R0 ;  /* 0x0000334026237816 */ /* 0x001fc40000000000 */
[----:B------:R-:W-:Y:S02]  /*74df0*/  LOP3.LUT R46, R46, 0xffff, RZ, 0xc0, !PT ;  /* 0x0000ffff2e2e7812 */ /* 0x000fe400078ec0ff */
[----:B--2---:R-:W-:Y:S02]  /*74e00*/  LOP3.LUT R37, R43, 0xffff, RZ, 0xc0, !PT ;  /* 0x0000ffff2b257812 */ /* 0x004fe400078ec0ff */
[----:B------:R-:W-:Y:S02]  /*74e10*/  IADD3 R40, P6, PT, R50, R4, RZ ;  /* 0x0000000432287210 */ /* 0x000fe40007fde0ff */
[----:B------:R-:W-:-:S04]  /*74e20*/  LOP3.LUT R39, R42, 0xffff, RZ, 0xc0, !PT ;  /* 0x0000ffff2a277812 */ /* 0x000fc800078ec0ff */
[----:B------:R-:W-:-:S04]  /*74e30*/  PRMT R36, R39, 0x3340, R37 ;  /* 0x0000334027247816 */ /* 0x000fc80000000025 */
[----:B------:R-:W-:Y:S02]  /*74e40*/  PRMT R36, R36, 0x5410, R35 ;  /* 0x0000541024247816 */ /* 0x000fe40000000023 */
[----:B------:R-:W-:Y:S02]  /*74e50*/  SHF.R.S32.HI R35, RZ, 0x1f, R50 ;  /* 0x0000001fff237819 */ /* 0x000fe40000011432 */
[----:B------:R-:W-:Y:S01]  /*74e60*/  SHF.R.U32.HI R39, RZ, 0x8, R39 ;  /* 0x00000008ff277819 */ /* 0x000fe20000011627 */
[----:B------:R0:W-:Y:S01]  /*74e70*/  STL [R1+0x29d4], R36 ;  /* 0x0029d42401007387 */ /* 0x0001e20000100800 */
[----:B------:R-:W-:Y:S01]  /*74e80*/  SHF.R.U32.HI R37, RZ, 0x8, R37 ;  /* 0x00000008ff257819 */ /* 0x000fe20000011625 */
[----:B------:R-:W-:-:S03]  /*74e90*/  IMAD.X R41, R35, 0x1, R47, P6 ;  /* 0x0000000123297824 */ /* 0x000fc600030e062f */
[----:B------:R-:W-:Y:S02]  /*74ea0*/  LOP3.LUT R37, R37, 0xffff, RZ, 0xc0, !PT ;  /* 0x0000ffff25257812 */ /* 0x000fe400078ec0ff */
[----:B0-----:R-:W-:Y:S02]  /*74eb0*/  SHF.R.U32.HI R36, RZ, 0x8, R38 ;  /* 0x00000008ff247819 */ /* 0x001fe40000011626 */
[----:B------:R-:W-:Y:S02]  /*74ec0*/  LOP3.LUT R38, R39, 0xffff, RZ, 0xc0, !PT ;  /* 0x0000ffff27267812 */ /* 0x000fe400078ec0ff */
[----:B------:R-:W-:Y:S02]  /*74ed0*/  LOP3.LUT R36, R36, 0xffff, RZ, 0xc0, !PT ;  /* 0x0000ffff24247812 */ /* 0x000fe400078ec0ff */
[----:B------:R-:W-:Y:S01]  /*74ee0*/  PRMT R37, R38, 0x3340, R37 ;  /* 0x0000334026257816 */ /* 0x000fe20000000025 */
[----:B------:R-:W-:Y:S01]  /*74ef0*/  STL.64 [R1+0x778], R40 ;  /* 0x0007782801007387 */ /* 0x000fe20000100a00 */
[----:B------:R-:W-:-:S02]  /*74f00*/  PRMT R36, R36, 0x3340, R0 ;  /* 0x0000334024247816 */ /* 0x000fc40000000000 */
[----:B------:R-:W-:Y:S01]  /*74f10*/  LOP3.LUT R42, R56, 0xffff, RZ, 0xc0, !PT ;  /* 0x0000ffff382a7812 */ /* 0x000fe200078ec0ff */
[----:B------:R-:W-:Y:S04]  /*74f20*/  STL [R1+0x2808], R37 ;  /* 0x0028082501007387 */ /* 0x000fe80000100800 */
[----:B------:R0:W-:Y:S04]  /*74f30*/  STL [R1+0x1fc], R36 ;  /* 0x0001fc2401007387 */ /* 0x0001e80000100800 */
[----:B------:R-:W2:Y:S04]  /*74f40*/  LDL.LU R56, [R1+0x2ed8] ;  /* 0x002ed80001387983 */ /* 0x000ea80000300800 */
[----:B------:R-:W2:Y:S01]  /*74f50*/  LDL.LU R43, [R1+0x1e4] ;  /* 0x0001e400012b7983 */ /* 0x000ea20000300800 */
[----:B0-----:R-:W-:-:S02]  /*74f60*/  PRMT R36, R42, 0x3340, R0 ;  /* 0x000033402a247816 */ /* 0x001fc40000000000 */
[----:B---3--:R-:W-:Y:S02]  /*74f70*/  LOP3.LUT R41, R44, 0xffff, RZ, 0xc0, !PT ;  /* 0x0000ffff2c297812 */ /* 0x008fe400078ec0ff */
[----:B------:R-:W3:Y:S01]  /*74f80*/  LDL.LU R44, [R1+0x23c] ;  /* 0x00023c00012c7983 */ /* 0x000ee20000300800 */
[----:B----4-:R-:W-:-:S04]  /*74f90*/  LOP3.LUT R40, R45, 0xffff, RZ, 0xc0, !PT ;  /* 0x0000ffff2d287812 */ /* 0x010fc800078ec0ff */
[----:B------:R-:W-:Y:S02]  /*74fa0*/  PRMT R37, R41, 0x3340, R40 ;  /* 0x0000334029257816 */ /* 0x000fe40000000028 */
[----:B------:R-:W-:Y:S02]  /*74fb0*/  LOP3.LUT R39, R60, 0xffff, RZ, 0xc0, !PT ;  /* 0x0000ffff3c277812 */ /* 0x000fe400078ec0ff */
[----:B------:R-:W-:Y:S02]  /*74fc0*/  PRMT R45, R37, 0x5410, R36 ;  /* 0x00005410252d7816 */ /* 0x000fe40000000024 */
[----:B------:R-:W-:Y:S02]  /*74fd0*/  LOP3.LUT R38, R61, 0xffff, RZ, 0xc0, !PT ;  /* 0x0000ffff3d267812 */ /* 0x000fe400078ec0ff */
[----:B------:R-:W-:Y:S02]  /*74fe0*/  PRMT R36, R46, 0x3340, R0 ;  /* 0x000033402e247816 */ /* 0x000fe40000000000 */
[----:B------:R-:W-:-:S02]  /*74ff0*/  PRMT R37, R39, 0x3340, R38 ;  /* 0x0000334027257816 */ /* 0x000fc40000000026 */
[----:B------:R-:W-:Y:S02]  /*75000*/  IADD3 R60, P6, PT, R50, R5, RZ ;  /* 0x00000005323c7210 */ /* 0x000fe40007fde0ff */
[----:B------:R-:W-:-:S03]  /*75010*/  PRMT R36, R37, 0x5410, R36 ;  /* 0x0000541025247816 */ /* 0x000fc60000000024 */
[----:B------:R-:W-:Y:S01]  /*75020*/  IMAD.X R61, R35, 0x1, R6, P6 ;  /* 0x00000001233d7824 */ /* 0x000fe200030e0606 */
[----:B------:R-:W-:Y:S01]  /*75030*/  STL [R1+0x29bc], R45 ;  /* 0x0029bc2d01007387 */ /* 0x000fe20000100800 */
[----:B------:R-:W-:-:S03]  /*75040*/  SHF.R.U32.HI R37, RZ, 0x8, R40 ;  /* 0x00000008ff257819 */ /* 0x000fc60000011628 */
[----:B------:R0:W-:Y:S04]  /*75050*/  STL [R1+0x29b8], R36 ;  /* 0x0029b82401007387 */ /* 0x0001e80000100800 */
[----:B------:R1:W-:Y:S04]  /*75060*/  STL.64 [R1+0x768], R60 ;  /* 0x0007683c01007387 */ /* 0x0003e80000100a00 */
[----:B------:R-:W4:Y:S01]  /*75070*/  LDL.LU R40, [R1+0x270] ;  /* 0x0002700001287983 */ /* 0x000f220000300800 */
[----:B------:R-:W-:Y:S02]  /*75080*/  SHF.R.U32.HI R41, RZ, 0x8, R41 ;  /* 0x00000008ff297819 */ /* 0x000fe40000011629 */
[----:B------:R-:W-:-:S02]  /*75090*/  SHF.R.U32.HI R39, RZ, 0x8, R39 ;  /* 0x00000008ff277819 */ /* 0x000fc40000011627 */
[----:B0-----:R-:W-:Y:S02]  /*750a0*/  SHF.R.U32.HI R36, RZ, 0x8, R38 ;  /* 0x00000008ff247819 */ /* 0x001fe40000011626 */
[----:B------:R-:W-:Y:S02]  /*750b0*/  LOP3.LUT R38, R41, 0xffff, RZ, 0xc0, !PT ;  /* 0x0000ffff29267812 */ /* 0x000fe400078ec0ff */
[----:B------:R-:W-:Y:S01]  /*750c0*/  LOP3.LUT R37, R37, 0xffff, RZ, 0xc0, !PT ;  /* 0x0000ffff25257812 */ /* 0x000fe200078ec0ff */
[----:B------:R-:W4:Y:S01]  /*750d0*/  LDL.LU R41, [R1+0xf8] ;  /* 0x0000f80001297983 */ /* 0x000f220000300800 */
[----:B------:R-:W-:Y:S02]  /*750e0*/  LOP3.LUT R39, R39, 0xffff, RZ, 0xc0, !PT ;  /* 0x0000ffff27277812 */ /* 0x000fe400078ec0ff */
[----:B------:R-:W-:Y:S02]  /*750f0*/  LOP3.LUT R36, R36, 0xffff, RZ, 0xc0, !PT ;  /* 0x0000ffff24247812 */ /* 0x000fe400078ec0ff */
[----:B-1----:R-:W-:-:S02]  /*75100*/  IADD3 R60, P6, PT, R50, R7, RZ ;  /* 0x00000007323c7210 */ /* 0x002fc40007fde0ff */
[----:B------:R-:W-:Y:S02]  /*75110*/  PRMT R37, R38, 0x3340, R37 ;  /* 0x0000334026257816 */ /* 0x000fe40000000025 */
[----:B------:R-:W-:Y:S01]  /*75120*/  PRMT R36, R39, 0x3340, R36 ;  /* 0x0000334027247816 */ /* 0x000fe20000000024 */
[----:B------:R-:W-:Y:S02]  /*75130*/  IMAD.X R61, R35, 0x1, R8, P6 ;  /* 0x00000001233d7824 */ /* 0x000fe400030e0608 */
[----:B------:R-:W-:Y:S04]  /*75140*/  STL [R1+0x27cc], R37 ;  /* 0x0027cc2501007387 */ /* 0x000fe80000100800 */
[----:B------:R-:W-:Y:S04]  /*75150*/  STL [R1+0x27c8], R36 ;  /* 0x0027c82401007387 */ /* 0x000fe80000100800 */
[----:B------:R-:W4:Y:S04]  /*75160*/  LDL.LU R45, [R1+0x274] ;  /* 0x00027400012d7983 */ /* 0x000f280000300800 */
[----:B------:R0:W-:Y:S04]  /*75170*/  STL.64 [R1+0x760], R60 ;  /* 0x0007603c01007387 */ /* 0x0001e80000100a00 */
[----:B0-----:R-:W4:Y:S04]  /*75180*/  LDL.LU R60, [R1+0x1e8] ;  /* 0x0001e800013c7983 */ /* 0x001f280000300800 */
[----:B------:R-:W4:Y:S01]  /*75190*/  LDL.LU R61, [R1+0x240] ;  /* 0x00024000013d7983 */ /* 0x000f220000300800 */
[----:B------:R-:W-:-:S02]  /*751a0*/  SHF.R.U32.HI R37, RZ, 0x8, R46 ;  /* 0x00000008ff257819 */ /* 0x000fc4000001162e */
[----:B------:R-:W-:Y:S02]  /*751b0*/  SHF.R.U32.HI R36, RZ, 0x8, R42 ;  /* 0x00000008ff247819 */ /* 0x000fe4000001162a */
[----:B------:R-:W-:Y:S02]  /*751c0*/  LOP3.LUT R37, R37, 0xffff, RZ, 0xc0, !PT ;  /* 0x0000ffff25257812 */ /* 0x000fe400078ec0ff */
[----:B------:R-:W-:Y:S02]  /*751d0*/  LOP3.LUT R36, R36, 0xffff, RZ, 0xc0, !PT ;  /* 0x0000ffff24247812 */ /* 0x000fe400078ec0ff */
[--C-:B------:R-:W-:Y:S02]  /*751e0*/  PRMT R37, R37, 0x3340, R0.reuse ;  /* 0x0000334025257816 */ /* 0x100fe40000000000 */
[----:B------:R-:W-:-:S03]  /*751f0*/  PRMT R36, R36, 0x3340, R0 ;  /* 0x0000334024247816 */ /* 0x000fc60000000000 */
[----:B------:R-:W-:Y:S04]  /*75200*/  STL [R1+0x1f8], R37 ;  /* 0x0001f82501007387 */ /* 0x000fe80000100800 */
[----:B------:R0:W-:Y:S01]  /*75210*/  STL [R1+0x1f4], R36 ;  /* 0x0001f42401007387 */ /* 0x0001e20000100800 */
[----:B------:R-:W-:Y:S02]  /*75220*/  IADD3 R42, P6, PT, R50, R9, RZ ;  /* 0x00000009322a7210 */ /* 0x000fe40007fde0ff */
[----:B--2---:R-:W-:-:S04]  /*75230*/  LOP3.LUT R39, R43, 0xffff, RZ, 0xc0, !PT ;  /* 0x0000ffff2b277812 */ /* 0x004fc800078ec0ff */
[----:B0-----:R-:W-:Y:S02]  /*75240*/  PRMT R36, R39, 0x3340, R0 ;  /* 0x0000334027247816 */ /* 0x001fe40000000000 */
[----:B---3--:R-:W-:Y:S01]  /*75250*/  LOP3.LUT R38, R44, 0xffff, RZ, 0xc0, !PT ;  /* 0x0000ffff2c267812 */ /* 0x008fe200078ec0ff */
[----:B------:R-:W-:Y:S01]  /*75260*/  IMAD.X R43, R35, 0x1, R10, P6 ;  /* 0x00000001232b7824 */ /* 0x000fe200030e060a */
[----:B----4-:R-:W-:-:S04]  /*75270*/  LOP3.LUT R40, R40, 0xffff, RZ, 0xc0, !PT ;  /* 0x0000ffff28287812 */ /* 0x010fc800078ec0ff */
[----:B------:R-:W-:Y:S02]  /*75280*/  PRMT R37, R40, 0x3340, R38 ;  /* 0x0000334028257816 */ /* 0x000fe40000000026 */
[----:B------:R-:W-:Y:S02]  /*75290*/  SHF.R.U32.HI R40, RZ, 0x8, R40 ;  /* 0x00000008ff287819 */ /* 0x000fe40000011628 */
[----:B------:R-:W-:Y:S02]  /*752a0*/  PRMT R36, R37, 0x5410, R36 ;  /* 0x0000541025247816 */ /* 0x000fe40000000024 */
[----:B------:R-:W-:Y:S02]  /*752b0*/  SHF.R.U32.HI R37, RZ, 0x8, R38 ;  /* 0x00000008ff257819 */ /* 0x000fe40000011626 */
[----:B------:R-:W-:Y:S02]  /*752c0*/  LOP3.LUT R38, R40, 0xffff, RZ, 0xc0, !PT ;  /* 0x0000ffff28267812 */ /* 0x000fe400078ec0ff */
[----:B------:R-:W-:Y:S01]  /*752d0*/  LOP3.LUT R37, R37, 0xffff, RZ, 0xc0, !PT ;  /* 0x0000ffff25257812 */ /* 0x000fe200078ec0ff */
[----:B------:R0:W-:Y:S03]  /*752e0*/  STL [R1+0x2998], R36 ;  /* 0x0029982401007387 */ /* 0x0001e60000100800 */
[----:B------:R-:W-:Y:S01]  /*752f0*/  PRMT R37, R38, 0x3340, R37 ;  /* 0x0000334026257816 */ /* 0x000fe20000000025 */
[----:B------:R1:W-:Y:S04]  /*75300*/  STL.64 [R1+0x770], R42 ;  /* 0x0007702a01007387 */ /* 0x0003e80000100a00 */
[----:B------:R-:W2:Y:S01]  /*75310*/  LDL.LU R46, [R1+0x254] ;  /* 0x00025400012e7983 */ /* 0x000ea20000300800 */
[----:B0-----:R-:W-:-:S03]  /*75320*/  SHF.R.U32.HI R36, RZ, 0x8, R39 ;  /* 0x00000008ff247819 */ /* 0x001fc60000011627 */
[----:B-1----:R-:W3:Y:S04]  /*75330*/  LDL.LU R43, [R1+0x1bc] ;  /* 0x0001bc00012b7983 */ /* 0x002ee80000300800 */
[----:B------:R0:W-:Y:S01]  /*75340*/  STL [R1+0x2798], R37 ;  /* 0x0027982501007387 */ /* 0x0001e20000100800 */
[----:B------:R-:W-:-:S03]  /*75350*/  LOP3.LUT R36, R36, 0xffff, RZ, 0xc0, !PT ;  /* 0x0000ffff24247812 */ /* 0x000fc600078ec0ff */
[----:B------:R-:W4:Y:S01]  /*75360*/  LDL.LU R44, [R1+0x214] ;  /* 0x00021400012c7983 */ /* 0x000f220000300800 */
[----:B------:R-:W-:Y:S02]  /*75370*/  LOP3.LUT R41, R41, 0xffff, RZ, 0xc0, !PT ;  /* 0x0000ffff29297812 */ /* 0x000fe400078ec0ff */
[----:B0-----:R-:W-:Y:S02]  /*75380*/  PRMT R37, R36, 0x3340, R0 ;  /* 0x0000334024257816 */ /* 0x001fe40000000000 */
[----:B------:R-:W-:Y:S02]  /*75390*/  LOP3.LUT R36, R57, 0xffff, RZ, 0xc0, !PT ;  /* 0x0000ffff39247812 */ /* 0x000fe400078ec0ff */
[----:B------:R-:W-:Y:S01]  /*753a0*/  LOP3.LUT R40, R56, 0xffff, RZ, 0xc0, !PT ;  /* 0x0000ffff38287812 */ /* 0x000fe200078ec0ff */
[----:B------:R0:W-:Y:S04]  /*753b0*/  STL [R1+0x1f0], R37 ;  /* 0x0001f02501007387 */ /* 0x0001e80000100800 */
[----:B------:R-:W4:Y:S01]  /*753c0*/  LDL.LU R57, [R1+0x2ed4] ;  /* 0x002ed40001397983 */ /* 0x000f220000300800 */
[----:B------:R-:W-:-:S03]  /*753d0*/  LOP3.LUT R39, R45, 0xffff, RZ, 0xc0, !PT ;  /* 0x0000ffff2d277812 */ /* 0x000fc600078ec0ff */
[----:B------:R-:W4:Y:S01]  /*753e0*/  LDL.LU R56, [R1+0x2ed0] ;  /* 0x002ed00001387983 */ /* 0x000f220000300800 */
[----:B------:R-:W-:Y:S02]  /*753f0*/  LOP3.LUT R42, R60, 0xffff, RZ, 0xc0, !PT ;  /* 0x0000ffff3c2a7812 */ /* 0x000fe400078ec0ff */
[----:B0-----:R-:W-:Y:S01]  /*75400*/  PRMT R37, R41, 0x3340, R40 ;  /* 0x0000334029257816 */ /* 0x001fe20000000028 */
[----:B------:R0:W-:Y:S01]  /*75410*/  STL [R1+0x23c8], R36 ;  /* 0x0023c82401007387 */ /* 0x0001e20000100800 */
[----:B------:R-:W-:Y:S02]  /*75420*/  LOP3.LUT R38, R61, 0xffff, RZ, 0xc0, !PT ;  /* 0x0000ffff3d267812 */ /* 0x000fe400078ec0ff */
[----:B0-----:R-:W-:-:S04]  /*75430*/  PRMT R36, R36, 0x3340, R0 ;  /* 0x0000334024247816 */ /* 0x001fc80000000000 */
[----:B------:R-:W-:Y:S02]  /*75440*/  PRMT R45, R37, 0x5410, R36 ;  /* 0x00005410252d7816 */ /* 0x000fe40000000024 */
[----:B------:R-:W-:Y:S02]  /*75450*/  PRMT R36, R42, 0x3340, R0 ;  /* 0x000033402a247816 */ /* 0x000fe40000000000 */
[----:B------:R-:W-:Y:S01]  /*75460*/  PRMT R37, R39, 0x3340, R38 ;  /* 0x0000334027257816 */ /* 0x000fe20000000026 */
[----:B------:R0:W-:Y:S03]  /*75470*/  STL [R1+0x298c], R45 ;  /* 0x00298c2d01007387 */ /* 0x0001e60000100800 */
[----:B------:R-:W-:Y:S01]  /*75480*/  PRMT R36, R37, 0x5410, R36 ;  /* 0x0000541025247816 */ /* 0x000fe20000000024 */
[----:B0-----:R-:W4:Y:S04]  /*75490*/  LDL.LU R45, [R1+0x242c] ;  /* 0x00242c00012d7983 */ /* 0x001f280000300800 */
[----:B------:R-:W4:Y:S04]  /*754a0*/  LDL.LU R60, [R1+0x23e0] ;  /* 0x0023e000013c7983 */ /* 0x000f280000300800 */
[----:B------:R0:W-:Y:S04]  /*754b0*/  STL [R1+0x2980], R36 ;  /* 0x0029802401007387 */ /* 0x0001e80000100800 */
[----:B------:R-:W4:Y:S01]  /*754c0*/  LDL.LU R61, [R1+0x240c] ;  /* 0x00240c00013d7983 */ /* 0x000f220000300800 */
[----:B0-----:R-:W-:-:S02]  /*754d0*/  IADD3 R36, P6, PT, R50, R11, RZ ;  /* 0x0000000b32247210 */ /* 0x001fc40007fde0ff */
[----:B------:R-:W-:-:S03]  /*754e0*/  SHF.R.U32.HI R41, RZ, 0x8, R41 ;  /* 0x00000008ff297819 */ /* 0x000fc60000011629 */
        /* <DEDUP_REMOVED lines=8> */
[----:B------:R-:W-:Y:S02]  /*75570*/  LOP3.LUT R36, R36, 0xffff, RZ, 0xc0, !PT ;  /* 0x0000ffff24247812 */ /* 0x000fe400078ec0ff */
[----:B------:R-:W-:Y:S02]  /*75580*/  PRMT R38, R39, 0x3340, R38 ;  /* 0x0000334027267816 */ /* 0x000fe40000000026 */
[----:B------:R-:W-:-:S03]  /*75590*/  PRMT R36, R37, 0x3340, R36 ;  /* 0x0000334025247816 */ /* 0x000fc60000000024 */
[----:B------:R-:W-:Y:S04]  /*755a0*/  STL [R1+0x2810], R38 ;  /* 0x0028102601007387 */ /* 0x000fe80000100800 */
[----:B------:R0:W-:Y:S01]  /*755b0*/  STL [R1+0x2780], R36 ;  /* 0x0027802401007387 */ /* 0x0001e20000100800 */
[----:B--2---:R-:W-:Y:S02]  /*755c0*/  LOP3.LUT R40, R46, 0xffff, RZ, 0xc0, !PT ;  /* 0x0000ffff2e287812 */ /* 0x004fe400078ec0ff */
[----:B---3--:R-:W-:-:S04]  /*755d0*/  LOP3.LUT R39, R43, 0xffff, RZ, 0xc0, !PT ;  /* 0x0000ffff2b277812 */ /* 0x008fc800078ec0ff */
[----:B0-----:R-:W-:Y:S02]  /*755e0*/  PRMT R36, R39, 0x3340, R0 ;  /* 0x0000334027247816 */ /* 0x001fe40000000000 */
[----:B----4-:R-:W-:-:S04]  /*755f0*/  LOP3.LUT R38, R44, 0xffff, RZ, 0xc0, !PT ;  /* 0x0000ffff2c267812 */ /* 0x010fc800078ec0ff */
[----:B------:R-:W-:-:S04]  /*75600*/  PRMT R37, R40, 0x3340, R38 ;  /* 0x0000334028257816 */ /* 0x000fc80000000026 */
[----:B------:R-:W-:Y:S02]  /*75610*/  PRMT R41, R37, 0x5410, R36 ;  /* 0x0000541025297816 */ /* 0x000fe40000000024 */
[----:B------:R-:W-:-:S05]  /*75620*/  IADD3 R36, P6, PT, R50, R13, RZ ;  /* 0x0000000d32247210 */ /* 0x000fca0007fde0ff */
[----:B------:R-:W-:Y:S01]  /*75630*/  IMAD.X R37, R35, 0x1, R14, P6 ;  /* 0x0000000123257824 */ /* 0x000fe200030e060e */
[----:B------:R0:W-:Y:S01]  /*75640*/  STL [R1+0x296c], R41 ;  /* 0x00296c2901007387 */ /* 0x0001e20000100800 */
[----:B------:R-:W-:-:S03]  /*75650*/  SHF.R.U32.HI R40, RZ, 0x8, R40 ;  /* 0x00000008ff287819 */ /* 0x000fc60000011628 */
[----:B0-----:R-:W2:Y:S04]  /*75660*/  LDL.LU R41, [R1+0x228] ;  /* 0x0002280001297983 */ /* 0x001ea80000300800 */
        /* <DEDUP_REMOVED lines=10> */
[----:B------:R0:W-:Y:S01]  /*75710*/  STL [R1+0x2770], R37 ;  /* 0x0027702501007387 */ /* 0x0001e20000100800 */
[----:B------:R-:W-:-:S03]  /*75720*/  LOP3.LUT R38, R61, 0xffff, RZ, 0xc0, !PT ;  /* 0x0000ffff3d267812 */ /* 0x000fc600078ec0ff */
[----:B------:R1:W-:Y:S01]  /*75730*/  STL [R1+0x1dc], R36 ;  /* 0x0001dc2401007387 */ /* 0x0003e20000100800 */
[----:B0-----:R-:W-:-:S03]  /*75740*/  PRMT R37, R39, 0x3340, R38 ;  /* 0x0000334027257816 */ /* 0x001fc60000000026 */
[----:B------:R-:W3:Y:S04]  /*75750*/  LDL.LU R46, [R1+0x2434] ;  /* 0x00243400012e7983 */ /* 0x000ee80000300800 */
[----:B------:R-:W4:Y:S01]  /*75760*/  LDL.LU R43, [R1+0x23e4] ;  /* 0x0023e400012b7983 */ /* 0x000f220000300800 */
[----:B-1----:R-:W-:-:S04]  /*75770*/  PRMT R36, R40, 0x3340, R0 ;  /* 0x0000334028247816 */ /* 0x002fc80000000000 */
[----:B------:R-:W-:-:S05]  /*75780*/  PRMT R36, R37, 0x5410, R36 ;  /* 0x0000541025247816 */ /* 0x000fca0000000024 */
[----:B------:R0:W-:Y:S01]  /*75790*/  STL [R1+0x2948], R36 ;  /* 0x0029482401007387 */ /* 0x0001e20000100800 */
[----:B------:R-:W-:-:S03]  /*757a0*/  SHF.R.U32.HI R39, RZ, 0x8, R39 ;  /* 0x00000008ff277819 */ /* 0x000fc60000011627 */
[----:B------:R-:W3:Y:S04]  /*757b0*/  LDL.LU R44, [R1+0x2414] ;  /* 0x00241400012c7983 */ /* 0x000ee80000300800 */
[----:B------:R-:W3:Y:S01]  /*757c0*/  LDL.LU R45, [R1+0x2424] ;  /* 0x00242400012d7983 */ /* 0x000ee20000300800 */
[----:B0-----:R-:W-:-:S03]  /*757d0*/  IADD3 R36, P6, PT, R50, R15, RZ ;  /* 0x0000000f32247210 */ /* 0x001fc60007fde0ff */
[----:B------:R-:W3:Y:S02]  /*757e0*/  LDL.LU R61, [R1+0x23d0] ;  /* 0x0023d000013d7983 */ /* 0x000ee40000300800 */
[----:B------:R-:W-:Y:S02]  /*757f0*/  IMAD.X R37, R35, 0x1, R16, P6 ;  /* 0x0000000123257824 */ /* 0x000fe400030e0610 */
[----:B------:R-:W3:Y:S04]  /*75800*/  LDL.LU R60, [R1+0x2400] ;  /* 0x00240000013c7983 */ /* 0x000ee80000300800 */
[----:B------:R0:W-:Y:S02]  /*75810*/  STL.64 [R1+0x748], R36 ;  /* 0x0007482401007387 */ /* 0x0001e40000100a00 */
[----:B0-----:R-:W-:-:S02]  /*75820*/  SHF.R.U32.HI R36, RZ, 0x8, R42 ;  /* 0x00000008ff247819 */ /* 0x001fc4000001162a */
[----:B------:R-:W3:Y:S01]  /*75830*/  LDL.LU R42, [R1+0x1d8] ;  /* 0x0001d800012a7983 */ /* 0x000ee20000300800 */
[----:B------:R-:W-:Y:S02]  /*75840*/  SHF.R.U32.HI R37, RZ, 0x8, R38 ;  /* 0x00000008ff257819 */ /* 0x000fe40000011626 */
[----:B------:R-:W-:Y:S02]  /*75850*/  LOP3.LUT R38, R39, 0xffff, RZ, 0xc0, !PT ;  /* 0x0000ffff27267812 */ /* 0x000fe400078ec0ff */
[----:B------:R-:W3:Y:S01]  /*75860*/  LDL.LU R39, [R1+0x258] ;  /* 0x0002580001277983 */ /* 0x000ee20000300800 */
[----:B------:R-:W-:Y:S02]  /*75870*/  LOP3.LUT R36, R36, 0xffff, RZ, 0xc0, !PT ;  /* 0x0000ffff24247812 */ /* 0x000fe400078ec0ff */
[----:B------:R-:W-:Y:S02]  /*75880*/  LOP3.LUT R37, R37, 0xffff, RZ, 0xc0, !PT ;  /* 0x0000ffff25257812 */ /* 0x000fe400078ec0ff */
[----:B------:R-:W-:-:S02]  /*75890*/  PRMT R36, R36, 0x3340, R0 ;  /* 0x0000334024247816 */ /* 0x000fc40000000000 */
[----:B------:R-:W-:-:S03]  /*758a0*/  PRMT R37, R38, 0x3340, R37 ;  /* 0x0000334026257816 */ /* 0x000fc60000000025 */
[----:B------:R3:W-:Y:S04]  /*758b0*/  STL [R1+0x1d4], R36 ;  /* 0x0001d42401007387 */ /* 0x0007e80000100800 */
[----:B------:R0:W-:Y:S01]  /*758c0*/  STL [R1+0x275c], R37 ;  /* 0x00275c2501007387 */ /* 0x0001e20000100800 */
[----:B--2---:R-:W-:Y:S02]  /*758d0*/  LOP3.LUT R38, R41, 0xffff, RZ, 0xc0, !PT ;  /* 0x0000ffff29267812 */ /* 0x004fe400078ec0ff */
[----:B----4-:R-:W-:Y:S02]  /*758e0*/  LOP3.LUT R43, R43, 0xffff, RZ, 0xc0, !PT ;  /* 0x0000ffff2b2b7812 */ /* 0x010fe400078ec0ff */
[----:B---3--:R-:W-:Y:S02]  /*758f0*/  LOP3.LUT R36, R42, 0xffff, RZ, 0xc0, !PT ;  /* 0x0000ffff2a247812 */ /* 0x008fe400078ec0ff */
[----:B------:R-:W-:-:S03]  /*75900*/  LOP3.LUT R39, R39, 0xffff, RZ, 0xc0, !PT ;  /* 0x0000ffff27277812 */ /* 0x000fc600078ec0ff */
[----:B------:R1:W-:Y:S01]  /*75910*/  STL [R1+0x17c4], R36 ;  /* 0x0017c42401007387 */ /* 0x0003e20000100800 */
[----:B0-----:R-:W-:Y:S02]  /*75920*/  PRMT R37, R39, 0x3340, R38 ;  /* 0x0000334027257816 */ /* 0x001fe40000000026 */
[----:B-1----:R-:W-:-:S04]  /*75930*/  PRMT R36, R36, 0x3340, R0 ;  /* 0x0000334024247816 */ /* 0x002fc80000000000 */
[----:B------:R-:W-:Y:S02]  /*75940*/  PRMT R41, R37, 0x5410, R36 ;  /* 0x0000541025297816 */ /* 0x000fe40000000024 */
[----:B------:R-:W-:-:S05]  /*75950*/  IADD3 R36, P6, PT, R50, R17, RZ ;  /* 0x0000001132247210 */ /* 0x000fca0007fde0ff */
[----:B------:R-:W-:Y:S01]  /*75960*/  IMAD.X R37, R35, 0x1, R19, P6 ;  /* 0x0000000123257824 */ /* 0x000fe200030e0613 */
[----:B------:R-:W-:Y:S01]  /*75970*/  STL [R1+0x2944], R41 ;  /* 0x0029442901007387 */ /* 0x000fe20000100800 */
[----:B------:R-:W-:-:S03]  /*75980*/  SHF.R.U32.HI R39, RZ, 0x8, R39 ;  /* 0x00000008ff277819 */ /* 0x000fc60000011627 */
        /* <DEDUP_REMOVED lines=9> */
[----:B------:R-:W-:Y:S01]  /*75a20*/  LOP3.LUT R40, R44, 0xffff, RZ, 0xc0, !PT ;  /* 0x0000ffff2c287812 */ /* 0x000fe200078ec0ff */
[----:B------:R0:W-:Y:S01]  /*75a30*/  STL [R1+0x1d0], R39 ;  /* 0x0001d02701007387 */ /* 0x0001e20000100800 */
[----:B------:R-:W-:Y:S02]  /*75a40*/  LOP3.LUT R42, R61, 0xffff, RZ, 0xc0, !PT ;  /* 0x0000ffff3d2a7812 */ /* 0x000fe400078ec0ff */
[----:B------:R-:W-:Y:S01]  /*75a50*/  PRMT R37, R41, 0x3340, R40 ;  /* 0x0000334029257816 */ /* 0x000fe20000000028 */
[----:B------:R1:W-:Y:S01]  /*75a60*/  STL [R1+0x27a0], R36 ;  /* 0x0027a02401007387 */ /* 0x0003e20000100800 */
[----:B------:R-:W-:-:S03]  /*75a70*/  LOP3.LUT R38, R60, 0xffff, RZ, 0xc0, !PT ;  /* 0x0000ffff3c267812 */ /* 0x000fc600078ec0ff */
[----:B------:R-:W2:Y:S01]  /*75a80*/  LDL.LU R46, [R1+0x2484] ;  /* 0x00248400012e7983 */ /* 0x000ea20000300800 */
[----:B0-----:R-:W-:-:S03]  /*75a90*/  LOP3.LUT R39, R45, 0xffff, RZ, 0xc0, !PT ;  /* 0x0000ffff2d277812 */ /* 0x001fc600078ec0ff */
[----:B------:R-:W3:Y:S01]  /*75aa0*/  LDL.LU R44, [R1+0x24c0] ;  /* 0x0024c000012c7983 */ /* 0x000ee20000300800 */
[----:B-1----:R-:W-:-:S03]  /*75ab0*/  PRMT R36, R43, 0x3340, R0 ;  /* 0x000033402b247816 */ /* 0x002fc60000000000 */
[----:B------:R-:W4:Y:S01]  /*75ac0*/  LDL.LU R45, [R1+0x24f4] ;  /* 0x0024f400012d7983 */ /* 0x000f220000300800 */
[----:B------:R-:W-:Y:S02]  /*75ad0*/  PRMT R60, R37, 0x5410, R36 ;  /* 0x00005410253c7816 */ /* 0x000fe40000000024 */
[----:B------:R-:W-:Y:S01]  /*75ae0*/  PRMT R36, R42, 0x3340, R0 ;  /* 0x000033402a247816 */ /* 0x000fe20000000000 */
[----:B------:R-:W4:Y:S01]  /*75af0*/  LDL.LU R61, [R1+0x2480] ;  /* 0x00248000013d7983 */ /* 0x000f220000300800 */
[----:B------:R-:W-:-:S04]  /*75b00*/  PRMT R37, R39, 0x3340, R38 ;  /* 0x0000334027257816 */ /* 0x000fc80000000026 */
[----:B------:R-:W-:Y:S02]  /*75b10*/  PRMT R37, R37, 0x5410, R36 ;  /* 0x0000541025257816 */ /* 0x000fe40000000024 */
[----:B------:R-:W-:Y:S01]  /*75b20*/  IADD3 R36, P6, PT, R50, R18, RZ ;  /* 0x0000001232247210 */ /* 0x000fe20007fde0ff */
[----:B------:R0:W-:Y:S04]  /*75b30*/  STL [R1+0x292c], R60 ;  /* 0x00292c3c01007387 */ /* 0x0001e80000100800 */
[----:B0-----:R-:W4:Y:S04]  /*75b40*/  LDL.LU R60, [R1+0x24c4] ;  /* 0x0024c400013c7983 */ /* 0x001f280000300800 */
        /* <DEDUP_REMOVED lines=26> */
[----:B------:R0:W-:Y:S01]  /*75cf0*/  STL [R1+0x118], R36 ;  /* 0x0001182401007387 */ /* 0x0001e20000100800 */
[----:B--2---:R-:W-:-:S03]  /*75d00*/  LOP3.LUT R43, R46, 0xffff, RZ, 0xc0, !PT ;  /* 0x0000ffff2e2b7812 */ /* 0x004fc600078ec0ff */
[----:B------:R-:W2:Y:S01]  /*75d10*/  LDL.LU R46, [R1+0x248c] ;  /* 0x00248c00012e7983 */ /* 0x000ea20000300800 */
[----:B---3--:R-:W-:-:S03]  /*75d20*/  LOP3.LUT R39, R44, 0xffff, RZ, 0xc0, !PT ;  /* 0x0000ffff2c277812 */ /* 0x008fc600078ec0ff */
[----:B------:R-:W3:Y:S01]  /*75d30*/  LDL.LU R44, [R1+0x24b8] ;  /* 0x0024b800012c7983 */ /* 0x000ee20000300800 */
[----:B----4-:R-:W-:Y:S02]  /*75d40*/  LOP3.LUT R42, R61, 0xffff, RZ, 0xc0, !PT ;  /* 0x0000ffff3d2a7812 */ /* 0x010fe400078ec0ff */
[----:B------:R-:W-:Y:S02]  /*75d50*/  LOP3.LUT R41, R40, 0xffff, RZ, 0xc0, !PT ;  /* 0x0000ffff28297812 */ /* 0x000fe400078ec0ff */
[----:B------:R-:W-:Y:S02]  /*75d60*/  LOP3.LUT R40, R45, 0xffff, RZ, 0xc0, !PT ;  /* 0x0000ffff2d287812 */ /* 0x000fe400078ec0ff */
[----:B------:R-:W4:Y:S04]  /*75d70*/  LDL.LU R45, [R1+0x24ec] ;  /* 0x0024ec00012d7983 */ /* 0x000f280000300800 */
[----:B------:R-:W2:Y:S01]  /*75d80*/  LDL.LU R61, [R1+0x2488] ;  /* 0x00248800013d7983 */ /* 0x000ea20000300800 */
[----:B0-----:R-:W-:-:S02]  /*75d90*/  PRMT R36, R43, 0x3340, R0 ;  /* 0x000033402b247816 */ /* 0x001fc40000000000 */
[----:B------:R-:W-:Y:S02]  /*75da0*/  PRMT R37, R41, 0x3340, R39 ;  /* 0x0000334029257816 */ /* 0x000fe40000000027 */
[----:B------:R-:W-:Y:S02]  /*75db0*/  LOP3.LUT R38, R60, 0xffff, RZ, 0xc0, !PT ;  /* 0x0000ffff3c267812 */ /* 0x000fe400078ec0ff */
[----:B------:R-:W-:Y:S01]  /*75dc0*/  PRMT R37, R37, 0x5410, R36 ;  /* 0x0000541025257816 */ /* 0x000fe20000000024 */
[----:B------:R-:W3:Y:S01]  /*75dd0*/  LDL.LU R60, [R1+0x24bc] ;  /* 0x0024bc00013c7983 */ /* 0x000ee20000300800 */
        /* <DEDUP_REMOVED lines=9> */
[----:B------:R-:W3:Y:S01]  /*75e70*/  LDL.LU R41, [R1+0x24e8] ;  /* 0x0024e80001297983 */ /* 0x000ee20000300800 */
        /* <DEDUP_REMOVED lines=10> */
[----:B------:R-:W-:Y:S01]  /*75f20*/  STL [R1+0x2720], R40 ;  /* 0x0027202801007387 */ /* 0x000fe20000100800 */
[----:B------:R-:W-:-:S03]  /*75f30*/  SHF.R.U32.HI R37, RZ, 0x8, R42 ;  /* 0x00000008ff257819 */ /* 0x000fc6000001162a */
[----:B------:R0:W-:Y:S01]  /*75f40*/  STL [R1+0x271c], R36 ;  /* 0x00271c2401007387 */ /* 0x0001e20000100800 */
[----:B------:R-:W-:Y:S01]  /*75f50*/  IMAD.X R39, R35, 0x1, R27, P6 ;  /* 0x0000000123277824 */ /* 0x000fe200030e061b */
[----:B------:R-:W-:Y:S02]  /*75f60*/  LOP3.LUT R37, R37, 0xffff, RZ, 0xc0, !PT ;  /* 0x0000ffff25257812 */ /* 0x000fe400078ec0ff */
[----:B0-----:R-:W-:Y:S02]  /*75f70*/  SHF.R.U32.HI R36, RZ, 0x8, R43 ;  /* 0x00000008ff247819 */ /* 0x001fe4000001162b */
[----:B------:R0:W-:Y:S02]  /*75f80*/  STL.64 [R1+0x730], R38 ;  /* 0x0007302601007387 */ /* 0x0001e40000100a00 */
[----:B------:R-:W-:-:S04]  /*75f90*/  LOP3.LUT R36, R36, 0xffff, RZ, 0xc0, !PT ;  /* 0x0000ffff24247812 */ /* 0x000fc800078ec0ff */
[--C-:B0-----:R-:W-:Y:S02]  /*75fa0*/  PRMT R38, R36, 0x3340, R0.reuse ;  /* 0x0000334024267816 */ /* 0x101fe40000000000 */
[----:B------:R-:W-:-:S03]  /*75fb0*/  PRMT R36, R37, 0x3340, R0 ;  /* 0x0000334025247816 */ /* 0x000fc60000000000 */
[----:B------:R-:W-:Y:S04]  /*75fc0*/  STL [R1+0x114], R38 ;  /* 0x0001142601007387 */ /* 0x000fe80000100800 */
[----:B------:R0:W-:Y:S01]  /*75fd0*/  STL [R1+0x110], R36 ;  /* 0x0001102401007387 */ /* 0x0001e20000100800 */
[----:B--2---:R-:W-:-:S03]  /*75fe0*/  LOP3.LUT R42, R61, 0xffff, RZ, 0xc0, !PT ;  /* 0x0000ffff3d2a7812 */ /* 0x004fc600078ec0ff */
[----:B------:R-:W2:Y:S01]  /*75ff0*/  LDL.LU R61, [R1+0x188] ;  /* 0x00018800013d7983 */ /* 0x000ea20000300800 */
[----:B----4-:R-:W-:-:S03]  /*76000*/  LOP3.LUT R40, R45, 0xffff, RZ, 0xc0, !PT ;  /* 0x0000ffff2d287812 */ /* 0x010fc600078ec0ff */
[----:B------:R-:W4:Y:S01]  /*76010*/  LDL.LU R45, [R1+0xfc] ;  /* 0x0000fc00012d7983 */ /* 0x000f220000300800 */
[----:B------:R-:W-:Y:S02]  /*76020*/  LOP3.LUT R43, R46, 0xffff, RZ, 0xc0, !PT ;  /* 0x0000ffff2e2b7812 */ /* 0x000fe400078ec0ff */
[----:B---3--:R-:W-:Y:S02]  /*76030*/  LOP3.LUT R39, R44, 0xffff, RZ, 0xc0, !PT ;  /* 0x0000ffff2c277812 */ /* 0x008fe400078ec0ff */
[----:B0-----:R-:W-:Y:S02]  /*76040*/  PRMT R36, R43, 0x3340, R0 ;  /* 0x000033402b247816 */ /* 0x001fe40000000000 */
[----:B------:R-:W-:Y:S02]  /*76050*/  LOP3.LUT R38, R60, 0xffff, RZ, 0xc0, !PT ;  /* 0x0000ffff3c267812 */ /* 0x000fe400078ec0ff */
[----:B------:R-:W-:-:S04]  /*76060*/  LOP3.LUT R41, R41, 0xffff, RZ, 0xc0, !PT ;  /* 0x0000ffff29297812 */ /* 0x000fc800078ec0ff */
[----:B------:R-:W-:-:S04]  /*76070*/  PRMT R37, R41, 0x3340, R39 ;  /* 0x0000334029257816 */ /* 0x000fc80000000027 */
[----:B------:R-:W-:Y:S02]  /*76080*/  PRMT R44, R37, 0x5410, R36 ;  /* 0x00005410252c7816 */ /* 0x000fe40000000024 */
[----:B------:R-:W-:Y:S02]  /*76090*/  PRMT R36, R42, 0x3340, R0 ;  /* 0x000033402a247816 */ /* 0x000fe40000000000 */
[----:B------:R-:W-:Y:S01]  /*760a0*/  PRMT R37, R40, 0x3340, R38 ;  /* 0x0000334028257816 */ /* 0x000fe20000000026 */
[----:B------:R0:W-:Y:S03]  /*760b0*/  STL [R1+0x28dc], R44 ;  /* 0x0028dc2c01007387 */ /* 0x0001e60000100800 */
[----:B0-----:R-:W-:Y:S02]  /*760c0*/  PRMT R44, R37, 0x5410, R36 ;  /* 0x00005410252c7816 */ /* 0x001fe40000000024 */
[----:B------:R-:W-:-:S03]  /*760d0*/  IADD3 R36, P6, PT, R50, R26, RZ ;  /* 0x0000001a32247210 */ /* 0x000fc60007fde0ff */
[----:B------:R0:W-:Y:S02]  /*760e0*/  STL [R1+0x28d8], R44 ;  /* 0x0028d82c01007387 */ /* 0x0001e40000100800 */
[----:B------:R-:W-:Y:S01]  /*760f0*/  IMAD.X R37, R35, 0x1, R28, P6 ;  /* 0x0000000123257824 */ /* 0x000fe200030e061c */
[----:B------:R-:W-:Y:S02]  /*76100*/  SHF.R.U32.HI R40, RZ, 0x8, R40 ;  /* 0x00000008ff287819 */ /* 0x000fe40000011628 */
[----:B------:R-:W-:Y:S01]  /*76110*/  SHF.R.U32.HI R38, RZ, 0x8, R38 ;  /* 0x00000008ff267819 */ /* 0x000fe20000011626 */
[----:B0-----:R-:W3:Y:S04]  /*76120*/  LDL.LU R44, [R1+0x18c] ;  /* 0x00018c00012c7983 */ /* 0x001ee80000300800 */
[----:B------:R-:W3:Y:S04]  /*76130*/  LDL.LU R60, [R1+0x160] ;  /* 0x00016000013c7983 */ /* 0x000ee80000300800 */
[----:B------:R0:W-:Y:S01]  /*76140*/  STL.64 [R1+0x710], R36 ;  /* 0x0007102401007387 */ /* 0x0001e20000100a00 */
[----:B------:R-:W-:-:S02]  /*76150*/  LOP3.LUT R38, R38, 0xffff, RZ, 0xc0, !PT ;  /* 0x0000ffff26267812 */ /* 0x000fc400078ec0ff */
[----:B0-----:R-:W-:Y:S02]  /*76160*/  SHF.R.U32.HI R37, RZ, 0x8, R41 ;  /* 0x00000008ff257819 */ /* 0x001fe40000011629 */
[----:B------:R-:W-:Y:S02]  /*76170*/  SHF.R.U32.HI R36, RZ, 0x8, R39 ;  /* 0x00000008ff247819 */ /* 0x000fe40000011627 */
[----:B------:R-:W-:Y:S02]  /*76180*/  LOP3.LUT R39, R40, 0xffff, RZ, 0xc0, !PT ;  /* 0x0000ffff28277812 */ /* 0x000fe400078ec0ff */
[----:B------:R-:W-:Y:S02]  /*76190*/  LOP3.LUT R37, R37, 0xffff, RZ, 0xc0, !PT ;  /* 0x0000ffff25257812 */ /* 0x000fe400078ec0ff */
[----:B------:R-:W-:Y:S02]  /*761a0*/  LOP3.LUT R36, R36, 0xffff, RZ, 0xc0, !PT ;  /* 0x0000ffff24247812 */ /* 0x000fe400078ec0ff */
[----:B------:R-:W-:-:S02]  /*761b0*/  PRMT R40, R39, 0x3340, R38 ;  /* 0x0000334027287816 */ /* 0x000fc40000000026 */
        /* <DEDUP_REMOVED lines=9> */
[----:B------:R-:W-:Y:S02]  /*76250*/  LOP3.LUT R36, R36, 0xffff, RZ, 0xc0, !PT ;  /* 0x0000ffff24247812 */ /* 0x000fe400078ec0ff */
[----:B------:R-:W-:-:S02]  /*76260*/  LOP3.LUT R41, R48, 0xffff, RZ, 0xc0, !PT ;  /* 0x0000ffff30297812 */ /* 0x000fc400078ec0ff */
[--C-:B0-----:R-:W-:Y:S02]  /*76270*/  PRMT R38, R36, 0x3340, R0.reuse ;  /* 0x0000334024267816 */ /* 0x101fe40000000000 */
[----:B------:R-:W-:-:S03]  /*76280*/  PRMT R36, R37, 0x3340, R0 ;  /* 0x0000334025247816 */ /* 0x000fc60000000000 */
[----:B------:R4:W-:Y:S01]  /*76290*/  STL [R1+0x10c], R38 ;  /* 0x00010c2601007387 */ /* 0x0009e20000100800 */
[----:B--2---:R-:W-:-:S03]  /*762a0*/  LOP3.LUT R39, R61, 0xffff, RZ, 0xc0, !PT ;  /* 0x0000ffff3d277812 */ /* 0x004fc600078ec0ff */
[----:B------:R-:W2:Y:S04]  /*762b0*/  LDL.LU R61, [R1+0x170] ;  /* 0x00017000013d7983 */ /* 0x000ea80000300800 */
[----:B------:R0:W-:Y:S04]  /*762c0*/  STL [R1+0x108], R36 ;  /* 0x0001082401007387 */ /* 0x0001e80000100800 */
[----:B------:R-:W2:Y:S01]  /*762d0*/  LDL.LU R48, [R1+0x2ecc] ;  /* 0x002ecc0001307983 */ /* 0x000ea20000300800 */
[----:B----4-:R-:W-:-:S03]  /*762e0*/  LOP3.LUT R38, R45, 0xffff, RZ, 0xc0, !PT ;  /* 0x0000ffff2d267812 */ /* 0x010fc600078ec0ff */
[----:B------:R-:W4:Y:S01]  /*762f0*/  LDL.LU R45, [R1+0x1c] ;  /* 0x00001c00012d7983 */ /* 0x000f220000300800 */
[----:B------:R-:W-:Y:S02]  /*76300*/  PRMT R37, R39, 0x3340, R38 ;  /* 0x0000334027257816 */ /* 0x000fe40000000026 */
[----:B0-----:R-:W-:Y:S02]  /*76310*/  PRMT R36, R41, 0x3340, R0 ;  /* 0x0000334029247816 */ /* 0x001fe40000000000 */
[----:B------:R-:W-:Y:S02]  /*76320*/  IADD3 R42, P6, PT, R50, R30, RZ ;  /* 0x0000001e322a7210 */ /* 0x000fe40007fde0ff */
[----:B------:R-:W-:-:S03]  /*76330*/  PRMT R36, R37, 0x5410, R36 ;  /* 0x0000541025247816 */ /* 0x000fc60000000024 */
[----:B------:R-:W-:Y:S02]  /*76340*/  IMAD.X R43, R35, 0x1, R33, P6 ;  /* 0x00000001232b7824 */ /* 0x000fe400030e0621 */
[----:B------:R0:W-:Y:S02]  /*76350*/  STL [R1+0x289c], R36 ;  /* 0x00289c2401007387 */ /* 0x0001e40000100800 */
[----:B0-----:R-:W-:-:S05]  /*76360*/  IADD3 R36, P6, PT, R50, R31, RZ ;  /* 0x0000001f32247210 */ /* 0x001fca0007fde0ff */
[----:B------:R-:W-:Y:S01]  /*76370*/  IMAD.X R37, R35, 0x1, R34, P6 ;  /* 0x0000000123257824 */ /* 0x000fe200030e0622 */
[----:B------:R-:W-:-:S04]  /*76380*/  SHF.R.U32.HI R35, RZ, 0x8, R38 ;  /* 0x00000008ff237819 */ /* 0x000fc80000011626 */
[----:B------:R0:W-:Y:S01]  /*76390*/  STL.64 [R1+0x708], R36 ;  /* 0x0007082401007387 */ /* 0x0001e20000100a00 */
[----:B------:R-:W-:Y:S02]  /*763a0*/  LOP3.LUT R35, R35, 0xffff, RZ, 0xc0, !PT ;  /* 0x0000ffff23237812 */ /* 0x000fe400078ec0ff */
[----:B0-----:R-:W-:-:S04]  /*763b0*/  SHF.R.U32.HI R36, RZ, 0x8, R39 ;  /* 0x00000008ff247819 */ /* 0x001fc80000011627 */
[----:B------:R-:W-:-:S04]  /*763c0*/  LOP3.LUT R36, R36, 0xffff, RZ, 0xc0, !PT ;  /* 0x0000ffff24247812 */ /* 0x000fc800078ec0ff */
[----:B------:R-:W-:Y:S01]  /*763d0*/  PRMT R35, R36, 0x3340, R35 ;  /* 0x0000334024237816 */ /* 0x000fe20000000023 */
[----:B------:R0:W-:Y:S01]  /*763e0*/  STL.64 [R1+0x700], R42 ;  /* 0x0007002a01007387 */ /* 0x0001e20000100a00 */
[----:B------:R-:W-:-:S03]  /*763f0*/  LOP3.LUT R38, R52, 0xffff, RZ, 0xc0, !PT ;  /* 0x0000ffff34267812 */ /* 0x000fc600078ec0ff */
[----:B------:R1:W-:Y:S04]  /*76400*/  STL [R1+0x24e8], R35 ;  /* 0x0024e82301007387 */ /* 0x0003e80000100800 */
[----:B------:R-:W4:Y:S04]  /*76410*/  LDL.LU R52, [R1+0x2ec8] ;  /* 0x002ec80001347983 */ /* 0x000f280000300800 */
[----:B0-----:R-:W4:Y:S01]  /*76420*/  LDL.LU R42, [R1+0x174] ;  /* 0x00017400012a7983 */ /* 0x001f220000300800 */
[----:B-1----:R-:W-:Y:S02]  /*76430*/  PRMT R35, R38, 0x3340, R0 ;  /* 0x0000334026237816 */ /* 0x002fe40000000000 */
[----:B---3--:R-:W-:-:S02]  /*76440*/  LOP3.LUT R39, R44, 0xffff, RZ, 0xc0, !PT ;  /* 0x0000ffff2c277812 */ /* 0x008fc400078ec0ff */
[----:B------:R-:W-:-:S04]  /*76450*/  LOP3.LUT R37, R60, 0xffff, RZ, 0xc0, !PT ;  /* 0x0000ffff3c257812 */ /* 0x000fc800078ec0ff */
[----:B------:R-:W-:-:S04]  /*76460*/  PRMT R36, R39, 0x3340, R37 ;  /* 0x0000334027247816 */ /* 0x000fc80000000025 */
[----:B------:R-:W-:Y:S02]  /*76470*/  PRMT R35, R36, 0x5410, R35 ;  /* 0x0000541024237816 */ /* 0x000fe40000000023 */
[----:B------:R-:W-:Y:S02]  /*76480*/  SHF.R.U32.HI R39, RZ, 0x8, R39 ;  /* 0x00000008ff277819 */ /* 0x000fe40000011627 */
[----:B------:R-:W-:Y:S01]  /*76490*/  SHF.R.U32.HI R36, RZ, 0x8, R37 ;  /* 0x00000008ff247819 */ /* 0x000fe20000011625 */
[----:B------:R0:W-:Y:S01]  /*764a0*/  STL [R1+0x288c], R35 ;  /* 0x00288c2301007387 */ /* 0x0001e20000100800 */
[----:B------:R-:W-:Y:S02]  /*764b0*/  LOP3.LUT R37, R39, 0xffff, RZ, 0xc0, !PT ;  /* 0x0000ffff27257812 */ /* 0x000fe400078ec0ff */
[----:B------:R-:W-:Y:S02]  /*764c0*/  LOP3.LUT R36, R36, 0xffff, RZ, 0xc0, !PT ;  /* 0x0000ffff24247812 */ /* 0x000fe400078ec0ff */
[----:B0-----:R-:W-:-:S04]  /*764d0*/  SHF.R.U32.HI R35, RZ, 0x8, R38 ;  /* 0x00000008ff237819 */ /* 0x001fc80000011626 */
[----:B------:R-:W-:Y:S02]  /*764e0*/  LOP3.LUT R35, R35, 0xffff, RZ, 0xc0, !PT ;  /* 0x0000ffff23237812 */ /* 0x000fe400078ec0ff */
[----:B------:R-:W-:Y:S02]  /*764f0*/  PRMT R36, R37, 0x3340, R36 ;  /* 0x0000334025247816 */ /* 0x000fe40000000024 */
[--C-:B------:R-:W-:Y:S02]  /*76500*/  PRMT R35, R35, 0x3340, R0.reuse ;  /* 0x0000334023237816 */ /* 0x100fe40000000000 */
[----:B------:R-:W-:Y:S01]  /*76510*/  LOP3.LUT R40, R55, 0xffff, RZ, 0xc0, !PT ;  /* 0x0000ffff37287812 */ /* 0x000fe200078ec0ff */
[----:B------:R-:W-:Y:S04]  /*76520*/  STL [R1+0x24c4], R36 ;  /* 0x0024c42401007387 */ /* 0x000fe80000100800 */
[----:B------:R0:W-:Y:S04]  /*76530*/  STL [R1+0x104], R35 ;  /* 0x0001042301007387 */ /* 0x0001e80000100800 */
[----:B------:R-:W3:Y:S01]  /*76540*/  LDL.LU R55, [R1+0x2ec4] ;  /* 0x002ec40001377983 */ /* 0x000ee20000300800 */
[----:B0-----:R-:W-:-:S02]  /*76550*/  PRMT R35, R40, 0x3340, R0 ;  /* 0x0000334028237816 */ /* 0x001fc40000000000 */
[----:B--2---:R-:W-:Y:S02]  /*76560*/  LOP3.LUT R38, R61, 0xffff, RZ, 0xc0, !PT ;  /* 0x0000ffff3d267812 */ /* 0x004fe400078ec0ff */
[----:B------:R-:W-:Y:S02]  /*76570*/  LOP3.LUT R37, R48, 0xffff, RZ, 0xc0, !PT ;  /* 0x0000ffff30257812 */ /* 0x000fe400078ec0ff */
[----:B------:R-:W2:Y:S02]  /*76580*/  LDL.LU R48, [R1+0x2ec0] ;  /* 0x002ec00001307983 */ /* 0x000ea40000300800 */
[----:B------:R-:W-:-:S04]  /*76590*/  PRMT R36, R38, 0x3340, R37 ;  /* 0x0000334026247816 */ /* 0x000fc80000000025 */
[----:B------:R-:W-:Y:S02]  /*765a0*/  PRMT R36, R36, 0x5410, R35 ;  /* 0x0000541024247816 */ /* 0x000fe40000000023 */
[----:B----4-:R-:W-:Y:S02]  /*765b0*/  SHF.R.S32.HI R35, RZ, 0x1f, R45 ;  /* 0x0000001fff237819 */ /* 0x010fe4000001142d */
[----:B------:R-:W-:Y:S01]  /*765c0*/  IADD3 R60, P6, PT, R45, R4, RZ ;  /* 0x000000042d3c7210 */ /* 0x000fe20007fde0ff */
[----:B------:R-:W-:Y:S04]  /*765d0*/  STL [R1+0x2878], R36 ;  /* 0x0028782401007387 */ /* 0x000fe80000100800 */
[----:B------:R-:W4:Y:S01]  /*765e0*/  LDL.LU R43, [R1+0x2a4] ;  /* 0x0002a400012b7983 */ /* 0x000f220000300800 */
[----:B------:R-:W-:-:S03]  /*765f0*/  IMAD.X R61, R35, 0x1, R47, P6 ;  /* 0x00000001233d7824 */ /* 0x000fc600030e062f */
[----:B------:R-:W2:Y:S04]  /*76600*/  LDL.LU R46, [R1+0x238] ;  /* 0x00023800012e7983 */ /* 0x000ea80000300800 */
[----:B------:R-:W3:Y:S04]  /*76610*/  LDL.LU R50, [R1+0x26c] ;  /* 0x00026c0001327983 */ /* 0x000ee80000300800 */
[----:B------:R0:W-:Y:S04]  /*76620*/  STL.64 [R1+0x6f0], R60 ;  /* 0x0006f03c01007387 */ /* 0x0001e80000100a00 */
[----:B------:R-:W3:Y:S04]  /*76630*/  LDL.LU R44, [R1+0x2a0] ;  /* 0x0002a000012c7983 */ /* 0x000ee80000300800 */
[----:B0-----:R-:W3:Y:S04]  /*76640*/  LDL.LU R60, [R1+0x230] ;  /* 0x00023000013c7983 */ /* 0x001ee80000300800 */
[----:B------:R-:W3:Y:S01]  /*76650*/  LDL.LU R61, [R1+0x268] ;  /* 0x00026800013d7983 */ /* 0x000ee20000300800 */
[----:B------:R-:W-:-:S02]  /*76660*/  SHF.R.U32.HI R36, RZ, 0x8, R41 ;  /* 0x00000008ff247819 */ /* 0x000fc40000011629 */
[----:B------:R-:W-:Y:S02]  /*76670*/  SHF.R.U32.HI R38, RZ, 0x8, R38 ;  /* 0x00000008ff267819 */ /* 0x000fe40000011626 */
[----:B------:R-:W-:Y:S02]  /*76680*/  SHF.R.U32.HI R37, RZ, 0x8, R37 ;  /* 0x00000008ff257819 */ /* 0x000fe40000011625 */
[----:B------:R-:W-:Y:S02]  /*76690*/  LOP3.LUT R36, R36, 0xffff, RZ, 0xc0, !PT ;  /* 0x0000ffff24247812 */ /* 0x000fe400078ec0ff */
[----:B------:R-:W-:Y:S02]  /*766a0*/  LOP3.LUT R38, R38, 0xffff, RZ, 0xc0, !PT ;  /* 0x0000ffff26267812 */ /* 0x000fe400078ec0ff */
[----:B------:R-:W-:Y:S02]  /*766b0*/  LOP3.LUT R37, R37, 0xffff, RZ, 0xc0, !PT ;  /* 0x0000ffff25257812 */ /* 0x000fe400078ec0ff */
[----:B------:R-:W-:-:S02]  /*766c0*/  PRMT R39, R36, 0x3340, R0 ;  /* 0x0000334024277816 */ /* 0x000fc40000000000 */
[----:B------:R-:W-:Y:S02]  /*766d0*/  PRMT R36, R38, 0x3340, R37 ;  /* 0x0000334026247816 */ /* 0x000fe40000000025 */
[----:B------:R-:W-:Y:S01]  /*766e0*/  LOP3.LUT R2, R2, 0xffff, RZ, 0xc0, !PT ;  /* 0x0000ffff02027812 */ /* 0x000fe200078ec0ff */
[----:B------:R0:W-:Y:S01]  /*766f0*/  STL [R1+0x100], R39 ;  /* 0x0001002701007387 */ /* 0x0001e20000100800 */
[----:B------:R-:W-:-:S03]  /*76700*/  LOP3.LUT R38, R56, 0xffff, RZ, 0xc0, !PT ;  /* 0x0000ffff38267812 */ /* 0x000fc600078ec0ff */
[----:B------:R1:W-:Y:S04]  /*76710*/  STL [R1+0x24c0], R36 ;  /* 0x0024c02401007387 */ /* 0x0003e80000100800 */
[----:B------:R-:W3:Y:S01]  /*76720*/  LDL.LU R56, [R1+0x2ebc] ;  /* 0x002ebc0001387983 */ /* 0x000ee20000300800 */
[----:B0-----:R-:W-:Y:S02]  /*76730*/  LOP3.LUT R39, R42, 0xffff, RZ, 0xc0, !PT ;  /* 0x0000ffff2a277812 */ /* 0x001fe400078ec0ff */
[----:B-1----:R-:W-:Y:S02]  /*76740*/  PRMT R36, R2, 0x3340, R0 ;  /* 0x0000334002247816 */ /* 0x002fe40000000000 */
[----:B------:R-:W-:Y:S01]  /*76750*/  PRMT R37, R39, 0x3340, R38 ;  /* 0x0000334027257816 */ /* 0x000fe20000000026 */
[----:B------:R0:W-:Y:S03]  /*76760*/  STL [R1+0x2d54], R2 ;  /* 0x002d540201007387 */ /* 0x0001e60000100800 */
[----:B0-----:R-:W-:-:S02]  /*76770*/  PRMT R2, R37, 0x5410, R36 ;  /* 0x0000541025027816 */ /* 0x001fc40000000024 */
        /* <DEDUP_REMOVED lines=14> */
[----:B0-----:R-:W3:Y:S01]  /*76860*/  LDL.LU R2, [R1+0x284] ;  /* 0x0002840001027983 */ /* 0x001ee20000300800 */
[----:B----4-:R-:W-:Y:S02]  /*76870*/  LOP3.LUT R41, R43, 0xffff, RZ, 0xc0, !PT ;  /* 0x0000ffff2b297812 */ /* 0x010fe400078ec0ff */
[----:B--2---:R-:W-:-:S02]  /*76880*/  LOP3.LUT R43, R46, 0xffff, RZ, 0xc0, !PT ;  /* 0x0000ffff2e2b7812 */ /* 0x004fc400078ec0ff */
[----:B------:R-:W2:Y:S01]  /*76890*/  LDL.LU R46, [R1+0x210] ;  /* 0x00021000012e7983 */ /* 0x000ea20000300800 */
[----:B---3--:R-:W-:-:S03]  /*768a0*/  LOP3.LUT R40, R50, 0xffff, RZ, 0xc0, !PT ;  /* 0x0000ffff32287812 */ /* 0x008fc600078ec0ff */
[----:B------:R-:W3:Y:S01]  /*768b0*/  LDL.LU R50, [R1+0x250] ;  /* 0x0002500001327983 */ /* 0x000ee20000300800 */
[----:B------:R-:W-:-:S03]  /*768c0*/  LOP3.LUT R39, R44, 0xffff, RZ, 0xc0, !PT ;  /* 0x0000ffff2c277812 */ /* 0x000fc600078ec0ff */
[----:B------:R-:W4:Y:S01]  /*768d0*/  LDL.LU R44, [R1+0x24b0] ;  /* 0x0024b000012c7983 */ /* 0x000f220000300800 */
[----:B------:R-:W-:-:S03]  /*768e0*/  LOP3.LUT R42, R60, 0xffff, RZ, 0xc0, !PT ;  /* 0x0000ffff3c2a7812 */ /* 0x000fc600078ec0ff */
[----:B------:R-:W4:Y:S01]  /*768f0*/  LDL.LU R60, [R1+0x2408] ;  /* 0x00240800013c7983 */ /* 0x000f220000300800 */
[----:B------:R-:W-:-:S03]  /*76900*/  LOP3.LUT R38, R61, 0xffff, RZ, 0xc0, !PT ;  /* 0x0000ffff3d267812 */ /* 0x000fc600078ec0ff */
[----:B------:R-:W4:Y:S01]  /*76910*/  LDL.LU R61, [R1+0x2428] ;  /* 0x00242800013d7983 */ /* 0x000f220000300800 */
[----:B------:R-:W-:Y:S02]  /*76920*/  PRMT R36, R43, 0x3340, R0 ;  /* 0x000033402b247816 */ /* 0x000fe40000000000 */
[----:B------:R-:W-:-:S04]  /*76930*/  PRMT R37, R41, 0x3340, R40 ;  /* 0x0000334029257816 */ /* 0x000fc80000000028 */
[----:B------:R-:W-:Y:S02]  /*76940*/  PRMT R37, R37, 0x5410, R36 ;  /* 0x0000541025257816 */ /* 0x000fe40000000024 */
[----:B------:R-:W-:-:S03]  /*76950*/  PRMT R36, R42, 0x3340, R0 ;  /* 0x000033402a247816 */ /* 0x000fc60000000000 */
[----:B------:R0:W-:Y:S02]  /*76960*/  STL [R1+0x2828], R37 ;  /* 0x0028282501007387 */ /* 0x0001e40000100800 */
[----:B0-----:R-:W-:-:S04]  /*76970*/  PRMT R37, R39, 0x3340, R38 ;  /* 0x0000334027257816 */ /* 0x001fc80000000026 */
[----:B------:R-:W-:Y:S02]  /*76980*/  PRMT R37, R37, 0x5410, R36 ;  /* 0x0000541025257816 */ /* 0x000fe40000000024 */
[----:B------:R-:W-:-:S03]  /*76990*/  IADD3 R36, P6, PT, R45, R7, RZ ;  /* 0x000000072d247210 */ /* 0x000fc60007fde0ff */
[----:B------:R0:W-:Y:S01]  /*769a0*/  STL [R1+0x2824], R37 ;  /* 0x0028242501007387 */ /* 0x0001e20000100800 */
[----:B------:R-:W-:Y:S02]  /*769b0*/  SHF.R.U32.HI R41, RZ, 0x8, R41 ;  /* 0x00000008ff297819 */ /* 0x000fe40000011629 */
[----:B------:R-:W-:Y:S01]  /*769c0*/  SHF.R.U32.HI R39, RZ, 0x8, R39 ;  /* 0x00000008ff277819 */ /* 0x000fe20000011627 */
[----:B0-----:R-:W-:-:S05]  /*769d0*/  IMAD.X R37, R35, 0x1, R8, P6 ;  /* 0x0000000123257824 */ /* 0x001fca00030e0608 */
[----:B------:R0:W-:Y:S01]  /*769e0*/  STL.64 [R1+0x6d8], R36 ;  /* 0x0006d82401007387 */ /* 0x0001e20000100a00 */
[----:B------:R-:W-:Y:S02]  /*769f0*/  LOP3.LUT R39, R39, 0xffff, RZ, 0xc0, !PT ;  /* 0x0000ffff27277812 */ /* 0x000fe400078ec0ff */
[----:B0-----:R-:W-:Y:S02]  /*76a00*/  SHF.R.U32.HI R37, RZ, 0x8, R40 ;  /* 0x00000008ff257819 */ /* 0x001fe40000011628 */
[----:B------:R-:W-:Y:S02]  /*76a10*/  SHF.R.U32.HI R36, RZ, 0x8, R38 ;  /* 0x00000008ff247819 */ /* 0x000fe40000011626 */
[----:B------:R-:W-:Y:S02]  /*76a20*/  LOP3.LUT R38, R41, 0xffff, RZ, 0xc0, !PT ;  /* 0x0000ffff29267812 */ /* 0x000fe400078ec0ff */
[----:B------:R-:W-:Y:S02]  /*76a30*/  LOP3.LUT R37, R37, 0xffff, RZ, 0xc0, !PT ;  /* 0x0000ffff25257812 */ /* 0x000fe400078ec0ff */
[----:B------:R-:W-:-:S02]  /*76a40*/  LOP3.LUT R36, R36, 0xffff, RZ, 0xc0, !PT ;  /* 0x0000ffff24247812 */ /* 0x000fc400078ec0ff */
[----:B------:R-:W-:Y:S02]  /*76a50*/  PRMT R37, R38, 0x3340, R37 ;  /* 0x0000334026257816 */ /* 0x000fe40000000025 */
[----:B------:R-:W-:-:S03]  /*76a60*/  PRMT R36, R39, 0x3340, R36 ;  /* 0x0000334027247816 */ /* 0x000fc60000000024 */
[----:B------:R0:W-:Y:S01]  /*76a70*/  STL [R1+0x24b8], R37 ;  /* 0x0024b82501007387 */ /* 0x0001e20000100800 */
[----:B------:R-:W-:-:S03]  /*76a80*/  IADD3 R40, P6, PT, R45, R9, RZ ;  /* 0x000000092d287210 */ /* 0x000fc60007fde0ff */
[----:B------:R1:W-:Y:S02]  /*76a90*/  STL [R1+0x24a4], R36 ;  /* 0x0024a42401007387 */ /* 0x0003e40000100800 */
[----:B------:R-:W-:Y:S01]  /*76aa0*/  IMAD.X R41, R35, 0x1, R10, P6 ;  /* 0x0000000123297824 */ /* 0x000fe200030e060a */
[----:B0-----:R-:W-:Y:S02]  /*76ab0*/  SHF.R.U32.HI R37, RZ, 0x8, R43 ;  /* 0x00000008ff257819 */ /* 0x001fe4000001162b */
[----:B-1----:R-:W-:Y:S02]  /*76ac0*/  SHF.R.U32.HI R36, RZ, 0x8, R42 ;  /* 0x00000008ff247819 */ /* 0x002fe4000001162a */
[----:B------:R-:W-:Y:S02]  /*76ad0*/  LOP3.LUT R37, R37, 0xffff, RZ, 0xc0, !PT ;  /* 0x0000ffff25257812 */ /* 0x000fe400078ec0ff */
[----:B------:R-:W-:Y:S01]  /*76ae0*/  LOP3.LUT R36, R36, 0xffff, RZ, 0xc0, !PT ;  /* 0x0000ffff24247812 */ /* 0x000fe200078ec0ff */
[----:B------:R0:W-:Y:S03]  /*76af0*/  STL.64 [R1+0x6e0], R40 ;  /* 0x0006e02801007387 */ /* 0x0001e60000100a00 */
[----:B------:R-:W-:-:S02]  /*76b00*/  PRMT R38, R36, 0x3340, R0 ;  /* 0x0000334024267816 */ /* 0x000fc40000000000 */
[----:B------:R-:W-:-:S03]  /*76b10*/  PRMT R36, R37, 0x3340, R0 ;  /* 0x0000334025247816 */ /* 0x000fc60000000000 */
[----:B------:R-:W-:Y:S01]  /*76b20*/  STL [R1+0xf8], R38 ;  /* 0x0000f82601007387 */ /* 0x000fe20000100800 */
[----:B0-----:R-:W-:-:S03]  /*76b30*/  LOP3.LUT R41, R2, 0xffff, RZ, 0xc0, !PT ;  /* 0x0000ffff02297812 */ /* 0x001fc600078ec0ff */
[----:B------:R0:W-:Y:S04]  /*76b40*/  STL [R1+0xf4], R36 ;  /* 0x0000f42401007387 */ /* 0x0001e80000100800 */
[----:B------:R-:W4:Y:S01]  /*76b50*/  LDL.LU R2, [R1+0x288] ;  /* 0x0002880001027983 */ /* 0x000f220000300800 */
[----:B--2---:R-:W-:Y:S02]  /*76b60*/  LOP3.LUT R43, R46, 0xffff, RZ, 0xc0, !PT ;  /* 0x0000ffff2e2b7812 */ /* 0x004fe400078ec0ff */
[----:B---3--:R-:W-:Y:S02]  /*76b70*/  LOP3.LUT R39, R50, 0xffff, RZ, 0xc0, !PT ;  /* 0x0000ffff32277812 */ /* 0x008fe400078ec0ff */
[----:B0-----:R-:W-:Y:S02]  /*76b80*/  PRMT R36, R43, 0x3340, R0 ;  /* 0x000033402b247816 */ /* 0x001fe40000000000 */
[----:B------:R-:W-:-:S04]  /*76b90*/  PRMT R37, R41, 0x3340, R39 ;  /* 0x0000334029257816 */ /* 0x000fc80000000027 */
[----:B------:R-:W-:Y:S02]  /*76ba0*/  PRMT R36, R37, 0x5410, R36 ;  /* 0x0000541025247816 */ /* 0x000fe40000000024 */
[----:B----4-:R-:W-:Y:S02]  /*76bb0*/  LOP3.LUT R40, R44, 0xffff, RZ, 0xc0, !PT ;  /* 0x0000ffff2c287812 */ /* 0x010fe400078ec0ff */
[----:B------:R-:W2:Y:S01]  /*76bc0*/  LDL.LU R44, [R1+0x220] ;  /* 0x00022000012c7983 */ /* 0x000ea20000300800 */
[----:B------:R-:W-:-:S03]  /*76bd0*/  LOP3.LUT R42, R60, 0xffff, RZ, 0xc0, !PT ;  /* 0x0000ffff3c2a7812 */ /* 0x000fc600078ec0ff */
[----:B------:R0:W-:Y:S01]  /*76be0*/  STL [R1+0x27e8], R36 ;  /* 0x0027e82401007387 */ /* 0x0001e20000100800 */
[----:B------:R-:W-:-:S03]  /*76bf0*/  LOP3.LUT R38, R61, 0xffff, RZ, 0xc0, !PT ;  /* 0x0000ffff3d267812 */ /* 0x000fc600078ec0ff */
[----:B------:R-:W3:Y:S01]  /*76c00*/  LDL.LU R60, [R1+0x25c] ;  /* 0x00025c00013c7983 */ /* 0x000ee20000300800 */
[----:B------:R-:W-:Y:S02]  /*76c10*/  PRMT R37, R40, 0x3340, R38 ;  /* 0x0000334028257816 */ /* 0x000fe40000000026 */
[----:B0-----:R-:W-:-:S04]  /*76c20*/  PRMT R36, R42, 0x3340, R0 ;  /* 0x000033402a247816 */ /* 0x001fc80000000000 */
[----:B------:R-:W-:Y:S02]  /*76c30*/  PRMT R46, R37, 0x5410, R36 ;  /* 0x00005410252e7816 */ /* 0x000fe40000000024 */
[----:B------:R-:W-:Y:S02]  /*76c40*/  IADD3 R36, P6, PT, R45, R11, RZ ;  /* 0x0000000b2d247210 */ /* 0x000fe40007fde0ff */
[----:B------:R-:W-:-:S03]  /*76c50*/  SHF.R.U32.HI R38, RZ, 0x8, R38 ;  /* 0x00000008ff267819 */ /* 0x000fc60000011626 */
[----:B------:R-:W-:Y:S01]  /*76c60*/  IMAD.X R37, R35, 0x1, R12, P6 ;  /* 0x0000000123257824 */ /* 0x000fe200030e060c */
[----:B------:R-:W-:Y:S01]  /*76c70*/  SHF.R.U32.HI R40, RZ, 0x8, R40 ;  /* 0x00000008ff287819 */ /* 0x000fe20000011628 */
[----:B------:R-:W-:Y:S01]  /*76c80*/  STL [R1+0x27c0], R46 ;  /* 0x0027c02e01007387 */ /* 0x000fe20000100800 */
[----:B------:R-:W-:-:S03]  /*76c90*/  LOP3.LUT R38, R38, 0xffff, RZ, 0xc0, !PT ;  /* 0x0000ffff26267812 */ /* 0x000fc600078ec0ff */
[----:B------:R0:W-:Y:S02]  /*76ca0*/  STL.64 [R1+0x6c8], R36 ;  /* 0x0006c82401007387 */ /* 0x0001e40000100a00 */
[----:B0-----:R-:W-:Y:S02]  /*76cb0*/  SHF.R.U32.HI R36, RZ, 0x8, R39 ;  /* 0x00000008ff247819 */ /* 0x001fe40000011627 */
[----:B------:R-:W-:Y:S02]  /*76cc0*/  LOP3.LUT R39, R40, 0xffff, RZ, 0xc0, !PT ;  /* 0x0000ffff28277812 */ /* 0x000fe400078ec0ff */
[----:B------:R-:W-:Y:S02]  /*76cd0*/  SHF.R.U32.HI R37, RZ, 0x8, R41 ;  /* 0x00000008ff257819 */ /* 0x000fe40000011629 */
[----:B------:R-:W4:Y:S01]  /*76ce0*/  LDL.LU R41, [R1+0x24a8] ;  /* 0x0024a80001297983 */ /* 0x000f220000300800 */
[----:B------:R-:W-:-:S03]  /*76cf0*/  PRMT R46, R39, 0x3340, R38 ;  /* 0x00003340272e7816 */ /* 0x000fc60000000026 */
[----:B------:R-:W3:Y:S04]  /*76d00*/  LDL.LU R40, [R1+0x2420] ;  /* 0x0024200001287983 */ /* 0x000ee80000300800 */
[----:B------:R-:W3:Y:S01]  /*76d10*/  LDL.LU R38, [R1+0x23f4] ;  /* 0x0023f40001267983 */ /* 0x000ee20000300800 */
[----:B------:R-:W-:Y:S02]  /*76d20*/  LOP3.LUT R37, R37, 0xffff, RZ, 0xc0, !PT ;  /* 0x0000ffff25257812 */ /* 0x000fe400078ec0ff */
[----:B------:R-:W-:-:S04]  /*76d30*/  LOP3.LUT R36, R36, 0xffff, RZ, 0xc0, !PT ;  /* 0x0000ffff24247812 */ /* 0x000fc800078ec0ff */
[----:B------:R-:W-:Y:S02]  /*76d40*/  PRMT R39, R37, 0x3340, R36 ;  /* 0x0000334025277816 */ /* 0x000fe40000000024 */
[----:B------:R-:W-:Y:S01]  /*76d50*/  IADD3 R36, P6, PT, R45, R13, RZ ;  /* 0x0000000d2d247210 */ /* 0x000fe20007fde0ff */
[----:B------:R0:W-:Y:S04]  /*76d60*/  STL [R1+0x2498], R46 ;  /* 0x0024982e01007387 */ /* 0x0001e80000100800 */
[----:B------:R-:W-:Y:S01]  /*76d70*/  IMAD.X R37, R35, 0x1, R14, P6 ;  /* 0x0000000123257824 */ /* 0x000fe200030e060e */
[----:B------:R-:W-:Y:S04]  /*76d80*/  STL [R1+0x2494], R39 ;  /* 0x0024942701007387 */ /* 0x000fe80000100800 */
[----:B------:R1:W-:Y:S04]  /*76d90*/  STL.64 [R1+0x6d0], R36 ;  /* 0x0006d02401007387 */ /* 0x0003e80000100a00 */
[----:B0-----:R-:W3:Y:S04]  /*76da0*/  LDL.LU R46, [R1+0x24c8] ;  /* 0x0024c800012e7983 */ /* 0x001ee80000300800 */
[----:B------:R-:W3:Y:S01]  /*76db0*/  LDL.LU R50, [R1+0x2410] ;  /* 0x0024100001327983 */ /* 0x000ee20000300800 */
[----:B-1----:R-:W-:-:S04]  /*76dc0*/  SHF.R.U32.HI R36, RZ, 0x8, R43 ;  /* 0x00000008ff247819 */ /* 0x002fc8000001162b */
[----:B------:R-:W-:-:S04]  /*76dd0*/  LOP3.LUT R36, R36, 0xffff, RZ, 0xc0, !PT ;  /* 0x0000ffff24247812 */ /* 0x000fc800078ec0ff */
[----:B------:R-:W-:-:S05]  /*76de0*/  PRMT R36, R36, 0x3340, R0 ;  /* 0x0000334024247816 */ /* 0x000fca0000000000 */
[----:B------:R0:W-:Y:S04]  /*76df0*/  STL [R1+0xec], R36 ;  /* 0x0000ec2401007387 */ /* 0x0001e80000100800 */
[----:B------:R-:W3:Y:S01]  /*76e00*/  LDL.LU R61, [R1+0x2430] ;  /* 0x00243000013d7983 */ /* 0x000ee20000300800 */
[----:B------:R-:W-:-:S04]  /*76e10*/  SHF.R.U32.HI R37, RZ, 0x8, R42 ;  /* 0x00000008ff257819 */ /* 0x000fc8000001162a */
[----:B------:R-:W-:-:S04]  /*76e20*/  LOP3.LUT R37, R37, 0xffff, RZ, 0xc0, !PT ;  /* 0x0000ffff25257812 */ /* 0x000fc800078ec0ff */
[----:B0-----:R-:W-:Y:S02]  /*76e30*/  PRMT R36, R37, 0x3340, R0 ;  /* 0x0000334025247816 */ /* 0x001fe40000000000 */
[----:B------:R-:W-:-:S03]  /*76e40*/  LOP3.LUT R39, R2, 0xffff, RZ, 0xc0, !PT ;  /* 0x0000ffff02277812 */ /* 0x000fc600078ec0ff */
[----:B------:R0:W-:Y:S01]  /*76e50*/  STL [R1+0xe8], R36 ;  /* 0x0000e82401007387 */ /* 0x0001e20000100800 */
[----:B--2---:R-:W-:-:S05]  /*76e60*/  LOP3.LUT R2, R44, 0xffff, RZ, 0xc0, !PT ;  /* 0x0000ffff2c027812 */ /* 0x004fca00078ec0ff */
[----:B------:R1:W-:Y:S01]  /*76e70*/  STL [R1+0x26c], R2 ;  /* 0x00026c0201007387 */ /* 0x0003e20000100800 */
[----:B----4-:R-:W-:Y:S02]  /*76e80*/  LOP3.LUT R41, R41, 0xffff, RZ, 0xc0, !PT ;  /* 0x0000ffff29297812 */ /* 0x010fe400078ec0ff */
[----:B---3--:R-:W-:Y:S02]  /*76e90*/  LOP3.LUT R40, R40, 0xffff, RZ, 0xc0, !PT ;  /* 0x0000ffff28287812 */ /* 0x008fe400078ec0ff */
[----:B------:R-:W-:Y:S02]  /*76ea0*/  LOP3.LUT R42, R38, 0xffff, RZ, 0xc0, !PT ;  /* 0x0000ffff262a7812 */ /* 0x000fe400078ec0ff */
[----:B------:R-:W-:Y:S02]  /*76eb0*/  PRMT R37, R41, 0x3340, R40 ;  /* 0x0000334029257816 */ /* 0x000fe40000000028 */
[----:B0-----:R-:W-:Y:S02]  /*76ec0*/  PRMT R36, R42, 0x3340, R0 ;  /* 0x000033402a247816 */ /* 0x001fe40000000000 */
[----:B------:R-:W-:-:S02]  /*76ed0*/  LOP3.LUT R38, R60, 0xffff, RZ, 0xc0, !PT ;  /* 0x0000ffff3c267812 */ /* 0x000fc400078ec0ff */
[----:B------:R-:W-:Y:S02]  /*76ee0*/  PRMT R43, R37, 0x5410, R36 ;  /* 0x00005410252b7816 */ /* 0x000fe40000000024 */
[----:B------:R-:W-:Y:S02]  /*76ef0*/  PRMT R36, R2, 0x3340, R0 ;  /* 0x0000334002247816 */ /* 0x000fe40000000000 */
[----:B------:R-:W-:-:S04]  /*76f00*/  PRMT R37, R39, 0x3340, R38 ;  /* 0x0000334027257816 */ /* 0x000fc80000000026 */
[----:B-1----:R-:W-:Y:S01]  /*76f10*/  PRMT R2, R37, 0x5410, R36 ;  /* 0x0000541025027816 */ /* 0x002fe20000000024 */
[----:B------:R-:W-:Y:S04]  /*76f20*/  STL [R1+0x2788], R43 ;  /* 0x0027882b01007387 */ /* 0x000fe80000100800 */
[----:B------:R0:W-:Y:S01]  /*76f30*/  STL [R1+0x2794], R2 ;  /* 0x0027940201007387 */ /* 0x0001e20000100800 */
[----:B------:R-:W-:-:S03]  /*76f40*/  IADD3 R36, P6, PT, R45, R15, RZ ;  /* 0x0000000f2d247210 */ /* 0x000fc60007fde0ff */
[----:B0-----:R-:W2:Y:S04]  /*76f50*/  LDL.LU R2, [R1+0x2568] ;  /* 0x0025680001027983 */ /* 0x001ea80000300800 */
[----:B------:R-:W3:Y:S04]  /*76f60*/  LDL.LU R44, [R1+0x251c] ;  /* 0x00251c00012c7983 */ /* 0x000ee80000300800 */
[----:B------:R-:W4:Y:S01]  /*76f70*/  LDL.LU R60, [R1+0x2540] ;  /* 0x00254000013c7983 */ /* 0x000f220000300800 */
[----:B------:R-:W-:Y:S01]  /*76f80*/  IMAD.X R37, R35, 0x1, R16, P6 ;  /* 0x0000000123257824 */ /* 0x000fe200030e0610 */
[----:B------:R-:W-:-:S02]  /*76f90*/  SHF.R.U32.HI R39, RZ, 0x8, R39 ;  /* 0x00000008ff277819 */ /* 0x000fc40000011627 */
[----:B------:R-:W-:Y:S02]  /*76fa0*/  SHF.R.U32.HI R38, RZ, 0x8, R38 ;  /* 0x00000008ff267819 */ /* 0x000fe40000011626 */
[----:B------:R0:W-:Y:S01]  /*76fb0*/  STL.64 [R1+0x6b8], R36 ;  /* 0x0006b82401007387 */ /* 0x0001e20000100a00 */
[----:B------:R-:W-:Y:S02]  /*76fc0*/  LOP3.LUT R39, R39, 0xffff, RZ, 0xc0, !PT ;  /* 0x0000ffff27277812 */ /* 0x000fe400078ec0ff */
[----:B------:R-:W-:-:S04]  /*76fd0*/  LOP3.LUT R38, R38, 0xffff, RZ, 0xc0, !PT ;  /* 0x0000ffff26267812 */ /* 0x000fc800078ec0ff */
[----:B------:R-:W-:Y:S02]  /*76fe0*/  PRMT R38, R39, 0x3340, R38 ;  /* 0x0000334027267816 */ /* 0x000fe40000000026 */
[----:B0-----:R-:W-:Y:S02]  /*76ff0*/  SHF.R.U32.HI R37, RZ, 0x8, R41 ;  /* 0x00000008ff257819 */ /* 0x001fe40000011629 */
[----:B------:R-:W-:Y:S02]  /*77000*/  SHF.R.U32.HI R36, RZ, 0x8, R40 ;  /* 0x00000008ff247819 */ /* 0x000fe40000011628 */
[----:B------:R-:W-:Y:S02]  /*77010*/  LOP3.LUT R37, R37, 0xffff, RZ, 0xc0, !PT ;  /* 0x0000ffff25257812 */ /* 0x000fe400078ec0ff */
[----:B------:R-:W-:Y:S01]  /*77020*/  LOP3.LUT R36, R36, 0xffff, RZ, 0xc0, !PT ;  /* 0x0000ffff24247812 */ /* 0x000fe200078ec0ff */
[----:B------:R0:W-:Y:S01]  /*77030*/  STL [R1+0x24a0], R38 ;  /* 0x0024a02601007387 */ /* 0x0001e20000100800 */
[----:B------:R-:W-:-:S02]  /*77040*/  LOP3.LUT R40, R46, 0xffff, RZ, 0xc0, !PT ;  /* 0x0000ffff2e287812 */ /* 0x000fc400078ec0ff */
[----:B------:R-:W-:Y:S02]  /*77050*/  PRMT R36, R37, 0x3340, R36 ;  /* 0x0000334025247816 */ /* 0x000fe40000000024 */
[----:B------:R-:W-:Y:S02]  /*77060*/  LOP3.LUT R39, R50, 0xffff, RZ, 0xc0, !PT ;  /* 0x0000ffff32277812 */ /* 0x000fe400078ec0ff */
[----:B0-----:R-:W-:Y:S01]  /*77070*/  LOP3.LUT R38, R61, 0xffff, RZ, 0xc0, !PT ;  /* 0x0000ffff3d267812 */ /* 0x001fe200078ec0ff */
[----:B------:R0:W-:Y:S03]  /*77080*/  STL [R1+0x248c], R36 ;  /* 0x00248c2401007387 */ /* 0x0001e60000100800 */
[----:B------:R-:W-:Y:S01]  /*77090*/  PRMT R37, R40, 0x3340, R38 ;  /* 0x0000334028257816 */ /* 0x000fe20000000026 */
[----:B------:R-:W4:Y:S04]  /*770a0*/  LDL.LU R46, [R1+0x2580] ;  /* 0x00258000012e7983 */ /* 0x000f280000300800 */
[----:B------:R-:W4:Y:S01]  /*770b0*/  LDL.LU R50, [R1+0x2524] ;  /* 0x0025240001327983 */ /* 0x000f220000300800 */
[----:B0-----:R-:W-:-:S04]  /*770c0*/  PRMT R36, R39, 0x3340, R0 ;  /* 0x0000334027247816 */ /* 0x001fc80000000000 */
        /* <DEDUP_REMOVED lines=21> */
[----:B0-----:R-:W-:Y:S02]  /*77220*/  PRMT R36, R41, 0x3340, R0 ;  /* 0x0000334029247816 */ /* 0x001fe40000000000 */
        /* <DEDUP_REMOVED lines=16> */
[----:B------:R0:W-:Y:S01]  /*77330*/  STL [R1+0xe0], R39 ;  /* 0x0000e02701007387 */ /* 0x0001e20000100800 */
[----:B------:R-:W-:-:S03]  /*77340*/  LOP3.LUT R38, R50, 0xffff, RZ, 0xc0, !PT ;  /* 0x0000ffff32267812 */ /* 0x000fc600078ec0ff */
[----:B------:R1:W-:Y:S04]  /*77350*/  STL [R1+0x247c], R36 ;  /* 0x00247c2401007387 */ /* 0x0003e80000100800 */
[----:B------:R-:W4:Y:S01]  /*77360*/  LDL.LU R46, [R1+0x257c] ;  /* 0x00257c00012e7983 */ /* 0x000f220000300800 */
[----:B0-----:R-:W-:-:S03]  /*77370*/  LOP3.LUT R39, R61, 0xffff, RZ, 0xc0, !PT ;  /* 0x0000ffff3d277812 */ /* 0x001fc600078ec0ff */
[----:B------:R-:W4:Y:S01]  /*77380*/  LDL.LU R61, [R1+0x24d8] ;  /* 0x0024d800013d7983 */ /* 0x000f220000300800 */
[----:B-1----:R-:W-:Y:S02]  /*77390*/  PRMT R36, R38, 0x3340, R0 ;  /* 0x0000334026247816 */ /* 0x002fe40000000000 */
[----:B------:R-:W-:-:S04]  /*773a0*/  PRMT R37, R40, 0x3340, R39 ;  /* 0x0000334028257816 */ /* 0x000fc80000000027 */
[----:B------:R-:W-:-:S05]  /*773b0*/  PRMT R36, R37, 0x5410, R36 ;  /* 0x0000541025247816 */ /* 0x000fca0000000024 */
[----:B------:R0:W-:Y:S04]  /*773c0*/  STL [R1+0x2540], R36 ;  /* 0x0025402401007387 */ /* 0x0001e80000100800 */
[----:B------:R-:W4:Y:S01]  /*773d0*/  LDL.LU R50, [R1+0x2548] ;  /* 0x0025480001327983 */ /* 0x000f220000300800 */
[----:B------:R-:W-:Y:S02]  /*773e0*/  IADD3 R42, P6, PT, R45, R21, RZ ;  /* 0x000000152d2a7210 */ /* 0x000fe40007fde0ff */
[----:B------:R-:W-:Y:S02]  /*773f0*/  SHF.R.U32.HI R40, RZ, 0x8, R40 ;  /* 0x00000008ff287819 */ /* 0x000fe40000011628 */
[----:B------:R-:W-:Y:S02]  /*77400*/  SHF.R.U32.HI R37, RZ, 0x8, R39 ;  /* 0x00000008ff257819 */ /* 0x000fe40000011627 */
[----:B0-----:R-:W-:Y:S01]  /*77410*/  SHF.R.U32.HI R36, RZ, 0x8, R38 ;  /* 0x00000008ff247819 */ /* 0x001fe20000011626 */
[----:B------:R-:W-:Y:S01]  /*77420*/  IMAD.X R43, R35, 0x1, R23, P6 ;  /* 0x00000001232b7824 */ /* 0x000fe200030e0617 */
[----:B------:R-:W-:-:S02]  /*77430*/  LOP3.LUT R38, R40, 0xffff, RZ, 0xc0, !PT ;  /* 0x0000ffff28267812 */ /* 0x000fc400078ec0ff */
[----:B------:R-:W-:Y:S02]  /*77440*/  LOP3.LUT R37, R37, 0xffff, RZ, 0xc0, !PT ;  /* 0x0000ffff25257812 */ /* 0x000fe400078ec0ff */
[----:B------:R-:W-:Y:S02]  /*77450*/  LOP3.LUT R36, R36, 0xffff, RZ, 0xc0, !PT ;  /* 0x0000ffff24247812 */ /* 0x000fe400078ec0ff */
[----:B------:R-:W-:Y:S01]  /*77460*/  PRMT R37, R38, 0x3340, R37 ;  /* 0x0000334026257816 */ /* 0x000fe20000000025 */
[----:B------:R3:W-:Y:S01]  /*77470*/  STL.64 [R1+0x6a8], R42 ;  /* 0x0006a82a01007387 */ /* 0x0007e20000100a00 */
[----:B------:R-:W-:-:S03]  /*77480*/  PRMT R36, R36, 0x3340, R0 ;  /* 0x0000334024247816 */ /* 0x000fc60000000000 */
[----:B------:R-:W-:Y:S04]  /*77490*/  STL [R1+0x2474], R37 ;  /* 0x0024742501007387 */ /* 0x000fe80000100800 */
[----:B------:R0:W-:Y:S01]  /*774a0*/  STL [R1+0xd8], R36 ;  /* 0x0000d82401007387 */ /* 0x0001e20000100800 */
[----:B--2---:R-:W-:Y:S02]  /*774b0*/  LOP3.LUT R39, R2, 0xffff, RZ, 0xc0, !PT ;  /* 0x0000ffff02277812 */ /* 0x004fe400078ec0ff */
[----:B---3--:R-:W-:Y:S02]  /*774c0*/  LOP3.LUT R42, R44, 0xffff, RZ, 0xc0, !PT ;  /* 0x0000ffff2c2a7812 */ /* 0x008fe400078ec0ff */
[----:B------:R-:W2:Y:S02]  /*774d0*/  LDL.LU R44, [R1+0x194] ;  /* 0x00019400012c7983 */ /* 0x000ea40000300800 */
[----:B0-----:R-:W-:-:S02]  /*774e0*/  PRMT R36, R42, 0x3340, R0 ;  /* 0x000033402a247816 */ /* 0x001fc40000000000 */
[----:B----4-:R-:W-:Y:S02]  /*774f0*/  LOP3.LUT R38, R60, 0xffff, RZ, 0xc0, !PT ;  /* 0x0000ffff3c267812 */ /* 0x010fe400078ec0ff */
[----:B------:R-:W3:Y:S02]  /*77500*/  LDL.LU R60, [R1+0x164] ;  /* 0x00016400013c7983 */ /* 0x000ee40000300800 */
[----:B------:R-:W-:-:S04]  /*77510*/  PRMT R37, R39, 0x3340, R38 ;  /* 0x0000334027257816 */ /* 0x000fc80000000026 */
        /* <DEDUP_REMOVED lines=14> */
[----:B------:R-:W-:Y:S02]  /*77600*/  LOP3.LUT R40, R46, 0xffff, RZ, 0xc0, !PT ;  /* 0x0000ffff2e287812 */ /* 0x000fe400078ec0ff */
[----:B------:R-:W-:Y:S01]  /*77610*/  LOP3.LUT R38, R61, 0xffff, RZ, 0xc0, !PT ;  /* 0x0000ffff3d267812 */ /* 0x000fe200078ec0ff */
[----:B------:R1:W-:Y:S03]  /*77620*/  STL [R1+0x246c], R2 ;  /* 0x00246c0201007387 */ /* 0x0003e60000100800 */
[----:B0-----:R-:W-:Y:S01]  /*77630*/  PRMT R36, R38, 0x3340, R0 ;  /* 0x0000334026247816 */ /* 0x001fe20000000000 */
[----:B------:R-:W4:Y:S01]  /*77640*/  LDL.LU R61, [R1+0x198] ;  /* 0x00019800013d7983 */ /* 0x000f220000300800 */
[----:B------:R-:W-:-:S04]  /*77650*/  LOP3.LUT R39, R50, 0xffff, RZ, 0xc0, !PT ;  /* 0x0000ffff32277812 */ /* 0x000fc800078ec0ff */
[----:B------:R-:W-:-:S04]  /*77660*/  PRMT R37, R40, 0x3340, R39 ;  /* 0x0000334028257816 */ /* 0x000fc80000000027 */
[----:B-1----:R-:W-:Y:S02]  /*77670*/  PRMT R2, R37, 0x5410, R36 ;  /* 0x0000541025027816 */ /* 0x002fe40000000024 */
        /* <DEDUP_REMOVED lines=11> */
[--C-:B------:R-:W-:Y:S02]  /*77730*/  PRMT R2, R36, 0x3340, R0.reuse ;  /* 0x0000334024027816 */ /* 0x100fe40000000000 */
[----:B------:R-:W-:Y:S01]  /*77740*/  LOP3.LUT R41, R53, 0xffff, RZ, 0xc0, !PT ;  /* 0x0000ffff35297812 */ /* 0x000fe200078ec0ff */
[----:B------:R0:W-:Y:S04]  /*77750*/  STL [R1+0x2468], R37 ;  /* 0x0024682501007387 */ /* 0x0001e80000100800 */
[----:B------:R1:W-:Y:S04]  /*77760*/  STL [R1+0xd0], R2 ;  /* 0x0000d00201007387 */ /* 0x0003e80000100800 */
[----:B------:R-:W4:Y:S01]  /*77770*/  LDL.LU R53, [R1+0x2eb8] ;  /* 0x002eb80001357983 */ /* 0x000f220000300800 */
[----:B------:R-:W-:-:S02]  /*77780*/  PRMT R36, R41, 0x3340, R0 ;  /* 0x0000334029247816 */ /* 0x000fc40000000000 */
[----:B--2---:R-:W-:Y:S02]  /*77790*/  LOP3.LUT R39, R44, 0xffff, RZ, 0xc0, !PT ;  /* 0x0000ffff2c277812 */ /* 0x004fe400078ec0ff */
[----:B---3--:R-:W-:-:S04]  /*777a0*/  LOP3.LUT R38, R60, 0xffff, RZ, 0xc0, !PT ;  /* 0x0000ffff3c267812 */ /* 0x008fc800078ec0ff */
[----:B0-----:R-:W-:-:S04]  /*777b0*/  PRMT R37, R39, 0x3340, R38 ;  /* 0x0000334027257816 */ /* 0x001fc80000000026 */
        /* <DEDUP_REMOVED lines=14> */
[----:B------:R0:W-:Y:S04]  /*778a0*/  STL [R1+0xcc], R36 ;  /* 0x0000cc2401007387 */ /* 0x0001e80000100800 */
[----:B------:R1:W-:Y:S04]  /*778b0*/  STL [R1+0x2460], R2 ;  /* 0x0024600201007387 */ /* 0x0003e80000100800 */
[----:B------:R-:W2:Y:S01]  /*778c0*/  LDL.LU R59, [R1+0x2eb4] ;  /* 0x002eb400013b7983 */ /* 0x000ea20000300800 */
[----:B----4-:R-:W-:-:S03]  /*778d0*/  LOP3.LUT R38, R53, 0xffff, RZ, 0xc0, !PT ;  /* 0x0000ffff35267812 */ /* 0x010fc600078ec0ff */
[----:B------:R-:W3:Y:S01]  /*778e0*/  LDL.LU R53, [R1+0x2eb0] ;  /* 0x002eb00001357983 */ /* 0x000ee20000300800 */
[----:B------:R-:W-:Y:S02]  /*778f0*/  LOP3.LUT R40, R61, 0xffff, RZ, 0xc0, !PT ;  /* 0x0000ffff3d287812 */ /* 0x000fe400078ec0ff */
[----:B0-----:R-:W-:Y:S02]  /*77900*/  PRMT R36, R39, 0x3340, R0 ;  /* 0x0000334027247816 */ /* 0x001fe40000000000 */
[----:B------:R-:W-:Y:S02]  /*77910*/  PRMT R37, R40, 0x3340, R38 ;  /* 0x0000334028257816 */ /* 0x000fe40000000026 */
[----:B------:R-:W-:Y:S02]  /*77920*/  SHF.R.U32.HI R40, RZ, 0x8, R40 ;  /* 0x00000008ff287819 */ /* 0x000fe40000011628 */
[----:B-1----:R-:W-:Y:S02]  /*77930*/  PRMT R2, R37, 0x5410, R36 ;  /* 0x0000541025027816 */ /* 0x002fe40000000024 */
[----:B------:R-:W-:-:S02]  /*77940*/  SHF.R.U32.HI R37, RZ, 0x8, R38 ;  /* 0x00000008ff257819 */ /* 0x000fc40000011626 */
[----:B------:R-:W-:Y:S02]  /*77950*/  IADD3 R42, P6, PT, R45, R29, RZ ;  /* 0x0000001d2d2a7210 */ /* 0x000fe40007fde0ff */
[----:B------:R-:W-:Y:S02]  /*77960*/  LOP3.LUT R38, R40, 0xffff, RZ, 0xc0, !PT ;  /* 0x0000ffff28267812 */ /* 0x000fe400078ec0ff */
[----:B------:R-:W-:Y:S02]  /*77970*/  LOP3.LUT R37, R37, 0xffff, RZ, 0xc0, !PT ;  /* 0x0000ffff25257812 */ /* 0x000fe400078ec0ff */
[----:B------:R-:W-:Y:S01]  /*77980*/  SHF.R.U32.HI R36, RZ, 0x8, R39 ;  /* 0x00000008ff247819 */ /* 0x000fe20000011627 */
[----:B------:R-:W-:Y:S01]  /*77990*/  IMAD.X R43, R35, 0x1, R32, P6 ;  /* 0x00000001232b7824 */ /* 0x000fe200030e0620 */
[----:B------:R-:W-:Y:S02]  /*779a0*/  PRMT R37, R38, 0x3340, R37 ;  /* 0x0000334026257816 */ /* 0x000fe40000000025 */
[----:B------:R-:W-:-:S02]  /*779b0*/  IADD3 R38, P6, PT, R45, R30, RZ ;  /* 0x0000001e2d267210 */ /* 0x000fc40007fde0ff */
[----:B------:R-:W-:Y:S01]  /*779c0*/  LOP3.LUT R36, R36, 0xffff, RZ, 0xc0, !PT ;  /* 0x0000ffff24247812 */ /* 0x000fe200078ec0ff */
[----:B------:R0:W-:Y:S02]  /*779d0*/  STL [R1+0x24c8], R2 ;  /* 0x0024c80201007387 */ /* 0x0001e40000100800 */
[----:B------:R-:W-:Y:S02]  /*779e0*/  IMAD.X R39, R35, 0x1, R33, P6 ;  /* 0x0000000123277824 */ /* 0x000fe400030e0621 */
[----:B------:R-:W4:Y:S04]  /*779f0*/  LDL.LU R44, [R1+0x23d4] ;  /* 0x0023d400012c7983 */ /* 0x000f280000300800 */
[----:B------:R-:W4:Y:S01]  /*77a00*/  LDL.LU R60, [R1+0x260] ;  /* 0x00026000013c7983 */ /* 0x000f220000300800 */
[----:B0-----:R-:W-:-:S03]  /*77a10*/  PRMT R2, R36, 0x3340, R0 ;  /* 0x0000334024027816 */ /* 0x001fc60000000000 */
[----:B------:R-:W4:Y:S01]  /*77a20*/  LDL.LU R61, [R1+0x298] ;  /* 0x00029800013d7983 */ /* 0x000f220000300800 */
[----:B------:R-:W-:-:S03]  /*77a30*/  IADD3 R36, P6, PT, R45, R31, RZ ;  /* 0x0000001f2d247210 */ /* 0x000fc60007fde0ff */
[----:B------:R-:W-:Y:S04]  /*77a40*/  STL.64 [R1+0x680], R42 ;  /* 0x0006802a01007387 */ /* 0x000fe80000100a00 */
[----:B------:R0:W-:Y:S04]  /*77a50*/  STL [R1+0x2454], R37 ;  /* 0x0024542501007387 */ /* 0x0001e80000100800 */
[----:B------:R1:W-:Y:S04]  /*77a60*/  STL [R1+0xc8], R2 ;  /* 0x0000c80201007387 */ /* 0x0003e80000100800 */
[----:B------:R-:W4:Y:S01]  /*77a70*/  LDL.LU R45, [R1+0xc] ;  /* 0x00000c00012d7983 */ /* 0x000f220000300800 */
[----:B0-----:R-:W-:Y:S01]  /*77a80*/  IMAD.X R37, R35, 0x1, R34, P6 ;  /* 0x0000000123257824 */ /* 0x001fe200030e0622 */
[----:B------:R-:W-:-:S02]  /*77a90*/  SHF.R.U32.HI R35, RZ, 0x8, R41 ;  /* 0x00000008ff237819 */ /* 0x000fc40000011629 */
[----:B------:R0:W-:Y:S02]  /*77aa0*/  STL.64 [R1+0x688], R38 ;  /* 0x0006882601007387 */ /* 0x0001e40000100a00 */
[----:B------:R-:W-:Y:S02]  /*77ab0*/  LOP3.LUT R35, R35, 0xffff, RZ, 0xc0, !PT ;  /* 0x0000ffff23237812 */ /* 0x000fe400078ec0ff */
[----:B------:R0:W-:Y:S02]  /*77ac0*/  STL.64 [R1+0x678], R36 ;  /* 0x0006782401007387 */ /* 0x0001e40000100a00 */
[----:B-1----:R-:W-:Y:S02]  /*77ad0*/  PRMT R2, R35, 0x3340, R0 ;  /* 0x0000334023027816 */ /* 0x002fe40000000000 */
[----:B0-----:R-:W-:Y:S02]  /*77ae0*/  LOP3.LUT R38, R58, 0xffff, RZ, 0xc0, !PT ;  /* 0x0000ffff3a267812 */ /* 0x001fe400078ec0ff */
[----:B------:R-:W-:-:S02]  /*77af0*/  LOP3.LUT R37, R55, 0xffff, RZ, 0xc0, !PT ;  /* 0x0000ffff37257812 */ /* 0x000fc400078ec0ff */
[----:B------:R-:W-:Y:S02]  /*77b00*/  PRMT R35, R38, 0x3340, R0 ;  /* 0x0000334026237816 */ /* 0x000fe40000000000 */
[----:B---3--:R-:W-:Y:S02]  /*77b10*/  LOP3.LUT R39, R53, 0xffff, RZ, 0xc0, !PT ;  /* 0x0000ffff35277812 */ /* 0x008fe400078ec0ff */
[----:B------:R-:W3:Y:S02]  /*77b20*/  LDL.LU R53, [R1+0x2eac] ;  /* 0x002eac0001357983 */ /* 0x000ee40000300800 */
[----:B------:R-:W-:Y:S02]  /*77b30*/  PRMT R36, R39, 0x3340, R37 ;  /* 0x0000334027247816 */ /* 0x000fe40000000025 */
[----:B------:R-:W-:Y:S02]  /*77b40*/  SHF.R.U32.HI R39, RZ, 0x8, R39 ;  /* 0x00000008ff277819 */ /* 0x000fe40000011627 */
[----:B------:R-:W-:-:S02]  /*77b50*/  PRMT R55, R36, 0x5410, R35 ;  /* 0x0000541024377816 */ /* 0x000fc40000000023 */
[----:B------:R-:W-:Y:S02]  /*77b60*/  SHF.R.U32.HI R36, RZ, 0x8, R37 ;  /* 0x00000008ff247819 */ /* 0x000fe40000011625 */
[----:B------:R-:W-:Y:S02]  /*77b70*/  SHF.R.U32.HI R35, RZ, 0x8, R38 ;  /* 0x00000008ff237819 */ /* 0x000fe40000011626 */
[----:B------:R-:W-:Y:S02]  /*77b80*/  LOP3.LUT R37, R39, 0xffff, RZ, 0xc0, !PT ;  /* 0x0000ffff27257812 */ /* 0x000fe400078ec0ff */
[----:B------:R-:W-:Y:S02]  /*77b90*/  LOP3.LUT R36, R36, 0xffff, RZ, 0xc0, !PT ;  /* 0x0000ffff24247812 */ /* 0x000fe400078ec0ff */
[----:B------:R-:W-:Y:S01]  /*77ba0*/  LOP3.LUT R35, R35, 0xffff, RZ, 0xc0, !PT ;  /* 0x0000ffff23237812 */ /* 0x000fe200078ec0ff */
[----:B------:R0:W-:Y:S01]  /*77bb0*/  STL [R1+0xc4], R2 ;  /* 0x0000c40201007387 */ /* 0x0001e20000100800 */
[----:B------:R-:W-:-:S03]  /*77bc0*/  PRMT R36, R37, 0x3340, R36 ;  /* 0x0000334025247816 */ /* 0x000fc60000000024 */
[----:B------:R-:W3:Y:S01]  /*77bd0*/  LDL.LU R58, [R1+0x23d8] ;  /* 0x0023d800013a7983 */ /* 0x000ee20000300800 */
[----:B--2---:R-:W-:Y:S02]  /*77be0*/  LOP3.LUT R38, R59, 0xffff, RZ, 0xc0, !PT ;  /* 0x0000ffff3b267812 */ /* 0x004fe400078ec0ff */
[----:B0-----:R-:W-:Y:S01]  /*77bf0*/  PRMT R2, R35, 0x3340, R0 ;  /* 0x0000334023027816 */ /* 0x001fe20000000000 */
[----:B------:R-:W-:Y:S04]  /*77c00*/  STL [R1+0x2c08], R55 ;  /* 0x002c083701007387 */ /* 0x000fe80000100800 */
[----:B------:R-:W-:Y:S04]  /*77c10*/  STL [R1+0x244c], R36 ;  /* 0x00244c2401007387 */ /* 0x000fe80000100800 */
[----:B------:R0:W-:Y:S04]  /*77c20*/  STL [R1+0xc0], R2 ;  /* 0x0000c00201007387 */ /* 0x0001e80000100800 */
[----:B------:R-:W2:Y:S01]  /*77c30*/  LDL.LU R59, [R1+0x2ea8] ;  /* 0x002ea800013b7983 */ /* 0x000ea20000300800 */
[----:B0-----:R-:W-:-:S03]  /*77c40*/  LOP3.LUT R2, R54, 0xffff, RZ, 0xc0, !PT ;  /* 0x0000ffff36027812 */ /* 0x001fc600078ec0ff */
[----:B------:R-:W3:Y:S01]  /*77c50*/  LDL.LU R54, [R1+0x2ea4] ;  /* 0x002ea40001367983 */ /* 0x000ee20000300800 */
[----:B----4-:R-:W-:Y:S02]  /*77c60*/  LOP3.LUT R40, R44, 0xffff, RZ, 0xc0, !PT ;  /* 0x0000ffff2c287812 */ /* 0x010fe400078ec0ff */
[----:B------:R-:W-:Y:S02]  /*77c70*/  LOP3.LUT R41, R60, 0xffff, RZ, 0xc0, !PT ;  /* 0x0000ffff3c297812 */ /* 0x000fe400078ec0ff */
[----:B------:R-:W-:Y:S02]  /*77c80*/  LOP3.LUT R39, R61, 0xffff, RZ, 0xc0, !PT ;  /* 0x0000ffff3d277812 */ /* 0x000fe400078ec0ff */
[----:B------:R-:W-:Y:S02]  /*77c90*/  PRMT R35, R41, 0x3340, R0 ;  /* 0x0000334029237816 */ /* 0x000fe40000000000 */
[----:B------:R-:W-:Y:S02]  /*77ca0*/  PRMT R36, R40, 0x3340, R39 ;  /* 0x0000334028247816 */ /* 0x000fe40000000027 */
[----:B------:R-:W-:-:S02]  /*77cb0*/  LOP3.LUT R37, R52, 0xffff, RZ, 0xc0, !PT ;  /* 0x0000ffff34257812 */ /* 0x000fc400078ec0ff */
[----:B------:R-:W-:Y:S01]  /*77cc0*/  PRMT R36, R36, 0x5410, R35 ;  /* 0x0000541024247816 */ /* 0x000fe20000000023 */
[----:B------:R-:W-:Y:S01]  /*77cd0*/  STL [R1+0x2d60], R2 ;  /* 0x002d600201007387 */ /* 0x000fe20000100800 */
[----:B------:R-:W-:-:S03]  /*77ce0*/  PRMT R35, R2, 0x3340, R0 ;  /* 0x0000334002237816 */ /* 0x000fc60000000000 */
[----:B------:R0:W-:Y:S01]  /*77cf0*/  STL [R1+0x24a8], R36 ;  /* 0x0024a82401007387 */ /* 0x0001e20000100800 */
[----:B------:R-:W-:Y:S02]  /*77d00*/  IADD3 R42, P6, PT, R45, R4, RZ ;  /* 0x000000042d2a7210 */ /* 0x000fe40007fde0ff */
[----:B0-----:R-:W-:-:S04]  /*77d10*/  PRMT R36, R38, 0x3340, R37 ;  /* 0x0000334026247816 */ /* 0x001fc80000000025 */
[----:B------:R-:W-:Y:S02]  /*77d20*/  PRMT R52, R36, 0x5410, R35 ;  /* 0x0000541024347816 */ /* 0x000fe40000000023 */
[----:B------:R-:W-:Y:S02]  /*77d30*/  SHF.R.U32.HI R36, RZ, 0x8, R38 ;  /* 0x00000008ff247819 */ /* 0x000fe40000011626 */
[----:B------:R-:W-:Y:S02]  /*77d40*/  SHF.R.U32.HI R38, RZ, 0x8, R37 ;  /* 0x00000008ff267819 */ /* 0x000fe40000011625 */
[----:B------:R-:W-:Y:S02]  /*77d50*/  SHF.R.U32.HI R37, RZ, 0x8, R40 ;  /* 0x00000008ff257819 */ /* 0x000fe40000011628 */
[----:B------:R-:W-:Y:S02]  /*77d60*/  SHF.R.U32.HI R40, RZ, 0x8, R39 ;  /* 0x00000008ff287819 */ /* 0x000fe40000011627 */
[----:B------:R-:W-:-:S02]  /*77d70*/  SHF.R.S32.HI R35, RZ, 0x1f, R45 ;  /* 0x0000001fff237819 */ /* 0x000fc4000001142d */
[----:B------:R-:W-:Y:S02]  /*77d80*/  LOP3.LUT R39, R36, 0xffff, RZ, 0xc0, !PT ;  /* 0x0000ffff24277812 */ /* 0x000fe400078ec0ff */
[----:B------:R-:W-:Y:S02]  /*77d90*/  LOP3.LUT R38, R38, 0xffff, RZ, 0xc0, !PT ;  /* 0x0000ffff26267812 */ /* 0x000fe400078ec0ff */
[----:B------:R-:W-:Y:S02]  /*77da0*/  LOP3.LUT R37, R37, 0xffff, RZ, 0xc0, !PT ;  /* 0x0000ffff25257812 */ /* 0x000fe400078ec0ff */
[----:B------:R-:W-:Y:S01]  /*77db0*/  LOP3.LUT R36, R40, 0xffff, RZ, 0xc0, !PT ;  /* 0x0000ffff28247812 */ /* 0x000fe200078ec0ff */
[----:B------:R-:W-:Y:S01]  /*77dc0*/  IMAD.X R43, R35, 0x1, R47, P6 ;  /* 0x00000001232b7824 */ /* 0x000fe200030e062f */
[----:B------:R-:W-:Y:S02]  /*77dd0*/  PRMT R38, R39, 0x3340, R38 ;  /* 0x0000334027267816 */ /* 0x000fe40000000026 */
[----:B------:R-:W-:Y:S01]  /*77de0*/  PRMT R2, R37, 0x3340, R36 ;  /* 0x0000334025027816 */ /* 0x000fe20000000024 */
[----:B------:R-:W-:Y:S04]  /*77df0*/  STL [R1+0x2c0c], R52 ;  /* 0x002c0c3401007387 */ /* 0x000fe80000100800 */
[----:B------:R-:W-:Y:S04]  /*77e00*/  STL.64 [R1+0x638], R42 ;  /* 0x0006382a01007387 */ /* 0x000fe80000100a00 */
[----:B------:R3:W-:Y:S04]  /*77e10*/  STL [R1+0x2458], R38 ;  /* 0x0024582601007387 */ /* 0x0007e80000100800 */
[----:B------:R0:W-:Y:S01]  /*77e20*/  STL [R1+0x2444], R2 ;  /* 0x0024440201007387 */ /* 0x0001e20000100800 */
[----:B--2---:R-:W-:-:S03]  /*77e30*/  LOP3.LUT R39, R59, 0xffff, RZ, 0xc0, !PT ;  /* 0x0000ffff3b277812 */ /* 0x004fc600078ec0ff */
[----:B------:R-:W2:Y:S01]  /*77e40*/  LDL.LU R59, [R1+0x2ea0] ;  /* 0x002ea000013b7983 */ /* 0x000ea20000300800 */
[----:B---3--:R-:W-:-:S03]  /*77e50*/  LOP3.LUT R38, R54, 0xffff, RZ, 0xc0, !PT ;  /* 0x0000ffff36267812 */ /* 0x008fc600078ec0ff */
[----:B------:R-:W3:Y:S01]  /*77e60*/  LDL.LU R54, [R1+0x2e9c] ;  /* 0x002e9c0001367983 */ /* 0x000ee20000300800 */
[----:B------:R-:W-:-:S03]  /*77e70*/  LOP3.LUT R40, R58, 0xffff, RZ, 0xc0, !PT ;  /* 0x0000ffff3a287812 */ /* 0x000fc600078ec0ff */
[----:B------:R-:W4:Y:S01]  /*77e80*/  LDL.LU R50, [R1+0x2534] ;  /* 0x0025340001327983 */ /* 0x000f220000300800 */
[----:B------:R-:W-:-:S03]  /*77e90*/  PRMT R36, R39, 0x3340, R0 ;  /* 0x0000334027247816 */ /* 0x000fc60000000000 */
[----:B------:R-:W4:Y:S01]  /*77ea0*/  LDL.LU R44, [R1+0x24e4] ;  /* 0x0024e400012c7983 */ /* 0x000f220000300800 */
[----:B------:R-:W-:-:S03]  /*77eb0*/  PRMT R37, R40, 0x3340, R38 ;  /* 0x0000334028257816 */ /* 0x000fc60000000026 */
[----:B------:R-:W4:Y:S01]  /*77ec0*/  LDL.LU R58, [R1+0x2514] ;  /* 0x00251400013a7983 */ /* 0x000f220000300800 */
[----:B------:R-:W-:Y:S02]  /*77ed0*/  PRMT R52, R37, 0x5410, R36 ;  /* 0x0000541025347816 */ /* 0x000fe40000000024 */
[----:B------:R-:W-:Y:S02]  /*77ee0*/  SHF.R.U32.HI R40, RZ, 0x8, R40 ;  /* 0x00000008ff287819 */ /* 0x000fe40000011628 */
[----:B------:R-:W-:Y:S02]  /*77ef0*/  SHF.R.U32.HI R37, RZ, 0x8, R38 ;  /* 0x00000008ff257819 */ /* 0x000fe40000011626 */
[----:B------:R-:W-:Y:S02]  /*77f00*/  IADD3 R42, P6, PT, R45, R5, RZ ;  /* 0x000000052d2a7210 */ /* 0x000fe40007fde0ff */
[----:B------:R-:W-:Y:S02]  /*77f10*/  SHF.R.U32.HI R36, RZ, 0x8, R39 ;  /* 0x00000008ff247819 */ /* 0x000fe40000011627 */
[----:B------:R-:W-:-:S02]  /*77f20*/  LOP3.LUT R38, R40, 0xffff, RZ, 0xc0, !PT ;  /* 0x0000ffff28267812 */ /* 0x000fc400078ec0ff */
[----:B------:R-:W-:Y:S01]  /*77f30*/  LOP3.LUT R37, R37, 0xffff, RZ, 0xc0, !PT ;  /* 0x0000ffff25257812 */ /* 0x000fe200078ec0ff */
[----:B------:R-:W-:Y:S01]  /*77f40*/  IMAD.X R43, R35, 0x1, R6, P6 ;  /* 0x00000001232b7824 */ /* 0x000fe200030e0606 */
[----:B------:R-:W-:Y:S02]  /*77f50*/  LOP3.LUT R36, R36, 0xffff, RZ, 0xc0, !PT ;  /* 0x0000ffff24247812 */ /* 0x000fe400078ec0ff */
[----:B------:R-:W-:Y:S01]  /*77f60*/  PRMT R37, R38, 0x3340, R37 ;  /* 0x0000334026257816 */ /* 0x000fe20000000025 */
[----:B------:R-:W-:Y:S01]  /*77f70*/  STL [R1+0x2c10], R52 ;  /* 0x002c103401007387 */ /* 0x000fe20000100800 */
[----:B0-----:R-:W-:-:S03]  /*77f80*/  PRMT R2, R36, 0x3340, R0 ;  /* 0x0000334024027816 */ /* 0x001fc60000000000 */
[----:B------:R-:W-:Y:S01]  /*77f90*/  STL.64 [R1+0x630], R42 ;  /* 0x0006302a01007387 */ /* 0x000fe20000100a00 */
[----:B------:R-:W-:-:S03]  /*77fa0*/  LOP3.LUT R40, R53, 0xffff, RZ, 0xc0, !PT ;  /* 0x0000ffff35287812 */ /* 0x000fc600078ec0ff */
[----:B------:R0:W-:Y:S01]  /*77fb0*/  STL [R1+0x2440], R37 ;  /* 0x0024402501007387 */ /* 0x0001e20000100800 */
[----:B--2---:R-:W-:Y:S02]  /*77fc0*/  LOP3.LUT R38, R59, 0xffff, RZ, 0xc0, !PT ;  /* 0x0000ffff3b267812 */ /* 0x004fe400078ec0ff */
[----:B---3--:R-:W-:Y:S02]  /*77fd0*/  LOP3.LUT R39, R54, 0xffff, RZ, 0xc0, !PT ;  /* 0x0000ffff36277812 */ /* 0x008fe400078ec0ff */
[----:B------:R-:W2:Y:S04]  /*77fe0*/  LDL.LU R54, [R1+0x2e98] ;  /* 0x002e980001367983 */ /* 0x000ea80000300800 */
[----:B------:R1:W-:Y:S04]  /*77ff0*/  STL [R1+0xbc], R2 ;  /* 0x0000bc0201007387 */ /* 0x0003e80000100800 */
[----:B------:R-:W3:Y:S04]  /*78000*/  LDL.LU R53, [R1+0x2e94] ;  /* 0x002e940001357983 */ /* 0x000ee80000300800 */
[----:B------:R-:W2:Y:S04]  /*78010*/  LDL.LU R59, [R1+0x2e90] ;  /* 0x002e9000013b7983 */ /* 0x000ea80000300800 */
[----:B------:R-:W3:Y:S04]  /*78020*/  LDL.LU R60, [R1+0x2544] ;  /* 0x00254400013c7983 */ /* 0x000ee80000300800 */
[----:B------:R-:W3:Y:S01]  /*78030*/  LDL.LU R61, [R1+0x2520] ;  /* 0x00252000013d7983 */ /* 0x000ee20000300800 */
[----:B------:R-:W-:-:S02]  /*78040*/  PRMT R36, R40, 0x3340, R0 ;  /* 0x0000334028247816 */ /* 0x000fc40000000000 */
[----:B0-----:R-:W-:Y:S02]  /*78050*/  PRMT R37, R39, 0x3340, R38 ;  /* 0x0000334027257816 */ /* 0x001fe40000000026 */
[----:B------:R-:W-:Y:S02]  /*78060*/  SHF.R.U32.HI R39, RZ, 0x8, R39 ;  /* 0x00000008ff277819 */ /* 0x000fe40000011627 */
[----:B------:R-:W-:Y:S02]  /*78070*/  PRMT R55, R37, 0x5410, R36 ;  /* 0x0000541025377816 */ /* 0x000fe40000000024 */
[----:B------:R-:W-:Y:S02]  /*78080*/  SHF.R.U32.HI R36, RZ, 0x8, R41 ;  /* 0x00000008ff247819 */ /* 0x000fe40000011629 */
[----:B------:R-:W-:Y:S02]  /*78090*/  SHF.R.U32.HI R37, RZ, 0x8, R38 ;  /* 0x00000008ff257819 */ /* 0x000fe40000011626 */
[----:B------:R-:W-:-:S02]  /*780a0*/  IADD3 R42, P6, PT, R45, R7, RZ ;  /* 0x000000072d2a7210 */ /* 0x000fc40007fde0ff */
[----:B------:R-:W-:Y:S02]  /*780b0*/  LOP3.LUT R36, R36, 0xffff, RZ, 0xc0, !PT ;  /* 0x0000ffff24247812 */ /* 0x000fe400078ec0ff */
[----:B------:R-:W-:Y:S02]  /*780c0*/  LOP3.LUT R38, R39, 0xffff, RZ, 0xc0, !PT ;  /* 0x0000ffff27267812 */ /* 0x000fe400078ec0ff */
[----:B------:R-:W-:Y:S01]  /*780d0*/  LOP3.LUT R37, R37, 0xffff, RZ, 0xc0, !PT ;  /* 0x0000ffff25257812 */ /* 0x000fe200078ec0ff */
[----:B------:R-:W-:Y:S01]  /*780e0*/  IMAD.X R43, R35, 0x1, R8, P6 ;  /* 0x00000001232b7824 */ /* 0x000fe200030e0608 */
[----:B------:R-:W-:Y:S02]  /*780f0*/  PRMT R36, R36, 0x3340, R0 ;  /* 0x0000334024247816 */ /* 0x000fe40000000000 */
[----:B-1----:R-:W-:Y:S01]  /*78100*/  PRMT R2, R38, 0x3340, R37 ;  /* 0x0000334026027816 */ /* 0x002fe20000000025 */
[----:B------:R-:W-:Y:S01]  /*78110*/  STL [R1+0x2c14], R55 ;  /* 0x002c143701007387 */ /* 0x000fe20000100800 */
[----:B----4-:R-:W-:-:S02]  /*78120*/  LOP3.LUT R39, R50, 0xffff, RZ, 0xc0, !PT ;  /* 0x0000ffff32277812 */ /* 0x010fc400078ec0ff */
[----:B------:R-:W-:Y:S02]  /*78130*/  LOP3.LUT R41, R44, 0xffff, RZ, 0xc0, !PT ;  /* 0x0000ffff2c297812 */ /* 0x000fe400078ec0ff */
[----:B------:R-:W-:Y:S01]  /*78140*/  LOP3.LUT R38, R58, 0xffff, RZ, 0xc0, !PT ;  /* 0x0000ffff3a267812 */ /* 0x000fe200078ec0ff */
[----:B------:R-:W-:Y:S03]  /*78150*/  STL.64 [R1+0x628], R42 ;  /* 0x0006282a01007387 */ /* 0x000fe60000100a00 */
[----:B------:R-:W-:Y:S01]  /*78160*/  PRMT R37, R39, 0x3340, R38 ;  /* 0x0000334027257816 */ /* 0x000fe20000000026 */
[----:B------:R0:W-:Y:S01]  /*78170*/  STL [R1+0xb8], R36 ;  /* 0x0000b82401007387 */ /* 0x0001e20000100800 */
[----:B------:R-:W-:Y:S02]  /*78180*/  SHF.R.U32.HI R39, RZ, 0x8, R39 ;  /* 0x00000008ff277819 */ /* 0x000fe40000011627 */
[----:B0-----:R-:W-:-:S04]  /*78190*/  PRMT R36, R41, 0x3340, R0 ;  /* 0x0000334029247816 */ /* 0x001fc80000000000 */
[----:B------:R-:W-:Y:S02]  /*781a0*/  PRMT R55, R37, 0x5410, R36 ;  /* 0x0000541025377816 */ /* 0x000fe40000000024 */
[----:B------:R-:W-:Y:S02]  /*781b0*/  SHF.R.U32.HI R36, RZ, 0x8, R40 ;  /* 0x00000008ff247819 */ /* 0x000fe40000011628 */
[----:B------:R-:W-:Y:S02]  /*781c0*/  SHF.R.U32.HI R37, RZ, 0x8, R38 ;  /* 0x00000008ff257819 */ /* 0x000fe40000011626 */
[----:B------:R-:W-:Y:S02]  /*781d0*/  IADD3 R42, P6, PT, R45, R9, RZ ;  /* 0x000000092d2a7210 */ /* 0x000fe40007fde0ff */
[----:B------:R-:W-:Y:S02]  /*781e0*/  LOP3.LUT R36, R36, 0xffff, RZ, 0xc0, !PT ;  /* 0x0000ffff24247812 */ /* 0x000fe400078ec0ff */
[----:B------:R-:W-:-:S02]  /*781f0*/  LOP3.LUT R38, R39, 0xffff, RZ, 0xc0, !PT ;  /* 0x0000ffff27267812 */ /* 0x000fc400078ec0ff */
[----:B------:R-:W-:Y:S01]  /*78200*/  LOP3.LUT R37, R37, 0xffff, RZ, 0xc0, !PT ;  /* 0x0000ffff25257812 */ /* 0x000fe200078ec0ff */
[----:B------:R-:W-:Y:S01]  /*78210*/  IMAD.X R43, R35, 0x1, R10, P6 ;  /* 0x00000001232b7824 */ /* 0x000fe200030e060a */
[----:B------:R0:W-:Y:S01]  /*78220*/  STL [R1+0x243c], R2 ;  /* 0x00243c0201007387 */ /* 0x0001e20000100800 */
[----:B------:R-:W-:-:S03]  /*78230*/  PRMT R36, R36, 0x3340, R0 ;  /* 0x0000334024247816 */ /* 0x000fc60000000000 */
[----:B------:R-:W4:Y:S04]  /*78240*/  LDL.LU R58, [R1+0x2530] ;  /* 0x00253000013a7983 */ /* 0x000f280000300800 */
[----:B------:R-:W-:Y:S01]  /*78250*/  STL [R1+0x2c18], R55 ;  /* 0x002c183701007387 */ /* 0x000fe20000100800 */
[----:B0-----:R-:W-:-:S03]  /*78260*/  PRMT R2, R38, 0x3340, R37 ;  /* 0x0000334026027816 */ /* 0x001fc60000000025 */
[----:B------:R0:W-:Y:S04]  /*78270*/  STL.64 [R1+0x620], R42 ;  /* 0x0006202a01007387 */ /* 0x0001e80000100a00 */
[----:B------:R1:W-:Y:S04]  /*78280*/  STL [R1+0xb4], R36 ;  /* 0x0000b42401007387 */ /* 0x0003e80000100800 */
[----:B------:R1:W-:Y:S01]  /*78290*/  STL [R1+0x23f4], R2 ;  /* 0x0023f40201007387 */ /* 0x0003e20000100800 */
[----:B0-----:R-:W-:-:S05]  /*782a0*/  IADD3 R42, P6, PT, R45, R11, RZ ;  /* 0x0000000b2d2a7210 */ /* 0x001fca0007fde0ff */
[----:B------:R-:W-:Y:S01]  /*782b0*/  IMAD.X R43, R35, 0x1, R12, P6 ;  /* 0x00000001232b7824 */ /* 0x000fe200030e060c */
[----:B--2---:R-:W-:Y:S02]  /*782c0*/  LOP3.LUT R38, R59, 0xffff, RZ, 0xc0, !PT ;  /* 0x0000ffff3b267812 */ /* 0x004fe400078ec0ff */
[----:B------:R-:W2:Y:S01]  /*782d0*/  LDL.LU R59, [R1+0x2e8c] ;  /* 0x002e8c00013b7983 */ /* 0x000ea20000300800 */
[----:B---3--:R-:W-:Y:S02]  /*782e0*/  LOP3.LUT R40, R60, 0xffff, RZ, 0xc0, !PT ;  /* 0x0000ffff3c287812 */ /* 0x008fe400078ec0ff */
[----:B------:R-:W-:Y:S02]  /*782f0*/  LOP3.LUT R39, R61, 0xffff, RZ, 0xc0, !PT ;  /* 0x0000ffff3d277812 */ /* 0x000fe400078ec0ff */
[----:B-1----:R-:W-:Y:S01]  /*78300*/  PRMT R36, R38, 0x3340, R0 ;  /* 0x0000334026247816 */ /* 0x002fe20000000000 */
[----:B------:R-:W3:Y:S01]  /*78310*/  LDL.LU R61, [R1+0x253c] ;  /* 0x00253c00013d7983 */ /* 0x000ee20000300800 */
[----:B------:R-:W-:-:S02]  /*78320*/  PRMT R37, R40, 0x3340, R39 ;  /* 0x0000334028257816 */ /* 0x000fc40000000027 */
[----:B------:R-:W-:Y:S02]  /*78330*/  SHF.R.U32.HI R40, RZ, 0x8, R40 ;  /* 0x00000008ff287819 */ /* 0x000fe40000011628 */
[----:B------:R-:W-:Y:S02]  /*78340*/  PRMT R52, R37, 0x5410, R36 ;  /* 0x0000541025347816 */ /* 0x000fe40000000024 */
[----:B------:R-:W-:Y:S02]  /*78350*/  SHF.R.U32.HI R37, RZ, 0x8, R39 ;  /* 0x00000008ff257819 */ /* 0x000fe40000011627 */
[----:B------:R-:W-:Y:S02]  /*78360*/  SHF.R.U32.HI R36, RZ, 0x8, R38 ;  /* 0x00000008ff247819 */ /* 0x000fe40000011626 */
[----:B------:R-:W-:Y:S02]  /*78370*/  LOP3.LUT R38, R40, 0xffff, RZ, 0xc0, !PT ;  /* 0x0000ffff28267812 */ /* 0x000fe400078ec0ff */
[----:B------:R-:W-:-:S02]  /*78380*/  LOP3.LUT R37, R37, 0xffff, RZ, 0xc0, !PT ;  /* 0x0000ffff25257812 */ /* 0x000fc400078ec0ff */
[----:B------:R-:W-:Y:S02]  /*78390*/  LOP3.LUT R36, R36, 0xffff, RZ, 0xc0, !PT ;  /* 0x0000ffff24247812 */ /* 0x000fe400078ec0ff */
[----:B------:R-:W-:Y:S02]  /*783a0*/  PRMT R37, R38, 0x3340, R37 ;  /* 0x0000334026257816 */ /* 0x000fe40000000025 */
[----:B------:R-:W-:Y:S01]  /*783b0*/  PRMT R2, R36, 0x3340, R0 ;  /* 0x0000334024027816 */ /* 0x000fe20000000000 */
[----:B------:R-:W-:Y:S04]  /*783c0*/  STL [R1+0x2c1c], R52 ;  /* 0x002c1c3401007387 */ /* 0x000fe80000100800 */
[----:B------:R0:W-:Y:S04]  /*783d0*/  STL.64 [R1+0x618], R42 ;  /* 0x0006182a01007387 */ /* 0x0001e80000100a00 */
[----:B------:R1:W-:Y:S04]  /*783e0*/  STL [R1+0x23f0], R37 ;  /* 0x0023f02501007387 */ /* 0x0003e80000100800 */
[----:B------:R-:W-:Y:S01]  /*783f0*/  STL [R1+0xb0], R2 ;  /* 0x0000b00201007387 */ /* 0x000fe20000100800 */
[----:B0-----:R-:W-:-:S03]  /*78400*/  LOP3.LUT R42, R53, 0xffff, RZ, 0xc0, !PT ;  /* 0x0000ffff352a7812 */ /* 0x001fc600078ec0ff */
[----:B------:R-:W3:Y:S01]  /*78410*/  LDL.LU R53, [R1+0x2e88] ;  /* 0x002e880001357983 */ /* 0x000ee20000300800 */
[----:B------:R-:W-:Y:S02]  /*78420*/  PRMT R36, R42, 0x3340, R0 ;  /* 0x000033402a247816 */ /* 0x000fe40000000000 */
[----:B----4-:R-:W-:Y:S02]  /*78430*/  LOP3.LUT R39, R58, 0xffff, RZ, 0xc0, !PT ;  /* 0x0000ffff3a277812 */ /* 0x010fe400078ec0ff */
[----:B--2---:R-:W-:-:S04]  /*78440*/  LOP3.LUT R38, R59, 0xffff, RZ, 0xc0, !PT ;  /* 0x0000ffff3b267812 */ /* 0x004fc800078ec0ff */
[----:B-1----:R-:W-:-:S04]  /*78450*/  PRMT R37, R39, 0x3340, R38 ;  /* 0x0000334027257816 */ /* 0x002fc80000000026 */
[----:B------:R-:W-:-:S05]  /*78460*/  PRMT R59, R37, 0x5410, R36 ;  /* 0x00005410253b7816 */ /* 0x000fca0000000024 */
[----:B------:R-:W-:Y:S04]  /*78470*/  STL [R1+0x2c20], R59 ;  /* 0x002c203b01007387 */ /* 0x000fe80000100800 */
[----:B------:R-:W2:Y:S01]  /*78480*/  LDL.LU R46, [R1+0x2604] ;  /* 0x00260400012e7983 */ /* 0x000ea20000300800 */
[----:B------:R-:W-:-:S03]  /*78490*/  IADD3 R36, P6, PT, R45, R13, RZ ;  /* 0x0000000d2d247210 */ /* 0x000fc60007fde0ff */
[----:B------:R-:W4:Y:S04]  /*784a0*/  LDL.LU R60, [R1+0x25a8] ;  /* 0x0025a800013c7983 */ /* 0x000f280000300800 */
[----:B------:R-:W4:Y:S01]  /*784b0*/  LDL.LU R58, [R1+0x25d0] ;  /* 0x0025d000013a7983 */ /* 0x000f220000300800 */
[----:B------:R-:W-:Y:S01]  /*784c0*/  IMAD.X R37, R35, 0x1, R14, P6 ;  /* 0x0000000123257824 */ /* 0x000fe200030e060e */
[----:B------:R-:W-:-:S04]  /*784d0*/  SHF.R.U32.HI R39, RZ, 0x8, R39 ;  /* 0x00000008ff277819 */ /* 0x000fc80000011627 */
[----:B------:R0:W-:Y:S01]  /*784e0*/  STL.64 [R1+0x5e8], R36 ;  /* 0x0005e82401007387 */ /* 0x0001e20000100a00 */
[----:B---3--:R-:W-:Y:S02]  /*784f0*/  LOP3.LUT R40, R61, 0xffff, RZ, 0xc0, !PT ;  /* 0x0000ffff3d287812 */ /* 0x008fe400078ec0ff */
        /* <DEDUP_REMOVED lines=9> */
[----:B------:R0:W-:Y:S03]  /*78590*/  STL [R1+0xac], R36 ;  /* 0x0000ac2401007387 */ /* 0x0001e60000100800 */
[----:B------:R-:W-:-:S02]  /*785a0*/  PRMT R37, R40, 0x3340, R39 ;  /* 0x0000334028257816 */ /* 0x000fc40000000027 */
[----:B0-----:R-:W-:-:S04]  /*785b0*/  PRMT R36, R38, 0x3340, R0 ;  /* 0x0000334026247816 */ /* 0x001fc80000000000 */
[----:B------:R-:W-:Y:S01]  /*785c0*/  PRMT R53, R37, 0x5410, R36 ;  /* 0x0000541025357816 */ /* 0x000fe20000000024 */
[----:B------:R0:W-:Y:S04]  /*785d0*/  STL [R1+0x23e8], R2 ;  /* 0x0023e80201007387 */ /* 0x0001e80000100800 */
[----:B------:R-:W-:Y:S04]  /*785e0*/  STL [R1+0x2c24], R53 ;  /* 0x002c243501007387 */ /* 0x000fe80000100800 */
[----:B------:R-:W3:Y:S04]  /*785f0*/  LDL.LU R50, [R1+0x2614] ;  /* 0x0026140001327983 */ /* 0x000ee80000300800 */
[----:B------:R-:W3:Y:S04]  /*78600*/  LDL.LU R44, [R1+0x25b0] ;  /* 0x0025b000012c7983 */ /* 0x000ee80000300800 */
[----:B------:R-:W3:Y:S01]  /*78610*/  LDL.LU R61, [R1+0x25e8] ;  /* 0x0025e800013d7983 */ /* 0x000ee20000300800 */
[----:B------:R-:W-:-:S02]  /*78620*/  IADD3 R54, P6, PT, R45, R15, RZ ;  /* 0x0000000f2d367210 */ /* 0x000fc40007fde0ff */
[----:B------:R-:W-:Y:S02]  /*78630*/  SHF.R.U32.HI R40, RZ, 0x8, R40 ;  /* 0x00000008ff287819 */ /* 0x000fe40000011628 */
[----:B------:R-:W-:Y:S01]  /*78640*/  SHF.R.U32.HI R37, RZ, 0x8, R39 ;  /* 0x00000008ff257819 */ /* 0x000fe20000011627 */
[----:B------:R-:W-:Y:S01]  /*78650*/  IMAD.X R55, R35, 0x1, R16, P6 ;  /* 0x0000000123377824 */ /* 0x000fe200030e0610 */
[----:B------:R-:W-:Y:S02]  /*78660*/  SHF.R.U32.HI R36, RZ, 0x8, R38 ;  /* 0x00000008ff247819 */ /* 0x000fe40000011626 */
[----:B------:R-:W-:Y:S02]  /*78670*/  LOP3.LUT R38, R40, 0xffff, RZ, 0xc0, !PT ;  /* 0x0000ffff28267812 */ /* 0x000fe400078ec0ff */
[----:B------:R-:W-:Y:S01]  /*78680*/  LOP3.LUT R37, R37, 0xffff, RZ, 0xc0, !PT ;  /* 0x0000ffff25257812 */ /* 0x000fe200078ec0ff */
[----:B------:R1:W-:Y:S01]  /*78690*/  STL.64 [R1+0x5e0], R54 ;  /* 0x0005e03601007387 */ /* 0x0003e20000100a00 */
[----:B------:R-:W-:-:S04]  /*786a0*/  LOP3.LUT R36, R36, 0xffff, RZ, 0xc0, !PT ;  /* 0x0000ffff24247812 */ /* 0x000fc800078ec0ff */
[----:B0-----:R-:W-:Y:S02]  /*786b0*/  PRMT R2, R36, 0x3340, R0 ;  /* 0x0000334024027816 */ /* 0x001fe40000000000 */
[----:B-1----:R-:W-:-:S05]  /*786c0*/  PRMT R54, R38, 0x3340, R37 ;  /* 0x0000334026367816 */ /* 0x002fca0000000025 */
[----:B------:R0:W-:Y:S04]  /*786d0*/  STL [R1+0x2cf0], R54 ;  /* 0x002cf03601007387 */ /* 0x0001e80000100800 */
[----:B------:R1:W-:Y:S01]  /*786e0*/  STL [R1+0xa8], R2 ;  /* 0x0000a80201007387 */ /* 0x0003e20000100800 */
[----:B0-----:R-:W-:-:S05]  /*786f0*/  IADD3 R54, P6, PT, R45, R17, RZ ;  /* 0x000000112d367210 */ /* 0x001fca0007fde0ff */
[----:B------:R-:W-:Y:S01]  /*78700*/  IMAD.X R55, R35, 0x1, R19, P6 ;  /* 0x0000000123377824 */ /* 0x000fe200030e0613 */
[----:B--2---:R-:W-:Y:S02]  /*78710*/  LOP3.LUT R39, R46, 0xffff, RZ, 0xc0, !PT ;  /* 0x0000ffff2e277812 */ /* 0x004fe400078ec0ff */
[----:B----4-:R-:W-:Y:S02]  /*78720*/  LOP3.LUT R41, R60, 0xffff, RZ, 0xc0, !PT ;  /* 0x0000ffff3c297812 */ /* 0x010fe400078ec0ff */
[----:B------:R-:W-:Y:S02]  /*78730*/  LOP3.LUT R38, R58, 0xffff, RZ, 0xc0, !PT ;  /* 0x0000ffff3a267812 */ /* 0x000fe400078ec0ff */
[----:B------:R-:W-:Y:S02]  /*78740*/  PRMT R36, R41, 0x3340, R0 ;  /* 0x0000334029247816 */ /* 0x000fe40000000000 */
[----:B------:R-:W-:-:S04]  /*78750*/  PRMT R37, R39, 0x3340, R38 ;  /* 0x0000334027257816 */ /* 0x000fc80000000026 */
[----:B------:R-:W-:-:S05]  /*78760*/  PRMT R53, R37, 0x5410, R36 ;  /* 0x0000541025357816 */ /* 0x000fca0000000024 */
[----:B------:R-:W-:Y:S04]  /*78770*/  STL [R1+0x2c28], R53 ;  /* 0x002c283501007387 */ /* 0x000fe80000100800 */
[----:B------:R-:W2:Y:S04]  /*78780*/  LDL.LU R46, [R1+0x25f8] ;  /* 0x0025f800012e7983 */ /* 0x000ea80000300800 */
[----:B------:R-:W4:Y:S04]  /*78790*/  LDL.LU R60, [R1+0x2550] ;  /* 0x00255000013c7983 */ /* 0x000f280000300800 */
[----:B------:R-:W4:Y:S01]  /*787a0*/  LDL.LU R58, [R1+0x25cc] ;  /* 0x0025cc00013a7983 */ /* 0x000f220000300800 */
[----:B------:R-:W-:-:S02]  /*787b0*/  SHF.R.U32.HI R36, RZ, 0x8, R42 ;  /* 0x00000008ff247819 */ /* 0x000fc4000001162a */
[----:B------:R-:W-:Y:S02]  /*787c0*/  SHF.R.U32.HI R39, RZ, 0x8, R39 ;  /* 0x00000008ff277819 */ /* 0x000fe40000011627 */
[----:B------:R-:W-:Y:S02]  /*787d0*/  SHF.R.U32.HI R37, RZ, 0x8, R38 ;  /* 0x00000008ff257819 */ /* 0x000fe40000011626 */
[----:B------:R-:W-:Y:S02]  /*787e0*/  LOP3.LUT R36, R36, 0xffff, RZ, 0xc0, !PT ;  /* 0x0000ffff24247812 */ /* 0x000fe400078ec0ff */
[----:B------:R-:W-:Y:S02]  /*787f0*/  LOP3.LUT R38, R39, 0xffff, RZ, 0xc0, !PT ;  /* 0x0000ffff27267812 */ /* 0x000fe400078ec0ff */
[----:B------:R-:W-:Y:S02]  /*78800*/  LOP3.LUT R37, R37, 0xffff, RZ, 0xc0, !PT ;  /* 0x0000ffff25257812 */ /* 0x000fe400078ec0ff */
[----:B------:R-:W-:-:S02]  /*78810*/  PRMT R36, R36, 0x3340, R0 ;  /* 0x0000334024247816 */ /* 0x000fc40000000000 */
[----:B-1----:R-:W-:Y:S01]  /*78820*/  PRMT R2, R38, 0x3340, R37 ;  /* 0x0000334026027816 */ /* 0x002fe20000000025 */
[----:B------:R-:W-:Y:S04]  /*78830*/  STL.64 [R1+0x5d0], R54 ;  /* 0x0005d03601007387 */ /* 0x000fe80000100a00 */
[----:B------:R0:W-:Y:S04]  /*78840*/  STL [R1+0xa4], R36 ;  /* 0x0000a42401007387 */ /* 0x0001e80000100800 */
[----:B------:R1:W-:Y:S01]  /*78850*/  STL [R1+0x338], R2 ;  /* 0x0003380201007387 */ /* 0x0003e20000100800 */
[----:B---3--:R-:W-:-:S03]  /*78860*/  LOP3.LUT R40, R50, 0xffff, RZ, 0xc0, !PT ;  /* 0x0000ffff32287812 */ /* 0x008fc600078ec0ff */
[----:B------:R-:W3:Y:S01]  /*78870*/  LDL.LU R50, [R1+0x2610] ;  /* 0x0026100001327983 */ /* 0x000ee20000300800 */
[----:B------:R-:W-:-:S03]  /*78880*/  LOP3.LUT R38, R44, 0xffff, RZ, 0xc0, !PT ;  /* 0x0000ffff2c267812 */ /* 0x000fc600078ec0ff */
[----:B------:R-:W3:Y:S01]  /*78890*/  LDL.LU R44, [R1+0x2554] ;  /* 0x00255400012c7983 */ /* 0x000ee20000300800 */
[----:B------:R-:W-:-:S03]  /*788a0*/  LOP3.LUT R39, R61, 0xffff, RZ, 0xc0, !PT ;  /* 0x0000ffff3d277812 */ /* 0x000fc600078ec0ff */
[----:B------:R-:W3:Y:S01]  /*788b0*/  LDL.LU R61, [R1+0x25e4] ;  /* 0x0025e400013d7983 */ /* 0x000ee20000300800 */
[----:B0-----:R-:W-:Y:S02]  /*788c0*/  PRMT R36, R38, 0x3340, R0 ;  /* 0x0000334026247816 */ /* 0x001fe40000000000 */
[--C-:B------:R-:W-:Y:S02]  /*788d0*/  PRMT R37, R40, 0x3340, R39.reuse ;  /* 0x0000334028257816 */ /* 0x100fe40000000027 */
[----:B------:R-:W-:Y:S02]  /*788e0*/  SHF.R.U32.HI R40, RZ, 0x8, R40 ;  /* 0x00000008ff287819 */ /* 0x000fe40000011628 */
[----:B------:R-:W-:Y:S02]  /*788f0*/  PRMT R59, R37, 0x5410, R36 ;  /* 0x00005410253b7816 */ /* 0x000fe40000000024 */
[----:B------:R-:W-:Y:S02]  /*78900*/  SHF.R.U32.HI R37, RZ, 0x8, R39 ;  /* 0x00000008ff257819 */ /* 0x000fe40000011627 */
[----:B------:R-:W-:-:S02]  /*78910*/  SHF.R.U32.HI R36, RZ, 0x8, R38 ;  /* 0x00000008ff247819 */ /* 0x000fc40000011626 */
[----:B------:R-:W-:Y:S02]  /*78920*/  IADD3 R42, P6, PT, R45, R18, RZ ;  /* 0x000000122d2a7210 */ /* 0x000fe40007fde0ff */
[----:B------:R-:W-:Y:S02]  /*78930*/  LOP3.LUT R38, R40, 0xffff, RZ, 0xc0, !PT ;  /* 0x0000ffff28267812 */ /* 0x000fe400078ec0ff */
[----:B------:R-:W-:Y:S02]  /*78940*/  LOP3.LUT R37, R37, 0xffff, RZ, 0xc0, !PT ;  /* 0x0000ffff25257812 */ /* 0x000fe400078ec0ff */
[----:B------:R-:W-:Y:S01]  /*78950*/  LOP3.LUT R36, R36, 0xffff, RZ, 0xc0, !PT ;  /* 0x0000ffff24247812 */ /* 0x000fe200078ec0ff */
[----:B------:R-:W-:Y:S01]  /*78960*/  IMAD.X R43, R35, 0x1, R20, P6 ;  /* 0x00000001232b7824 */ /* 0x000fe200030e0614 */
[----:B------:R-:W-:Y:S02]  /*78970*/  PRMT R37, R38, 0x3340, R37 ;  /* 0x0000334026257816 */ /* 0x000fe40000000025 */
[----:B-1----:R-:W-:Y:S01]  /*78980*/  PRMT R2, R36, 0x3340, R0 ;  /* 0x0000334024027816 */ /* 0x002fe20000000000 */
[----:B------:R-:W-:Y:S04]  /*78990*/  STL [R1+0x2c2c], R59 ;  /* 0x002c2c3b01007387 */ /* 0x000fe80000100800 */
[----:B------:R4:W-:Y:S04]  /*789a0*/  STL.64 [R1+0x5c8], R42 ;  /* 0x0005c82a01007387 */ /* 0x0009e80000100a00 */
[----:B------:R0:W-:Y:S04]  /*789b0*/  STL [R1+0x334], R37 ;  /* 0x0003342501007387 */ /* 0x0001e80000100800 */
[----:B------:R1:W-:Y:S01]  /*789c0*/  STL [R1+0xa0], R2 ;  /* 0x0000a00201007387 */ /* 0x0003e20000100800 */
[----:B------:R-:W-:-:S05]  /*789d0*/  IADD3 R52, P6, PT, R45, R21, RZ ;  /* 0x000000152d347210 */ /* 0x000fca0007fde0ff */
[----:B------:R-:W-:Y:S01]  /*789e0*/  IMAD.X R53, R35, 0x1, R23, P6 ;  /* 0x0000000123357824 */ /* 0x000fe200030e0617 */
[----:B--2---:R-:W-:Y:S02]  /*789f0*/  LOP3.LUT R39, R46, 0xffff, RZ, 0xc0, !PT ;  /* 0x0000ffff2e277812 */ /* 0x004fe400078ec0ff */
[----:B----4-:R-:W-:Y:S02]  /*78a00*/  LOP3.LUT R42, R60, 0xffff, RZ, 0xc0, !PT ;  /* 0x0000ffff3c2a7812 */ /* 0x010fe400078ec0ff */
[----:B------:R-:W2:Y:S01]  /*78a10*/  LDL.LU R60, [R1+0x20c] ;  /* 0x00020c00013c7983 */ /* 0x000ea20000300800 */
[----:B------:R-:W-:-:S03]  /*78a20*/  LOP3.LUT R38, R58, 0xffff, RZ, 0xc0, !PT ;  /* 0x0000ffff3a267812 */ /* 0x000fc600078ec0ff */
[----:B------:R-:W4:Y:S01]  /*78a30*/  LDL.LU R58, [R1+0x190] ;  /* 0x00019000013a7983 */ /* 0x000f220000300800 */
[----:B------:R-:W-:Y:S02]  /*78a40*/  PRMT R36, R42, 0x3340, R0 ;  /* 0x000033402a247816 */ /* 0x000fe40000000000 */
[----:B0-----:R-:W-:Y:S02]  /*78a50*/  PRMT R37, R39, 0x3340, R38 ;  /* 0x0000334027257816 */ /* 0x001fe40000000026 */
[----:B------:R-:W-:Y:S02]  /*78a60*/  SHF.R.U32.HI R39, RZ, 0x8, R39 ;  /* 0x00000008ff277819 */ /* 0x000fe40000011627 */
[----:B------:R-:W-:Y:S02]  /*78a70*/  PRMT R55, R37, 0x5410, R36 ;  /* 0x0000541025377816 */ /* 0x000fe40000000024 */
[----:B------:R-:W-:Y:S02]  /*78a80*/  SHF.R.U32.HI R36, RZ, 0x8, R41 ;  /* 0x00000008ff247819 */ /* 0x000fe40000011629 */
[----:B------:R-:W-:-:S02]  /*78a90*/  SHF.R.U32.HI R37, RZ, 0x8, R38 ;  /* 0x00000008ff257819 */ /* 0x000fc40000011626 */
[----:B------:R-:W-:Y:S02]  /*78aa0*/  LOP3.LUT R36, R36, 0xffff, RZ, 0xc0, !PT ;  /* 0x0000ffff24247812 */ /* 0x000fe400078ec0ff */
[----:B------:R-:W-:Y:S02]  /*78ab0*/  LOP3.LUT R38, R39, 0xffff, RZ, 0xc0, !PT ;  /* 0x0000ffff27267812 */ /* 0x000fe400078ec0ff */
[----:B------:R-:W-:Y:S02]  /*78ac0*/  LOP3.LUT R37, R37, 0xffff, RZ, 0xc0, !PT ;  /* 0x0000ffff25257812 */ /* 0x000fe400078ec0ff */
[----:B------:R-:W-:Y:S02]  /*78ad0*/  PRMT R36, R36, 0x3340, R0 ;  /* 0x0000334024247816 */ /* 0x000fe40000000000 */
[----:B-1----:R-:W-:Y:S01]  /*78ae0*/  PRMT R2, R38, 0x3340, R37 ;  /* 0x0000334026027816 */ /* 0x002fe20000000025 */
[----:B------:R-:W-:Y:S04]  /*78af0*/  STL [R1+0x2c30], R55 ;  /* 0x002c303701007387 */ /* 0x000fe80000100800 */
[----:B------:R-:W-:Y:S04]  /*78b00*/  STL.64 [R1+0x5a0], R52 ;  /* 0x0005a03401007387 */ /* 0x000fe80000100a00 */
[----:B------:R0:W-:Y:S04]  /*78b10*/  STL [R1+0x9c], R36 ;  /* 0x00009c2401007387 */ /* 0x0001e80000100800 */
[----:B------:R1:W-:Y:S01]  /*78b20*/  STL [R1+0x32c], R2 ;  /* 0x00032c0201007387 */ /* 0x0003e20000100800 */
[----:B---3--:R-:W-:-:S03]  /*78b30*/  LOP3.LUT R39, R61, 0xffff, RZ, 0xc0, !PT ;  /* 0x0000ffff3d277812 */ /* 0x008fc600078ec0ff */
[----:B------:R-:W3:Y:S01]  /*78b40*/  LDL.LU R61, [R1+0x1ec] ;  /* 0x0001ec00013d7983 */ /* 0x000ee20000300800 */
[----:B------:R-:W-:Y:S02]  /*78b50*/  LOP3.LUT R40, R50, 0xffff, RZ, 0xc0, !PT ;  /* 0x0000ffff32287812 */ /* 0x000fe400078ec0ff */
[----:B------:R-:W-:Y:S02]  /*78b60*/  LOP3.LUT R38, R44, 0xffff, RZ, 0xc0, !PT ;  /* 0x0000ffff2c267812 */ /* 0x000fe400078ec0ff */
[----:B------:R-:W-:Y:S02]  /*78b70*/  PRMT R37, R40, 0x3340, R39 ;  /* 0x0000334028257816 */ /* 0x000fe40000000027 */
[----:B0-----:R-:W-:Y:S02]  /*78b80*/  PRMT R36, R38, 0x3340, R0 ;  /* 0x0000334026247816 */ /* 0x001fe40000000000 */
[----:B------:R-:W-:Y:S02]  /*78b90*/  SHF.R.U32.HI R40, RZ, 0x8, R40 ;  /* 0x00000008ff287819 */ /* 0x000fe40000011628 */
[----:B------:R-:W-:-:S02]  /*78ba0*/  PRMT R52, R37, 0x5410, R36 ;  /* 0x0000541025347816 */ /* 0x000fc40000000024 */
[----:B------:R-:W-:Y:S02]  /*78bb0*/  SHF.R.U32.HI R37, RZ, 0x8, R39 ;  /* 0x00000008ff257819 */ /* 0x000fe40000011627 */
[----:B------:R-:W-:Y:S02]  /*78bc0*/  IADD3 R54, P6, PT, R45, R22, RZ ;  /* 0x000000162d367210 */ /* 0x000fe40007fde0ff */
[----:B------:R-:W-:Y:S02]  /*78bd0*/  SHF.R.U32.HI R36, RZ, 0x8, R38 ;  /* 0x00000008ff247819 */ /* 0x000fe40000011626 */
[----:B------:R-:W-:Y:S02]  /*78be0*/  LOP3.LUT R38, R40, 0xffff, RZ, 0xc0, !PT ;  /* 0x0000ffff28267812 */ /* 0x000fe400078ec0ff */
[----:B------:R-:W-:Y:S01]  /*78bf0*/  LOP3.LUT R37, R37, 0xffff, RZ, 0xc0, !PT ;  /* 0x0000ffff25257812 */ /* 0x000fe200078ec0ff */
[----:B------:R-:W-:Y:S01]  /*78c00*/  IMAD.X R55, R35, 0x1, R24, P6 ;  /* 0x0000000123377824 */ /* 0x000fe200030e0618 */
[----:B------:R-:W-:-:S02]  /*78c10*/  LOP3.LUT R36, R36, 0xffff, RZ, 0xc0, !PT ;  /* 0x0000ffff24247812 */ /* 0x000fc400078ec0ff */
[----:B------:R-:W-:Y:S01]  /*78c20*/  PRMT R37, R38, 0x3340, R37 ;  /* 0x0000334026257816 */ /* 0x000fe20000000025 */
[----:B------:R0:W-:Y:S01]  /*78c30*/  STL [R1+0x2c34], R52 ;  /* 0x002c343401007387 */ /* 0x0001e20000100800 */
[----:B------:R-:W-:Y:S02]  /*78c40*/  LOP3.LUT R40, R57, 0xffff, RZ, 0xc0, !PT ;  /* 0x0000ffff39287812 */ /* 0x000fe400078ec0ff */
[--C-:B-1----:R-:W-:Y:S01]  /*78c50*/  PRMT R2, R36, 0x3340, R0.reuse ;  /* 0x0000334024027816 */ /* 0x102fe20000000000 */
[----:B------:R-:W-:Y:S01]  /*78c60*/  STL.64 [R1+0x5a8], R54 ;  /* 0x0005a83601007387 */ /* 0x000fe20000100a00 */
[----:B------:R-:W-:-:S03]  /*78c70*/  PRMT R36, R40, 0x3340, R0 ;  /* 0x0000334028247816 */ /* 0x000fc60000000000 */
[----:B------:R1:W-:Y:S04]  /*78c80*/  STL [R1+0x324], R37 ;  /* 0x0003242501007387 */ /* 0x0003e80000100800 */
[----:B------:R1:W-:Y:S04]  /*78c90*/  STL [R1+0x98], R2 ;  /* 0x0000980201007387 */ /* 0x0003e80000100800 */
[----:B------:R-:W3:Y:S01]  /*78ca0*/  LDL.LU R57, [R1+0x2e84] ;  /* 0x002e840001397983 */ /* 0x000ee20000300800 */
[----:B------:R-:W-:Y:S02]  /*78cb0*/  LOP3.LUT R41, R49, 0xffff, RZ, 0xc0, !PT ;  /* 0x0000ffff31297812 */ /* 0x000fe400078ec0ff */
[----:B0-----:R-:W-:-:S05]  /*78cc0*/  IADD3 R52, P6, PT, R45, R25, RZ ;  /* 0x000000192d347210 */ /* 0x001fca0007fde0ff */
[----:B------:R-:W-:Y:S01]  /*78cd0*/  IMAD.X R53, R35, 0x1, R27, P6 ;  /* 0x0000000123357824 */ /* 0x000fe200030e061b */
[----:B--2---:R-:W-:Y:S02]  /*78ce0*/  LOP3.LUT R39, R60, 0xffff, RZ, 0xc0, !PT ;  /* 0x0000ffff3c277812 */ /* 0x004fe400078ec0ff */
[----:B----4-:R-:W-:-:S04]  /*78cf0*/  LOP3.LUT R38, R58, 0xffff, RZ, 0xc0, !PT ;  /* 0x0000ffff3a267812 */ /* 0x010fc800078ec0ff */
[----:B-1----:R-:W-:-:S04]  /*78d00*/  PRMT R37, R39, 0x3340, R38 ;  /* 0x0000334027257816 */ /* 0x002fc80000000026 */
[----:B------:R-:W-:Y:S02]  /*78d10*/  PRMT R2, R37, 0x5410, R36 ;  /* 0x0000541025027816 */ /* 0x000fe40000000024 */
[----:B------:R-:W-:-:S03]  /*78d20*/  SHF.R.U32.HI R39, RZ, 0x8, R39 ;  /* 0x00000008ff277819 */ /* 0x000fc60000011627 */
[----:B------:R0:W-:Y:S01]  /*78d30*/  STL [R1+0x2438], R2 ;  /* 0x0024380201007387 */ /* 0x0001e20000100800 */
[----:B------:R-:W-:-:S03]  /*78d40*/  SHF.R.U32.HI R37, RZ, 0x8, R38 ;  /* 0x00000008ff257819 */ /* 0x000fc60000011626 */
[----:B------:R-:W2:Y:S01]  /*78d50*/  LDL.LU R58, [R1+0x224] ;  /* 0x00022400013a7983 */ /* 0x000ea20000300800 */
[----:B------:R-:W-:Y:S02]  /*78d60*/  SHF.R.U32.HI R36, RZ, 0x8, R42 ;  /* 0x00000008ff247819 */ /* 0x000fe4000001162a */
[----:B------:R-:W-:Y:S02]  /*78d70*/  LOP3.LUT R38, R39, 0xffff, RZ, 0xc0, !PT ;  /* 0x0000ffff27267812 */ /* 0x000fe400078ec0ff */
[----:B------:R-:W-:Y:S02]  /*78d80*/  LOP3.LUT R37, R37, 0xffff, RZ, 0xc0, !PT ;  /* 0x0000ffff25257812 */ /* 0x000fe400078ec0ff */
[----:B------:R-:W-:Y:S02]  /*78d90*/  LOP3.LUT R36, R36, 0xffff, RZ, 0xc0, !PT ;  /* 0x0000ffff24247812 */ /* 0x000fe400078ec0ff */
[----:B------:R-:W-:Y:S02]  /*78da0*/  PRMT R55, R38, 0x3340, R37 ;  /* 0x0000334026377816 */ /* 0x000fe40000000025 */
[----:B------:R-:W-:-:S02]  /*78db0*/  LOP3.LUT R38, R56, 0xffff, RZ, 0xc0, !PT ;  /* 0x0000ffff38267812 */ /* 0x000fc400078ec0ff */
[--C-:B0-----:R-:W-:Y:S02]  /*78dc0*/  PRMT R2, R36, 0x3340, R0.reuse ;  /* 0x0000334024027816 */ /* 0x101fe40000000000 */
[----:B------:R-:W-:Y:S02]  /*78dd0*/  PRMT R36, R41, 0x3340, R0 ;  /* 0x0000334029247816 */ /* 0x000fe40000000000 */
[----:B------:R-:W-:Y:S02]  /*78de0*/  IADD3 R42, P6, PT, R45, R26, RZ ;  /* 0x0000001a2d2a7210 */ /* 0x000fe40007fde0ff */
[----:B---3--:R-:W-:-:S04]  /*78df0*/  LOP3.LUT R39, R61, 0xffff, RZ, 0xc0, !PT ;  /* 0x0000ffff3d277812 */ /* 0x008fc800078ec0ff */
[----:B------:R-:W-:-:S04]  /*78e00*/  PRMT R37, R39, 0x3340, R38 ;  /* 0x0000334027257816 */ /* 0x000fc80000000026 */
[----:B------:R-:W-:Y:S02]  /*78e10*/  PRMT R56, R37, 0x5410, R36 ;  /* 0x0000541025387816 */ /* 0x000fe40000000024 */
[----:B------:R-:W-:Y:S01]  /*78e20*/  SHF.R.U32.HI R36, RZ, 0x8, R40 ;  /* 0x00000008ff247819 */ /* 0x000fe20000011628 */
[----:B------:R-:W-:Y:S01]  /*78e30*/  STL.64 [R1+0x598], R52 ;  /* 0x0005983401007387 */ /* 0x000fe20000100a00 */
[----:B------:R-:W-:Y:S02]  /*78e40*/  IMAD.X R43, R35, 0x1, R28, P6 ;  /* 0x00000001232b7824 */ /* 0x000fe400030e061c */
[----:B------:R-:W-:Y:S01]  /*78e50*/  LOP3.LUT R36, R36, 0xffff, RZ, 0xc0, !PT ;  /* 0x0000ffff24247812 */ /* 0x000fe200078ec0ff */
[----:B------:R-:W-:Y:S04]  /*78e60*/  STL [R1+0x2cc8], R55 ;  /* 0x002cc83701007387 */ /* 0x000fe80000100800 */
[----:B------:R0:W-:Y:S04]  /*78e70*/  STL [R1+0x94], R2 ;  /* 0x0000940201007387 */ /* 0x0001e80000100800 */
[----:B------:R-:W3:Y:S04]  /*78e80*/  LDL.LU R49, [R1+0x2e80] ;  /* 0x002e800001317983 */ /* 0x000ee80000300800 */
[----:B------:R-:W-:Y:S01]  /*78e90*/  STL [R1+0x2c3c], R56 ;  /* 0x002c3c3801007387 */ /* 0x000fe20000100800 */
[----:B0-----:R-:W-:-:S03]  /*78ea0*/  PRMT R2, R36, 0x3340, R0 ;  /* 0x0000334024027816 */ /* 0x001fc60000000000 */
[----:B------:R0:W-:Y:S04]  /*78eb0*/  STL.64 [R1+0x590], R42 ;  /* 0x0005902a01007387 */ /* 0x0001e80000100a00 */
[----:B------:R-:W4:Y:S04]  /*78ec0*/  LDL.LU R44, [R1+0x2504] ;  /* 0x00250400012c7983 */ /* 0x000f280000300800 */
[----:B------:R-:W3:Y:S04]  /*78ed0*/  LDL.LU R60, [R1+0x294] ;  /* 0x00029400013c7983 */ /* 0x000ee80000300800 */
[----:B------:R-:W-:Y:S04]  /*78ee0*/  STL [R1+0x90], R2 ;  /* 0x0000900201007387 */ /* 0x000fe80000100800 */
[----:B------:R-:W3:Y:S01]  /*78ef0*/  LDL.LU R61, [R1+0x24d0] ;  /* 0x0024d000013d7983 */ /* 0x000ee20000300800 */
[----:B------:R-:W-:-:S02]  /*78f00*/  SHF.R.U32.HI R39, RZ, 0x8, R39 ;  /* 0x00000008ff277819 */ /* 0x000fc40000011627 */
[----:B------:R-:W-:Y:S02]  /*78f10*/  SHF.R.U32.HI R37, RZ, 0x8, R38 ;  /* 0x00000008ff257819 */ /* 0x000fe40000011626 */
[----:B------:R-:W-:Y:S02]  /*78f20*/  LOP3.LUT R38, R39, 0xffff, RZ, 0xc0, !PT ;  /* 0x0000ffff27267812 */ /* 0x000fe400078ec0ff */
[----:B------:R-:W-:Y:S02]  /*78f30*/  LOP3.LUT R37, R37, 0xffff, RZ, 0xc0, !PT ;  /* 0x0000ffff25257812 */ /* 0x000fe400078ec0ff */
[----:B------:R-:W-:Y:S02]  /*78f40*/  LOP3.LUT R39, R51, 0xffff, RZ, 0xc0, !PT ;  /* 0x0000ffff33277812 */ /* 0x000fe400078ec0ff */
[----:B------:R-:W-:Y:S02]  /*78f50*/  PRMT R53, R38, 0x3340, R37 ;  /* 0x0000334026357816 */ /* 0x000fe40000000025 */
[----:B------:R-:W-:-:S02]  /*78f60*/  LOP3.LUT R38, R57, 0xffff, RZ, 0xc0, !PT ;  /* 0x0000ffff39267812 */ /* 0x000fc400078ec0ff */
[----:B------:R-:W-:Y:S02]  /*78f70*/  PRMT R36, R39, 0x3340, R0 ;  /* 0x0000334027247816 */ /* 0x000fe40000000000 */
[----:B0-----:R-:W-:Y:S01]  /*78f80*/  IADD3 R42, P6, PT, R45, R29, RZ ;  /* 0x0000001d2d2a7210 */ /* 0x001fe20007fde0ff */
[----:B------:R0:W-:Y:S04]  /*78f90*/  STL [R1+0x2cc0], R53 ;  /* 0x002cc03501007387 */ /* 0x0001e80000100800 */
[----:B------:R-:W-:Y:S01]  /*78fa0*/  IMAD.X R43, R35, 0x1, R32, P6 ;  /* 0x00000001232b7824 */ /* 0x000fe200030e0620 */
[----:B------:R-:W3:Y:S01]  /*78fb0*/  LDL.LU R51, [R1+0x2e7c] ;  /* 0x002e7c0001337983 */ /* 0x000ee20000300800 */
[----:B--2---:R-:W-:-:S04]  /*78fc0*/  LOP3.LUT R40, R58, 0xffff, RZ, 0xc0, !PT ;  /* 0x0000ffff3a287812 */ /* 0x004fc800078ec0ff */
[----:B------:R-:W-:-:S04]  /*78fd0*/  PRMT R37, R40, 0x3340, R38 ;  /* 0x0000334028257816 */ /* 0x000fc80000000026 */
[----:B------:R-:W-:Y:S02]  /*78fe0*/  PRMT R57, R37, 0x5410, R36 ;  /* 0x0000541025397816 */ /* 0x000fe40000000024 */
[----:B------:R-:W-:-:S03]  /*78ff0*/  SHF.R.U32.HI R36, RZ, 0x8, R39 ;  /* 0x00000008ff247819 */ /* 0x000fc60000011627 */
[----:B------:R-:W-:Y:S01]  /*79000*/  STL [R1+0x2c40], R57 ;  /* 0x002c403901007387 */ /* 0x000fe20000100800 */
[----:B------:R-:W-:-:S03]  /*79010*/  SHF.R.U32.HI R40, RZ, 0x8, R40 ;  /* 0x00000008ff287819 */ /* 0x000fc60000011628 */
[----:B------:R-:W2:Y:S01]  /*79020*/  LDL.LU R58, [R1+0x2508] ;  /* 0x00250800013a7983 */ /* 0x000ea20000300800 */
[----:B------:R-:W-:-:S03]  /*79030*/  SHF.R.U32.HI R37, RZ, 0x8, R38 ;  /* 0x00000008ff257819 */ /* 0x000fc60000011626 */
[----:B------:R1:W-:Y:S01]  /*79040*/  STL.64 [R1+0x570], R42 ;  /* 0x0005702a01007387 */ /* 0x0003e20000100a00 */
[----:B------:R-:W-:Y:S02]  /*79050*/  LOP3.LUT R36, R36, 0xffff, RZ, 0xc0, !PT ;  /* 0x0000ffff24247812 */ /* 0x000fe400078ec0ff */
[----:B------:R-:W-:Y:S02]  /*79060*/  LOP3.LUT R38, R40, 0xffff, RZ, 0xc0, !PT ;  /* 0x0000ffff28267812 */ /* 0x000fe400078ec0ff */
[----:B------:R-:W-:Y:S02]  /*79070*/  LOP3.LUT R37, R37, 0xffff, RZ, 0xc0, !PT ;  /* 0x0000ffff25257812 */ /* 0x000fe400078ec0ff */
[----:B0-----:R-:W-:Y:S02]  /*79080*/  PRMT R53, R36, 0x3340, R0 ;  /* 0x0000334024357816 */ /* 0x001fe40000000000 */
[----:B-1----:R-:W-:Y:S02]  /*79090*/  IADD3 R42, P6, PT, R45, R30, RZ ;  /* 0x0000001e2d2a7210 */ /* 0x002fe40007fde0ff */
[----:B------:R-:W-:-:S03]  /*790a0*/  PRMT R59, R38, 0x3340, R37 ;  /* 0x00003340263b7816 */ /* 0x000fc60000000025 */
[----:B------:R-:W-:Y:S01]  /*790b0*/  IMAD.X R43, R35, 0x1, R33, P6 ;  /* 0x00000001232b7824 */ /* 0x000fe200030e0621 */
[----:B------:R-:W-:Y:S01]  /*790c0*/  IADD3 R36, P6, PT, R45, R31, RZ ;  /* 0x0000001f2d247210 */ /* 0x000fe20007fde0ff */
[----:B------:R-:W-:Y:S04]  /*790d0*/  STL [R1+0x2cc4], R59 ;  /* 0x002cc43b01007387 */ /* 0x000fe80000100800 */
[----:B------:R-:W-:Y:S01]  /*790e0*/  IMAD.X R37, R35, 0x1, R34, P6 ;  /* 0x0000000123257824 */ /* 0x000fe200030e0622 */
[----:B------:R-:W-:Y:S01]  /*790f0*/  SHF.R.U32.HI R35, RZ, 0x8, R41 ;  /* 0x00000008ff237819 */ /* 0x000fe20000011629 */
[----:B------:R-:W-:Y:S03]  /*79100*/  STL [R1+0x2ccc], R53 ;  /* 0x002ccc3501007387 */ /* 0x000fe60000100800 */
[----:B------:R-:W-:Y:S01]  /*79110*/  LOP3.LUT R35, R35, 0xffff, RZ, 0xc0, !PT ;  /* 0x0000ffff23237812 */ /* 0x000fe200078ec0ff */
[----:B------:R-:W-:Y:S04]  /*79120*/  STL.64 [R1+0x578], R42 ;  /* 0x0005782a01007387 */ /* 0x000fe80000100a00 */
[----:B------:R3:W-:Y:S01]  /*79130*/  STL.64 [R1+0x568], R36 ;  /* 0x0005682401007387 */ /* 0x0007e20000100a00 */
[----:B------:R-:W-:-:S03]  /*79140*/  PRMT R2, R35, 0x3340, R0 ;  /* 0x0000334023027816 */ /* 0x000fc60000000000 */
[----:B------:R-:W2:Y:S01]  /*79150*/  LDL.LU R45, [R1+0x8] ;  /* 0x00000800012d7983 */ /* 0x000ea20000300800 */
[----:B----4-:R-:W-:Y:S02]  /*79160*/  LOP3.LUT R39, R44, 0xffff, RZ, 0xc0, !PT ;  /* 0x0000ffff2c277812 */ /* 0x010fe400078ec0ff */
[----:B---3--:R-:W-:Y:S02]  /*79170*/  LOP3.LUT R37, R60, 0xffff, RZ, 0xc0, !PT ;  /* 0x0000ffff3c257812 */ /* 0x008fe400078ec0ff */
[----:B------:R-:W-:Y:S02]  /*79180*/  LOP3.LUT R38, R61, 0xffff, RZ, 0xc0, !PT ;  /* 0x0000ffff3d267812 */ /* 0x000fe400078ec0ff */
[----:B------:R-:W-:Y:S02]  /*79190*/  PRMT R35, R37, 0x3340, R0 ;  /* 0x0000334025237816 */ /* 0x000fe40000000000 */
[----:B------:R-:W-:Y:S02]  /*791a0*/  PRMT R36, R39, 0x3340, R38 ;  /* 0x0000334027247816 */ /* 0x000fe40000000026 */
[----:B------:R-:W-:-:S02]  /*791b0*/  SHF.R.U32.HI R39, RZ, 0x8, R39 ;  /* 0x00000008ff277819 */ /* 0x000fc40000011627 */
[----:B------:R-:W-:Y:S02]  /*791c0*/  PRMT R57, R36, 0x5410, R35 ;  /* 0x0000541024397816 */ /* 0x000fe40000000023 */
[----:B------:R-:W-:Y:S02]  /*791d0*/  SHF.R.U32.HI R36, RZ, 0x8, R38 ;  /* 0x00000008ff247819 */ /* 0x000fe40000011626 */
[----:B------:R-:W-:Y:S02]  /*791e0*/  SHF.R.U32.HI R35, RZ, 0x8, R37 ;  /* 0x00000008ff237819 */ /* 0x000fe40000011625 */
[----:B------:R-:W-:Y:S02]  /*791f0*/  LOP3.LUT R37, R39, 0xffff, RZ, 0xc0, !PT ;  /* 0x0000ffff27257812 */ /* 0x000fe400078ec0ff */
[----:B------:R-:W-:Y:S01]  /*79200*/  LOP3.LUT R36, R36, 0xffff, RZ, 0xc0, !PT ;  /* 0x0000ffff24247812 */ /* 0x000fe200078ec0ff */
[----:B------:R0:W-:Y:S03]  /*79210*/  STL [R1+0x88], R2 ;  /* 0x0000880201007387 */ /* 0x0001e60000100800 */
[----:B------:R-:W-:Y:S01]  /*79220*/  PRMT R36, R37, 0x3340, R36 ;  /* 0x0000334025247816 */ /* 0x000fe20000000024 */
[----:B------:R-:W-:Y:S01]  /*79230*/  STL [R1+0x2c44], R57 ;  /* 0x002c443901007387 */ /* 0x000fe20000100800 */
[----:B------:R-:W-:-:S03]  /*79240*/  LOP3.LUT R40, R49, 0xffff, RZ, 0xc0, !PT ;  /* 0x0000ffff31287812 */ /* 0x000fc600078ec0ff */
[----:B------:R1:W-:Y:S04]  /*79250*/  STL [R1+0x2d8], R36 ;  /* 0x0002d82401007387 */ /* 0x0003e80000100800 */
[----:B------:R-:W3:Y:S01]  /*79260*/  LDL.LU R49, [R1+0x2e78] ;  /* 0x002e780001317983 */ /* 0x000ee20000300800 */
[----:B------:R-:W-:-:S04]  /*79270*/  LOP3.LUT R35, R35, 0xffff, RZ, 0xc0, !PT ;  /* 0x0000ffff23237812 */ /* 0x000fc800078ec0ff */
[----:B0-----:R-:W-:Y:S02]  /*79280*/  PRMT R2, R35, 0x3340, R0 ;  /* 0x0000334023027816 */ /* 0x001fe40000000000 */
[----:B------:R-:W-:-:S03]  /*79290*/  LOP3.LUT R53, R3, 0xffff, RZ, 0xc0, !PT ;  /* 0x0000ffff03357812 */ /* 0x000fc600078ec0ff */
[----:B------:R-:W-:Y:S01]  /*792a0*/  STL [R1+0x84], R2 ;  /* 0x0000840201007387 */ /* 0x000fe20000100800 */
[----:B------:R-:W-:-:S03]  /*792b0*/  LOP3.LUT R38, R48, 0xffff, RZ, 0xc0, !PT ;  /* 0x0000ffff30267812 */ /* 0x000fc600078ec0ff */
[----:B------:R-:W4:Y:S01]  /*792c0*/  LDL.LU R44, [R1+0x2500] ;  /* 0x00250000012c7983 */ /* 0x000f220000300800 */
[----:B------:R-:W-:-:S03]  /*792d0*/  LOP3.LUT R41, R51, 0xffff, RZ, 0xc0, !PT ;  /* 0x0000ffff33297812 */ /* 0x000fc600078ec0ff */
[----:B------:R-:W4:Y:S04]  /*792e0*/  LDL.LU R3, [R1+0x2e74] ;  /* 0x002e740001037983 */ /* 0x000f280000300800 */
[----:B------:R-:W4:Y:S04]  /*792f0*/  LDL.LU R48, [R1+0x2e70] ;  /* 0x002e700001307983 */ /* 0x000f280000300800 */
[----:B------:R-:W4:Y:S01]  /*79300*/  LDL.LU R51, [R1+0x2e6c] ;  /* 0x002e6c0001337983 */ /* 0x000f220000300800 */
[----:B------:R-:W-:Y:S02]  /*79310*/  PRMT R35, R53, 0x3340, R0 ;  /* 0x0000334035237816 */ /* 0x000fe40000000000 */
[----:B-1----:R-:W-:Y:S01]  /*79320*/  PRMT R36, R40, 0x3340, R38 ;  /* 0x0000334028247816 */ /* 0x002fe20000000026 */
[----:B------:R-:W-:Y:S01]  /*79330*/  STL [R1+0x2d64], R53 ;  /* 0x002d643501007387 */ /* 0x000fe20000100800 */
[----:B--2---:R-:W-:-:S02]  /*79340*/  LOP3.LUT R39, R58, 0xffff, RZ, 0xc0, !PT ;  /* 0x0000ffff3a277812 */ /* 0x004fc400078ec0ff */
[----:B---3--:R-:W-:Y:S02]  /*79350*/  LOP3.LUT R37, R49, 0xffff, RZ, 0xc0, !PT ;  /* 0x0000ffff31257812 */ /* 0x008fe400078ec0ff */
[----:B------:R-:W-:Y:S02]  /*79360*/  PRMT R49, R36, 0x5410, R35 ;  /* 0x0000541024317816 */ /* 0x000fe40000000023 */
[----:B------:R-:W-:Y:S02]  /*79370*/  PRMT R35, R41, 0x3340, R0 ;  /* 0x0000334029237816 */ /* 0x000fe40000000000 */
[----:B------:R-:W-:-:S04]  /*79380*/  PRMT R36, R39, 0x3340, R37 ;  /* 0x0000334027247816 */ /* 0x000fc80000000025 */
[----:B------:R-:W-:Y:S01]  /*79390*/  PRMT R56, R36, 0x5410, R35 ;  /* 0x0000541024387816 */ /* 0x000fe20000000023 */
[----:B------:R-:W-:Y:S04]  /*793a0*/  STL [R1+0x2c48], R49 ;  /* 0x002c483101007387 */ /* 0x000fe80000100800 */
[----:B------:R-:W-:Y:S04]  /*793b0*/  STL [R1+0x2c4c], R56 ;  /* 0x002c4c3801007387 */ /* 0x000fe80000100800 */
[----:B------:R-:W2:Y:S04]  /*793c0*/  LDL.LU R60, [R1+0x25d4] ;  /* 0x0025d400013c7983 */ /* 0x000ea80000300800 */
[----:B------:R-:W3:Y:S04]  /*793d0*/  LDL.LU R61, [R1+0x256c] ;  /* 0x00256c00013d7983 */ /* 0x000ee80000300800 */
[----:B------:R-:W3:Y:S01]  /*793e0*/  LDL.LU R58, [R1+0x259c] ;  /* 0x00259c00013a7983 */ /* 0x000ee20000300800 */
[----:B------:R-:W-:-:S02]  /*793f0*/  SHF.R.S32.HI R35, RZ, 0x1f, R45 ;  /* 0x0000001fff237819 */ /* 0x000fc4000001142d */
[----:B------:R-:W-:Y:S02]  /*79400*/  IADD3 R42, P6, PT, R45, R4, RZ ;  /* 0x000000042d2a7210 */ /* 0x000fe40007fde0ff */
[----:B------:R-:W-:-:S03]  /*79410*/  SHF.R.U32.HI R40, RZ, 0x8, R40 ;  /* 0x00000008ff287819 */ /* 0x000fc60000011628 */
[----:B------:R-:W-:Y:S01]  /*79420*/  IMAD.X R43, R35, 0x1, R47, P6 ;  /* 0x00000001232b7824 */ /* 0x000fe200030e062f */
[----:B------:R-:W-:-:S04]  /*79430*/  SHF.R.U32.HI R38, RZ, 0x8, R38 ;  /* 0x00000008ff267819 */ /* 0x000fc80000011626 */
[----:B------:R0:W-:Y:S01]  /*79440*/  STL.64 [R1+0x540], R42 ;  /* 0x0005402a01007387 */ /* 0x0001e20000100a00 */
[----:B------:R-:W-:Y:S02]  /*79450*/  LOP3.LUT R38, R38, 0xffff, RZ, 0xc0, !PT ;  /* 0x0000ffff26267812 */ /* 0x000fe400078ec0ff */
[----:B------:R-:W-:Y:S02]  /*79460*/  SHF.R.U32.HI R36, RZ, 0x8, R37 ;  /* 0x00000008ff247819 */ /* 0x000fe40000011625 */
[----:B0-----:R-:W-:Y:S02]  /*79470*/  SHF.R.U32.HI R42, RZ, 0x8, R39 ;  /* 0x00000008ff2a7819 */ /* 0x001fe40000011627 */
[----:B------:R-:W-:-:S04]  /*79480*/  LOP3.LUT R39, R40, 0xffff, RZ, 0xc0, !PT ;  /* 0x0000ffff28277812 */ /* 0x000fc800078ec0ff */
[----:B------:R-:W-:Y:S02]  /*79490*/  PRMT R38, R39, 0x3340, R38 ;  /* 0x0000334027267816 */ /* 0x000fe40000000026 */
[----:B------:R-:W-:Y:S02]  /*794a0*/  LOP3.LUT R37, R42, 0xffff, RZ, 0xc0, !PT ;  /* 0x0000ffff2a257812 */ /* 0x000fe400078ec0ff */
[----:B------:R-:W-:Y:S01]  /*794b0*/  LOP3.LUT R36, R36, 0xffff, RZ, 0xc0, !PT ;  /* 0x0000ffff24247812 */ /* 0x000fe200078ec0ff */
[----:B------:R0:W-:Y:S01]  /*794c0*/  STL [R1+0x2dc], R38 ;  /* 0x0002dc2601007387 */ /* 0x0001e20000100800 */
[----:B----4-:R-:W-:Y:S02]  /*794d0*/  LOP3.LUT R40, R44, 0xffff, RZ, 0xc0, !PT ;  /* 0x0000ffff2c287812 */ /* 0x010fe400078ec0ff */
[----:B------:R-:W-:Y:S02]  /*794e0*/  LOP3.LUT R39, R51, 0xffff, RZ, 0xc0, !PT ;  /* 0x0000ffff33277812 */ /* 0x000fe400078ec0ff */
[----:B------:R-:W-:-:S02]  /*794f0*/  PRMT R2, R37, 0x3340, R36 ;  /* 0x0000334025027816 */ /* 0x000fc40000000024 */
[----:B0-----:R-:W-:Y:S02]  /*79500*/  LOP3.LUT R38, R48, 0xffff, RZ, 0xc0, !PT ;  /* 0x0000ffff30267812 */ /* 0x001fe400078ec0ff */
[--C-:B------:R-:W-:Y:S02]  /*79510*/  PRMT R37, R40, 0x3340, R39.reuse ;  /* 0x0000334028257816 */ /* 0x100fe40000000027 */
[----:B------:R-:W-:Y:S02]  /*79520*/  PRMT R36, R38, 0x3340, R0 ;  /* 0x0000334026247816 */ /* 0x000fe40000000000 */
[----:B------:R-:W-:Y:S02]  /*79530*/  IADD3 R42, P6, PT, R45, R5, RZ ;  /* 0x000000052d2a7210 */ /* 0x000fe40007fde0ff */
[----:B------:R-:W-:Y:S01]  /*79540*/  PRMT R51, R37, 0x5410, R36 ;  /* 0x0000541025337816 */ /* 0x000fe20000000024 */
[----:B------:R0:W-:Y:S02]  /*79550*/  STL [R1+0x2cc], R2 ;  /* 0x0002cc0201007387 */ /* 0x0001e40000100800 */
[----:B------:R-:W-:Y:S01]  /*79560*/  IMAD.X R43, R35, 0x1, R6, P6 ;  /* 0x00000001232b7824 */ /* 0x000fe200030e0606 */
[----:B------:R-:W-:Y:S01]  /*79570*/  SHF.R.U32.HI R40, RZ, 0x8, R40 ;  /* 0x00000008ff287819 */ /* 0x000fe20000011628 */
[----:B------:R-:W4:Y:S01]  /*79580*/  LDL.LU R48, [R1+0x2e68] ;  /* 0x002e680001307983 */ /* 0x000f220000300800 */
[----:B------:R-:W-:-:S02]  /*79590*/  SHF.R.U32.HI R37, RZ, 0x8, R39 ;  /* 0x00000008ff257819 */ /* 0x000fc40000011627 */
[----:B------:R-:W-:Y:S01]  /*795a0*/  SHF.R.U32.HI R36, RZ, 0x8, R38 ;  /* 0x00000008ff247819 */ /* 0x000fe20000011626 */
[----:B------:R-:W-:Y:S01]  /*795b0*/  STL [R1+0x2c50], R51 ;  /* 0x002c503301007387 */ /* 0x000fe20000100800 */
[----:B------:R-:W-:-:S03]  /*795c0*/  LOP3.LUT R38, R40, 0xffff, RZ, 0xc0, !PT ;  /* 0x0000ffff28267812 */ /* 0x000fc600078ec0ff */
[----:B0-----:R-:W4:Y:S01]  /*795d0*/  LDL.LU R2, [R1+0x250c] ;  /* 0x00250c0001027983 */ /* 0x001f220000300800 */
[----:B------:R-:W-:-:S03]  /*795e0*/  LOP3.LUT R37, R37, 0xffff, RZ, 0xc0, !PT ;  /* 0x0000ffff25257812 */ /* 0x000fc600078ec0ff */
[----:B------:R0:W-:Y:S01]  /*795f0*/  STL.64 [R1+0x528], R42 ;  /* 0x0005282a01007387 */ /* 0x0001e20000100a00 */
[----:B------:R-:W-:Y:S02]  /*79600*/  LOP3.LUT R36, R36, 0xffff, RZ, 0xc0, !PT ;  /* 0x0000ffff24247812 */ /* 0x000fe400078ec0ff */
[----:B------:R-:W-:Y:S02]  /*79610*/  PRMT R52, R38, 0x3340, R37 ;  /* 0x0000334026347816 */ /* 0x000fe40000000025 */
[----:B------:R-:W-:Y:S01]  /*79620*/  PRMT R36, R36, 0x3340, R0 ;  /* 0x0000334024247816 */ /* 0x000fe20000000000 */
[----:B0-----:R-:W4:Y:S01]  /*79630*/  LDL.LU R43, [R1+0x24b4] ;  /* 0x0024b400012b7983 */ /* 0x001f220000300800 */
[----:B------:R-:W-:-:S03]  /*79640*/  IADD3 R50, P6, PT, R45, R7, RZ ;  /* 0x000000072d327210 */ /* 0x000fc60007fde0ff */
[----:B------:R-:W-:Y:S04]  /*79650*/  STL [R1+0x2cb4], R52 ;  /* 0x002cb43401007387 */ /* 0x000fe80000100800 */
[----:B------:R0:W-:Y:S01]  /*79660*/  STL [R1+0x80], R36 ;  /* 0x0000802401007387 */ /* 0x0001e20000100800 */
[----:B------:R-:W-:Y:S01]  /*79670*/  IMAD.X R51, R35, 0x1, R8, P6 ;  /* 0x0000000123337824 */ /* 0x000fe200030e0608 */
[----:B--2---:R-:W-:Y:S02]  /*79680*/  LOP3.LUT R39, R60, 0xffff, RZ, 0xc0, !PT ;  /* 0x0000ffff3c277812 */ /* 0x004fe400078ec0ff */
[----:B---3--:R-:W-:Y:S02]  /*79690*/  LOP3.LUT R40, R61, 0xffff, RZ, 0xc0, !PT ;  /* 0x0000ffff3d287812 */ /* 0x008fe400078ec0ff */
[----:B------:R-:W-:-:S02]  /*796a0*/  LOP3.LUT R38, R58, 0xffff, RZ, 0xc0, !PT ;  /* 0x0000ffff3a267812 */ /* 0x000fc400078ec0ff */
[----:B0-----:R-:W-:Y:S02]  /*796b0*/  PRMT R36, R40, 0x3340, R0 ;  /* 0x0000334028247816 */ /* 0x001fe40000000000 */
[----:B------:R-:W-:-:S04]  /*796c0*/  PRMT R37, R39, 0x3340, R38 ;  /* 0x0000334027257816 */ /* 0x000fc80000000026 */
[----:B------:R-:W-:-:S05]  /*796d0*/  PRMT R56, R37, 0x5410, R36 ;  /* 0x0000541025387816 */ /* 0x000fca0000000024 */
[----:B------:R-:W-:Y:S04]  /*796e0*/  STL [R1+0x2c54], R56 ;  /* 0x002c543801007387 */ /* 0x000fe80000100800 */
[----:B------:R-:W2:Y:S04]  /*796f0*/  LDL.LU R46, [R1+0x25f4] ;  /* 0x0025f400012e7983 */ /* 0x000ea80000300800 */
[----:B------:R0:W-:Y:S04]  /*79700*/  STL.64 [R1+0x520], R50 ;  /* 0x0005203201007387 */ /* 0x0001e80000100a00 */
[----:B0-----:R-:W3:Y:S04]  /*79710*/  LDL.LU R50, [R1+0x2584] ;  /* 0x0025840001327983 */ /* 0x001ee80000300800 */
[----:B------:R-:W3:Y:S04]  /*79720*/  LDL.LU R44, [R1+0x25bc] ;  /* 0x0025bc00012c7983 */ /* 0x000ee80000300800 */
[----:B------:R-:W3:Y:S04]  /*79730*/  LDL.LU R60, [R1+0x25e0] ;  /* 0x0025e000013c7983 */ /* 0x000ee80000300800 */
[----:B------:R-:W3:Y:S04]  /*79740*/  LDL.LU R61, [R1+0x2578] ;  /* 0x00257800013d7983 */ /* 0x000ee80000300800 */
        /* <DEDUP_REMOVED lines=9> */
[----:B----4-:R-:W-:Y:S02]  /*797e0*/  LOP3.LUT R38, R48, 0xffff, RZ, 0xc0, !PT ;  /* 0x0000ffff30267812 */ /* 0x010fe400078ec0ff */
[----:B------:R-:W-:Y:S01]  /*797f0*/  LOP3.LUT R39, R2, 0xffff, RZ, 0xc0, !PT ;  /* 0x0000ffff02277812 */ /* 0x000fe200078ec0ff */
[----:B------:R-:W-:Y:S03]  /*79800*/  STL [R1+0x7c], R41 ;  /* 0x00007c2901007387 */ /* 0x000fe60000100800 */
[----:B------:R-:W-:Y:S01]  /*79810*/  PRMT R37, R39, 0x3340, R38 ;  /* 0x0000334027257816 */ /* 0x000fe20000000026 */
[----:B------:R0:W-:Y:S01]  /*79820*/  STL [R1+0x294], R36 ;  /* 0x0002942401007387 */ /* 0x0001e20000100800 */
[----:B------:R-:W-:-:S04]  /*79830*/  LOP3.LUT R59, R43, 0xffff, RZ, 0xc0, !PT ;  /* 0x0000ffff2b3b7812 */ /* 0x000fc800078ec0ff */
        /* <DEDUP_REMOVED lines=10> */
[----:B------:R-:W-:Y:S01]  /*798e0*/  PRMT R36, R36, 0x3340, R0 ;  /* 0x0000334024247816 */ /* 0x000fe20000000000 */
[----:B------:R-:W-:Y:S01]  /*798f0*/  STL [R1+0x2d68], R59 ;  /* 0x002d683b01007387 */ /* 0x000fe20000100800 */
[----:B------:R-:W-:-:S03]  /*79900*/  PRMT R2, R38, 0x3340, R37 ;  /* 0x0000334026027816 */ /* 0x000fc60000000025 */
[----:B------:R-:W-:Y:S04]  /*79910*/  STL [R1+0x2c58], R48 ;  /* 0x002c583001007387 */ /* 0x000fe80000100800 */
[----:B------:R3:W-:Y:S04]  /*79920*/  STL.64 [R1+0x500], R42 ;  /* 0x0005002a01007387 */ /* 0x0007e80000100a00 */
        /* <DEDUP_REMOVED lines=12> */
[----:B------:R-:W-:-:S03]  /*799f0*/  LOP3.LUT R38, R58, 0xffff, RZ, 0xc0, !PT ;  /* 0x0000ffff3a267812 */ /* 0x000fc600078ec0ff */
[----:B------:R-:W4:Y:S01]  /*79a00*/  LDL.LU R58, [R1+0x2668] ;  /* 0x00266800013a7983 */ /* 0x000f220000300800 */
[----:B0-----:R-:W-:Y:S02]  /*79a10*/  PRMT R36, R43, 0x3340, R0 ;  /* 0x000033402b247816 */ /* 0x001fe40000000000 */
[----:B------:R-:W-:-:S04]  /*79a20*/  PRMT R37, R41, 0x3340, R39 ;  /* 0x0000334029257816 */ /* 0x000fc80000000027 */
[----:B------:R-:W-:Y:S02]  /*79a30*/  PRMT R49, R37, 0x5410, R36 ;  /* 0x0000541025317816 */ /* 0x000fe40000000024 */
[----:B------:R-:W-:Y:S02]  /*79a40*/  PRMT R36, R42, 0x3340, R0 ;  /* 0x000033402a247816 */ /* 0x000fe40000000000 */
[----:B------:R-:W-:Y:S02]  /*79a50*/  PRMT R37, R40, 0x3340, R38 ;  /* 0x0000334028257816 */ /* 0x000fe40000000026 */
[----:B------:R-:W-:Y:S02]  /*79a60*/  SHF.R.U32.HI R41, RZ, 0x8, R41 ;  /* 0x00000008ff297819 */ /* 0x000fe40000011629 */
[----:B------:R-:W-:Y:S02]  /*79a70*/  PRMT R57, R37, 0x5410, R36 ;  /* 0x0000541025397816 */ /* 0x000fe40000000024 */
[----:B------:R-:W-:-:S02]  /*79a80*/  SHF.R.U32.HI R37, RZ, 0x8, R39 ;  /* 0x00000008ff257819 */ /* 0x000fc40000011627 */
[----:B------:R-:W-:Y:S02]  /*79a90*/  IADD3 R52, P6, PT, R45, R11, RZ ;  /* 0x0000000b2d347210 */ /* 0x000fe40007fde0ff */
[----:B------:R-:W-:Y:S02]  /*79aa0*/  SHF.R.U32.HI R36, RZ, 0x8, R38 ;  /* 0x00000008ff247819 */ /* 0x000fe40000011626 */
[----:B------:R-:W-:Y:S02]  /*79ab0*/  SHF.R.U32.HI R40, RZ, 0x8, R40 ;  /* 0x00000008ff287819 */ /* 0x000fe40000011628 */
[----:B------:R-:W-:Y:S02]  /*79ac0*/  LOP3.LUT R38, R41, 0xffff, RZ, 0xc0, !PT ;  /* 0x0000ffff29267812 */ /* 0x000fe400078ec0ff */
[----:B------:R-:W-:Y:S01]  /*79ad0*/  LOP3.LUT R37, R37, 0xffff, RZ, 0xc0, !PT ;  /* 0x0000ffff25257812 */ /* 0x000fe200078ec0ff */
[----:B------:R-:W-:Y:S01]  /*79ae0*/  IMAD.X R53, R35, 0x1, R12, P6 ;  /* 0x0000000123357824 */ /* 0x000fe200030e060c */
[----:B------:R-:W-:-:S02]  /*79af0*/  LOP3.LUT R39, R40, 0xffff, RZ, 0xc0, !PT ;  /* 0x0000ffff28277812 */ /* 0x000fc400078ec0ff */
[----:B------:R-:W-:Y:S02]  /*79b00*/  LOP3.LUT R36, R36, 0xffff, RZ, 0xc0, !PT ;  /* 0x0000ffff24247812 */ /* 0x000fe400078ec0ff */
[----:B------:R-:W-:Y:S01]  /*79b10*/  PRMT R37, R38, 0x3340, R37 ;  /* 0x0000334026257816 */ /* 0x000fe20000000025 */
[----:B------:R-:W-:Y:S01]  /*79b20*/  STL [R1+0x2c5c], R49 ;  /* 0x002c5c3101007387 */ /* 0x000fe20000100800 */
[----:B-1----:R-:W-:-:S03]  /*79b30*/  PRMT R2, R39, 0x3340, R36 ;  /* 0x0000334027027816 */ /* 0x002fc60000000024 */
[----:B------:R-:W-:Y:S01]  /*79b40*/  STL [R1+0x2c60], R57 ;  /* 0x002c603901007387 */ /* 0x000fe20000100800 */
[----:B------:R-:W-:-:S03]  /*79b50*/  SHF.R.U32.HI R36, RZ, 0x8, R42 ;  /* 0x00000008ff247819 */ /* 0x000fc6000001162a */
[----:B------:R-:W-:Y:S01]  /*79b60*/  STL.64 [R1+0x4f8], R52 ;  /* 0x0004f83401007387 */ /* 0x000fe20000100a00 */
[----:B------:R-:W-:-:S03]  /*79b70*/  IADD3 R40, P6, PT, R45, R13, RZ ;  /* 0x0000000d2d287210 */ /* 0x000fc60007fde0ff */
[----:B------:R0:W-:Y:S01]  /*79b80*/  STL [R1+0x28c], R37 ;  /* 0x00028c2501007387 */ /* 0x0001e20000100800 */
[----:B------:R-:W-:Y:S01]  /*79b90*/  LOP3.LUT R36, R36, 0xffff, RZ, 0xc0, !PT ;  /* 0x0000ffff24247812 */ /* 0x000fe200078ec0ff */
[----:B------:R-:W-:Y:S01]  /*79ba0*/  IMAD.X R41, R35, 0x1, R14, P6 ;  /* 0x0000000123297824 */ /* 0x000fe200030e060e */
[----:B0-----:R-:W-:Y:S01]  /*79bb0*/  SHF.R.U32.HI R37, RZ, 0x8, R43 ;  /* 0x00000008ff257819 */ /* 0x001fe2000001162b */
[----:B------:R0:W-:Y:S03]  /*79bc0*/  STL [R1+0x288], R2 ;  /* 0x0002880201007387 */ /* 0x0001e60000100800 */
[----:B------:R-:W-:Y:S02]  /*79bd0*/  LOP3.LUT R37, R37, 0xffff, RZ, 0xc0, !PT ;  /* 0x0000ffff25257812 */ /* 0x000fe400078ec0ff */
[--C-:B------:R-:W-:Y:S01]  /*79be0*/  PRMT R36, R36, 0x3340, R0.reuse ;  /* 0x0000334024247816 */ /* 0x100fe20000000000 */
[----:B------:R2:W-:Y:S01]  /*79bf0*/  STL.64 [R1+0x4f0], R40 ;  /* 0x0004f02801007387 */ /* 0x0005e20000100a00 */
[----:B0-----:R-:W-:-:S03]  /*79c00*/  PRMT R2, R37, 0x3340, R0 ;  /* 0x0000334025027816 */ /* 0x001fc60000000000 */
[----:B------:R0:W-:Y:S04]  /*79c10*/  STL [R1+0x74], R36 ;  /* 0x0000742401007387 */ /* 0x0001e80000100800 */
[----:B------:R1:W-:Y:S01]  /*79c20*/  STL [R1+0x70], R2 ;  /* 0x0000700201007387 */ /* 0x0003e20000100800 */
[----:B--2---:R-:W-:-:S03]  /*79c30*/  LOP3.LUT R41, R46, 0xffff, RZ, 0xc0, !PT ;  /* 0x0000ffff2e297812 */ /* 0x004fc600078ec0ff */
[----:B------:R-:W2:Y:S01]  /*79c40*/  LDL.LU R46, [R1+0x2690] ;  /* 0x00269000012e7983 */ /* 0x000ea20000300800 */
[----:B---3--:R-:W-:-:S03]  /*79c50*/  LOP3.LUT R43, R50, 0xffff, RZ, 0xc0, !PT ;  /* 0x0000ffff322b7812 */ /* 0x008fc600078ec0ff */
[----:B------:R-:W3:Y:S01]  /*79c60*/  LDL.LU R50, [R1+0x2600] ;  /* 0x0026000001327983 */ /* 0x000ee20000300800 */
[----:B----4-:R-:W-:-:S03]  /*79c70*/  LOP3.LUT R39, R44, 0xffff, RZ, 0xc0, !PT ;  /* 0x0000ffff2c277812 */ /* 0x010fc600078ec0ff */
        /* <DEDUP_REMOVED lines=11> */
[----:B------:R-:W-:-:S04]  /*79d30*/  PRMT R37, R40, 0x3340, R38 ;  /* 0x0000334028257816 */ /* 0x000fc80000000026 */
[----:B------:R-:W-:Y:S02]  /*79d40*/  PRMT R49, R37, 0x5410, R36 ;  /* 0x0000541025317816 */ /* 0x000fe40000000024 */
[----:B------:R-:W-:Y:S02]  /*79d50*/  SHF.R.U32.HI R37, RZ, 0x8, R41 ;  /* 0x00000008ff257819 */ /* 0x000fe40000011629 */
[----:B------:R-:W-:Y:S02]  /*79d60*/  SHF.R.U32.HI R36, RZ, 0x8, R39 ;  /* 0x00000008ff247819 */ /* 0x000fe40000011627 */
[----:B------:R-:W-:Y:S02]  /*79d70*/  IADD3 R52, P6, PT, R45, R15, RZ ;  /* 0x0000000f2d347210 */ /* 0x000fe40007fde0ff */
[----:B------:R-:W-:Y:S02]  /*79d80*/  SHF.R.U32.HI R40, RZ, 0x8, R40 ;  /* 0x00000008ff287819 */ /* 0x000fe40000011628 */
[----:B------:R-:W-:-:S02]  /*79d90*/  LOP3.LUT R37, R37, 0xffff, RZ, 0xc0, !PT ;  /* 0x0000ffff25257812 */ /* 0x000fc400078ec0ff */
[----:B------:R-:W-:Y:S02]  /*79da0*/  LOP3.LUT R36, R36, 0xffff, RZ, 0xc0, !PT ;  /* 0x0000ffff24247812 */ /* 0x000fe400078ec0ff */
[----:B------:R-:W-:Y:S01]  /*79db0*/  SHF.R.U32.HI R38, RZ, 0x8, R38 ;  /* 0x00000008ff267819 */ /* 0x000fe20000011626 */
[----:B------:R-:W-:Y:S01]  /*79dc0*/  IMAD.X R53, R35, 0x1, R16, P6 ;  /* 0x0000000123357824 */ /* 0x000fe200030e0610 */
[----:B------:R-:W-:Y:S02]  /*79dd0*/  LOP3.LUT R39, R40, 0xffff, RZ, 0xc0, !PT ;  /* 0x0000ffff28277812 */ /* 0x000fe400078ec0ff */
[----:B------:R-:W-:Y:S02]  /*79de0*/  PRMT R40, R37, 0x3340, R36 ;  /* 0x0000334025287816 */ /* 0x000fe40000000024 */
[----:B------:R-:W-:Y:S02]  /*79df0*/  LOP3.LUT R38, R38, 0xffff, RZ, 0xc0, !PT ;  /* 0x0000ffff26267812 */ /* 0x000fe400078ec0ff */
[----:B------:R-:W-:Y:S01]  /*79e00*/  IADD3 R36, P6, PT, R45, R17, RZ ;  /* 0x000000112d247210 */ /* 0x000fe20007fde0ff */
[----:B------:R-:W-:Y:S01]  /*79e10*/  STL [R1+0x2c64], R57 ;  /* 0x002c643901007387 */ /* 0x000fe20000100800 */
[----:B-1----:R-:W-:-:S03]  /*79e20*/  PRMT R2, R39, 0x3340, R38 ;  /* 0x0000334027027816 */ /* 0x002fc60000000026 */
[----:B------:R-:W-:Y:S01]  /*79e30*/  IMAD.X R37, R35, 0x1, R19, P6 ;  /* 0x0000000123257824 */ /* 0x000fe200030e0613 */
[----:B------:R-:W-:Y:S04]  /*79e40*/  STL [R1+0x2c68], R49 ;  /* 0x002c683101007387 */ /* 0x000fe80000100800 */
[----:B------:R-:W-:Y:S04]  /*79e50*/  STL.64 [R1+0x4d8], R52 ;  /* 0x0004d83401007387 */ /* 0x000fe80000100a00 */
        /* <DEDUP_REMOVED lines=11> */
[----:B0-----:R-:W4:Y:S01]  /*79f10*/  LDL.LU R2, [R1+0x5b0] ;  /* 0x0005b00001027983 */ /* 0x001f220000300800 */
[----:B------:R-:W-:-:S05]  /*79f20*/  IADD3 R52, P6, PT, R45, R18, RZ ;  /* 0x000000122d347210 */ /* 0x000fca0007fde0ff */
[----:B------:R-:W-:Y:S01]  /*79f30*/  IMAD.X R53, R35, 0x1, R20, P6 ;  /* 0x0000000123357824 */ /* 0x000fe200030e0614 */
[----:B--2---:R-:W-:Y:S02]  /*79f40*/  LOP3.LUT R41, R46, 0xffff, RZ, 0xc0, !PT ;  /* 0x0000ffff2e297812 */ /* 0x004fe400078ec0ff */
[----:B------:R-:W2:Y:S01]  /*79f50*/  LDL.LU R46, [R1+0x14c] ;  /* 0x00014c00012e7983 */ /* 0x000ea20000300800 */
[----:B---3--:R-:W-:-:S03]  /*79f60*/  LOP3.LUT R43, R50, 0xffff, RZ, 0xc0, !PT ;  /* 0x0000ffff322b7812 */ /* 0x008fc600078ec0ff */
[----:B------:R-:W3:Y:S01]  /*79f70*/  LDL.LU R50, [R1+0x204] ;  /* 0x0002040001327983 */ /* 0x000ee20000300800 */
[----:B----4-:R-:W-:Y:S02]  /*79f80*/  LOP3.LUT R39, R44, 0xffff, RZ, 0xc0, !PT ;  /* 0x0000ffff2c277812 */ /* 0x010fe400078ec0ff */
[----:B------:R-:W-:Y:S02]  /*79f90*/  PRMT R36, R43, 0x3340, R0 ;  /* 0x000033402b247816 */ /* 0x000fe40000000000 */
[----:B------:R-:W-:Y:S02]  /*79fa0*/  PRMT R37, R41, 0x3340, R39 ;  /* 0x0000334029257816 */ /* 0x000fe40000000027 */
[----:B------:R-:W-:Y:S02]  /*79fb0*/  LOP3.LUT R40, R60, 0xffff, RZ, 0xc0, !PT ;  /* 0x0000ffff3c287812 */ /* 0x000fe400078ec0ff */
[----:B------:R-:W-:Y:S02]  /*79fc0*/  LOP3.LUT R42, R61, 0xffff, RZ, 0xc0, !PT ;  /* 0x0000ffff3d2a7812 */ /* 0x000fe400078ec0ff */
[----:B------:R-:W-:-:S02]  /*79fd0*/  LOP3.LUT R38, R58, 0xffff, RZ, 0xc0, !PT ;  /* 0x0000ffff3a267812 */ /* 0x000fc400078ec0ff */
[----:B------:R-:W-:Y:S02]  /*79fe0*/  PRMT R48, R37, 0x5410, R36 ;  /* 0x0000541025307816 */ /* 0x000fe40000000024 */
[----:B------:R-:W-:Y:S02]  /*79ff0*/  PRMT R36, R42, 0x3340, R0 ;  /* 0x000033402a247816 */ /* 0x000fe40000000000 */
[----:B------:R-:W-:-:S04]  /*7a000*/  PRMT R37, R40, 0x3340, R38 ;  /* 0x0000334028257816 */ /* 0x000fc80000000026 */
[----:B------:R-:W-:Y:S01]  /*7a010*/  PRMT R56, R37, 0x5410, R36 ;  /* 0x0000541025387816 */ /* 0x000fe20000000024 */
[----:B------:R-:W-:Y:S04]  /*7a020*/  STL [R1+0x2c6c], R48 ;  /* 0x002c6c3001007387 */ /* 0x000fe80000100800 */
[----:B------:R-:W-:Y:S04]  /*7a030*/  STL [R1+0x2c70], R56 ;  /* 0x002c703801007387 */ /* 0x000fe80000100800 */
[----:B------:R-:W4:Y:S04]  /*7a040*/  LDL.LU R44, [R1+0x5b4] ;  /* 0x0005b400012c7983 */ /* 0x000f280000300800 */
[----:B------:R-:W4:Y:S04]  /*7a050*/  LDL.LU R60, [R1+0x208] ;  /* 0x00020800013c7983 */ /* 0x000f280000300800 */
[----:B------:R-:W4:Y:S04]  /*7a060*/  LDL.LU R61, [R1+0x530] ;  /* 0x00053000013d7983 */ /* 0x000f280000300800 */
[----:B------:R-:W-:Y:S04]  /*7a070*/  STL.64 [R1+0x4b0], R52 ;  /* 0x0004b03401007387 */ /* 0x000fe80000100a00 */
[----:B------:R-:W4:Y:S01]  /*7a080*/  LDL.LU R58, [R1+0x138] ;  /* 0x00013800013a7983 */ /* 0x000f220000300800 */
[----:B------:R-:W-:-:S02]  /*7a090*/  SHF.R.U32.HI R37, RZ, 0x8, R41 ;  /* 0x00000008ff257819 */ /* 0x000fc40000011629 */
[----:B------:R-:W-:Y:S02]  /*7a0a0*/  SHF.R.U32.HI R36, RZ, 0x8, R39 ;  /* 0x00000008ff247819 */ /* 0x000fe40000011627 */
[----:B------:R-:W-:Y:S02]  /*7a0b0*/  SHF.R.U32.HI R40, RZ, 0x8, R40 ;  /* 0x00000008ff287819 */ /* 0x000fe40000011628 */
[----:B------:R-:W-:Y:S02]  /*7a0c0*/  LOP3.LUT R37, R37, 0xffff, RZ, 0xc0, !PT ;  /* 0x0000ffff25257812 */ /* 0x000fe400078ec0ff */
[----:B------:R-:W-:Y:S02]  /*7a0d0*/  LOP3.LUT R36, R36, 0xffff, RZ, 0xc0, !PT ;  /* 0x0000ffff24247812 */ /* 0x000fe400078ec0ff */
[----:B------:R-:W-:Y:S02]  /*7a0e0*/  SHF.R.U32.HI R38, RZ, 0x8, R38 ;  /* 0x00000008ff267819 */ /* 0x000fe40000011626 */
[----:B------:R-:W-:-:S02]  /*7a0f0*/  LOP3.LUT R39, R40, 0xffff, RZ, 0xc0, !PT ;  /* 0x0000ffff28277812 */ /* 0x000fc400078ec0ff */
[----:B------:R-:W-:Y:S02]  /*7a100*/  PRMT R40, R37, 0x3340, R36 ;  /* 0x0000334025287816 */ /* 0x000fe40000000024 */
[----:B------:R-:W-:Y:S02]  /*7a110*/  LOP3.LUT R38, R38, 0xffff, RZ, 0xc0, !PT ;  /* 0x0000ffff26267812 */ /* 0x000fe400078ec0ff */
[----:B------:R-:W-:Y:S02]  /*7a120*/  IADD3 R36, P6, PT, R45, R21, RZ ;  /* 0x000000152d247210 */ /* 0x000fe40007fde0ff */
[----:B------:R-:W-:-:S03]  /*7a130*/  PRMT R38, R39, 0x3340, R38 ;  /* 0x0000334027267816 */ /* 0x000fc60000000026 */
[----:B------:R-:W-:Y:S01]  /*7a140*/  IMAD.X R37, R35, 0x1, R23, P6 ;  /* 0x0000000123257824 */ /* 0x000fe200030e0617 */
        /* <DEDUP_REMOVED lines=9> */
[----:B------:R-:W-:Y:S01]  /*7a1e0*/  STL [R1+0x64], R38 ;  /* 0x0000642601007387 */ /* 0x000fe20000100800 */
[----:B------:R-:W-:-:S03]  /*7a1f0*/  LOP3.LUT R40, R2, 0xffff, RZ, 0xc0, !PT ;  /* 0x0000ffff02287812 */ /* 0x000fc600078ec0ff */
[----:B------:R0:W-:Y:S01]  /*7a200*/  STL [R1+0x60], R36 ;  /* 0x0000602401007387 */ /* 0x0001e20000100800 */
[----:B------:R-:W-:-:S05]  /*7a210*/  IADD3 R42, P6, PT, R45, R22, RZ ;  /* 0x000000162d2a7210 */ /* 0x000fca0007fde0ff */
[----:B------:R-:W-:Y:S01]  /*7a220*/  IMAD.X R43, R35, 0x1, R24, P6 ;  /* 0x00000001232b7824 */ /* 0x000fe200030e0618 */
[----:B--2---:R-:W-:-:S04]  /*7a230*/  LOP3.LUT R39, R46, 0xffff, RZ, 0xc0, !PT ;  /* 0x0000ffff2e277812 */ /* 0x004fc800078ec0ff */
[----:B0-----:R-:W-:Y:S02]  /*7a240*/  PRMT R36, R39, 0x3340, R0 ;  /* 0x0000334027247816 */ /* 0x001fe40000000000 */
[----:B---3--:R-:W-:-:S04]  /*7a250*/  LOP3.LUT R38, R50, 0xffff, RZ, 0xc0, !PT ;  /* 0x0000ffff32267812 */ /* 0x008fc800078ec0ff */
[----:B------:R-:W-:-:S04]  /*7a260*/  PRMT R37, R40, 0x3340, R38 ;  /* 0x0000334028257816 */ /* 0x000fc80000000026 */
[----:B------:R-:W-:Y:S02]  /*7a270*/  PRMT R2, R37, 0x5410, R36 ;  /* 0x0000541025027816 */ /* 0x000fe40000000024 */
[----:B------:R-:W-:Y:S02]  /*7a280*/  SHF.R.U32.HI R37, RZ, 0x8, R40 ;  /* 0x00000008ff257819 */ /* 0x000fe40000011628 */
[----:B------:R-:W-:Y:S02]  /*7a290*/  SHF.R.U32.HI R36, RZ, 0x8, R38 ;  /* 0x00000008ff247819 */ /* 0x000fe40000011626 */
[----:B------:R-:W-:Y:S02]  /*7a2a0*/  SHF.R.U32.HI R38, RZ, 0x8, R39 ;  /* 0x00000008ff267819 */ /* 0x000fe40000011627 */
[----:B------:R-:W-:Y:S02]  /*7a2b0*/  LOP3.LUT R37, R37, 0xffff, RZ, 0xc0, !PT ;  /* 0x0000ffff25257812 */ /* 0x000fe400078ec0ff */
[----:B------:R-:W-:-:S02]  /*7a2c0*/  LOP3.LUT R36, R36, 0xffff, RZ, 0xc0, !PT ;  /* 0x0000ffff24247812 */ /* 0x000fc400078ec0ff */
[----:B------:R-:W-:Y:S01]  /*7a2d0*/  LOP3.LUT R38, R38, 0xffff, RZ, 0xc0, !PT ;  /* 0x0000ffff26267812 */ /* 0x000fe200078ec0ff */
[----:B------:R0:W-:Y:S01]  /*7a2e0*/  STL [R1+0x1e8], R2 ;  /* 0x0001e80201007387 */ /* 0x0001e20000100800 */
[----:B------:R-:W-:-:S03]  /*7a2f0*/  PRMT R36, R37, 0x3340, R36 ;  /* 0x0000334025247816 */ /* 0x000fc60000000024 */
[----:B------:R1:W-:Y:S01]  /*7a300*/  STL.64 [R1+0x488], R42 ;  /* 0x0004882a01007387 */ /* 0x0003e20000100a00 */
[----:B0-----:R-:W-:-:S03]  /*7a310*/  PRMT R2, R38, 0x3340, R0 ;  /* 0x0000334026027816 */ /* 0x001fc60000000000 */
[----:B------:R0:W-:Y:S04]  /*7a320*/  STL [R1+0x240], R36 ;  /* 0x0002402401007387 */ /* 0x0001e80000100800 */
[----:B------:R2:W-:Y:S01]  /*7a330*/  STL [R1+0x5c], R2 ;  /* 0x00005c0201007387 */ /* 0x0005e20000100800 */
[----:B-1----:R-:W-:-:S03]  /*7a340*/  LOP3.LUT R43, R3, 0xffff, RZ, 0xc0, !PT ;  /* 0x0000ffff032b7812 */ /* 0x002fc600078ec0ff */
[----:B------:R-:W3:Y:S01]  /*7a350*/  LDL.LU R3, [R1+0x2e64] ;  /* 0x002e640001037983 */ /* 0x000ee20000300800 */
[----:B----4-:R-:W-:-:S03]  /*7a360*/  LOP3.LUT R41, R44, 0xffff, RZ, 0xc0, !PT ;  /* 0x0000ffff2c297812 */ /* 0x010fc600078ec0ff */
[----:B------:R-:W4:Y:S04]  /*7a370*/  LDL.LU R50, [R1+0x2588] ;  /* 0x0025880001327983 */ /* 0x000f280000300800 */
[----:B------:R-:W4:Y:S01]  /*7a380*/  LDL.LU R44, [R1+0x252c] ;  /* 0x00252c00012c7983 */ /* 0x000f220000300800 */
[----:B------:R-:W-:Y:S02]  /*7a390*/  LOP3.LUT R39, R60, 0xffff, RZ, 0xc0, !PT ;  /* 0x0000ffff3c277812 */ /* 0x000fe400078ec0ff */
[----:B------:R-:W-:Y:S01]  /*7a3a0*/  LOP3.LUT R40, R61, 0xffff, RZ, 0xc0, !PT ;  /* 0x0000ffff3d287812 */ /* 0x000fe200078ec0ff */
[----:B------:R-:W4:Y:S01]  /*7a3b0*/  LDL.LU R60, [R1+0x2558] ;  /* 0x00255800013c7983 */ /* 0x000f220000300800 */
[----:B------:R-:W-:-:S03]  /*7a3c0*/  LOP3.LUT R42, R58, 0xffff, RZ, 0xc0, !PT ;  /* 0x0000ffff3a2a7812 */ /* 0x000fc600078ec0ff */
[----:B------:R-:W4:Y:S04]  /*7a3d0*/  LDL.LU R61, [R1+0x5b8] ;  /* 0x0005b800013d7983 */ /* 0x000f280000300800 */
[----:B------:R-:W4:Y:S01]  /*7a3e0*/  LDL.LU R58, [R1+0x1a4] ;  /* 0x0001a400013a7983 */ /* 0x000f220000300800 */
[----:B0-----:R-:W-:Y:S02]  /*7a3f0*/  PRMT R36, R43, 0x3340, R0 ;  /* 0x000033402b247816 */ /* 0x001fe40000000000 */
[----:B------:R-:W-:-:S04]  /*7a400*/  PRMT R37, R41, 0x3340, R39 ;  /* 0x0000334029257816 */ /* 0x000fc80000000027 */
[----:B--2---:R-:W-:Y:S02]  /*7a410*/  PRMT R2, R37, 0x5410, R36 ;  /* 0x0000541025027816 */ /* 0x004fe40000000024 */
[----:B------:R-:W-:Y:S02]  /*7a420*/  PRMT R36, R42, 0x3340, R0 ;  /* 0x000033402a247816 */ /* 0x000fe40000000000 */
[----:B------:R-:W-:-:S05]  /*7a430*/  IADD3 R48, P6, PT, R45, R25, RZ ;  /* 0x000000192d307210 */ /* 0x000fca0007fde0ff */
[----:B------:R-:W-:Y:S01]  /*7a440*/  IMAD.X R49, R35, 0x1, R27, P6 ;  /* 0x0000000123317824 */ /* 0x000fe200030e061b */
[----:B---3--:R-:W-:Y:S02]  /*7a450*/  LOP3.LUT R38, R3, 0xffff, RZ, 0xc0, !PT ;  /* 0x0000ffff03267812 */ /* 0x008fe400078ec0ff */
[----:B------:R-:W2:Y:S02]  /*7a460*/  LDL.LU R3, [R1+0x2e60] ;  /* 0x002e600001037983 */ /* 0x000ea40000300800 */
[----:B------:R-:W-:Y:S02]  /*7a470*/  PRMT R37, R40, 0x3340, R38 ;  /* 0x0000334028257816 */ /* 0x000fe40000000026 */
[----:B------:R0:W-:Y:S01]  /*7a480*/  STL [R1+0x1e4], R2 ;  /* 0x0001e40201007387 */ /* 0x0001e20000100800 */
[----:B------:R-:W-:Y:S02]  /*7a490*/  SHF.R.U32.HI R40, RZ, 0x8, R40 ;  /* 0x00000008ff287819 */ /* 0x000fe40000011628 */
[----:B------:R-:W-:-:S02]  /*7a4a0*/  SHF.R.U32.HI R38, RZ, 0x8, R38 ;  /* 0x00000008ff267819 */ /* 0x000fc40000011626 */
[----:B0-----:R-:W-:Y:S02]  /*7a4b0*/  PRMT R2, R37, 0x5410, R36 ;  /* 0x0000541025027816 */ /* 0x001fe40000000024 */
[----:B------:R-:W-:Y:S02]  /*7a4c0*/  SHF.R.U32.HI R37, RZ, 0x8, R41 ;  /* 0x00000008ff257819 */ /* 0x000fe40000011629 */
[----:B------:R-:W-:Y:S02]  /*7a4d0*/  SHF.R.U32.HI R36, RZ, 0x8, R39 ;  /* 0x00000008ff247819 */ /* 0x000fe40000011627 */
[----:B------:R-:W-:Y:S02]  /*7a4e0*/  LOP3.LUT R37, R37, 0xffff, RZ, 0xc0, !PT ;  /* 0x0000ffff25257812 */ /* 0x000fe400078ec0ff */
[----:B------:R-:W-:Y:S02]  /*7a4f0*/  LOP3.LUT R36, R36, 0xffff, RZ, 0xc0, !PT ;  /* 0x0000ffff24247812 */ /* 0x000fe400078ec0ff */
[----:B------:R-:W-:-:S02]  /*7a500*/  LOP3.LUT R39, R40, 0xffff, RZ, 0xc0, !PT ;  /* 0x0000ffff28277812 */ /* 0x000fc400078ec0ff */
[----:B------:R-:W-:Y:S02]  /*7a510*/  PRMT R40, R37, 0x3340, R36 ;  /* 0x0000334025287816 */ /* 0x000fe40000000024 */
[----:B------:R-:W-:Y:S02]  /*7a520*/  LOP3.LUT R38, R38, 0xffff, RZ, 0xc0, !PT ;  /* 0x0000ffff26267812 */ /* 0x000fe400078ec0ff */
[----:B------:R-:W-:Y:S01]  /*7a530*/  IADD3 R36, P6, PT, R45, R26, RZ ;  /* 0x0000001a2d247210 */ /* 0x000fe20007fde0ff */
[----:B------:R0:W-:Y:S04]  /*7a540*/  STL [R1+0x1e0], R2 ;  /* 0x0001e00201007387 */ /* 0x0001e80000100800 */
[----:B------:R-:W-:Y:S01]  /*7a550*/  IMAD.X R37, R35, 0x1, R28, P6 ;  /* 0x0000000123257824 */ /* 0x000fe200030e061c */
[----:B------:R-:W-:Y:S01]  /*7a560*/  STL.64 [R1+0x470], R48 ;  /* 0x0004703001007387 */ /* 0x000fe20000100a00 */
[----:B0-----:R-:W-:-:S03]  /*7a570*/  PRMT R2, R39, 0x3340, R38 ;  /* 0x0000334027027816 */ /* 0x001fc60000000026 */
[----:B------:R-:W-:Y:S04]  /*7a580*/  STL [R1+0x208], R40 ;  /* 0x0002082801007387 */ /* 0x000fe80000100800 */
[----:B------:R-:W-:Y:S04]  /*7a590*/  STL.64 [R1+0x2e58], R26 ;  /* 0x002e581a01007387 */ /* 0x000fe80000100a00 */
        /* <DEDUP_REMOVED lines=8> */
[----:B------:R0:W-:Y:S01]  /*7a620*/  STL [R1+0x54], R2 ;  /* 0x0000540201007387 */ /* 0x0001e20000100800 */
[----:B----4-:R-:W-:-:S03]  /*7a630*/  LOP3.LUT R39, R61, 0xffff, RZ, 0xc0, !PT ;  /* 0x0000ffff3d277812 */ /* 0x010fc600078ec0ff */
[----:B------:R-:W-:Y:S01]  /*7a640*/  STL [R1+0x58], R26 ;  /* 0x0000581a01007387 */ /* 0x000fe20000100800 */
[----:B0-----:R-:W-:Y:S02]  /*7a650*/  LOP3.LUT R2, R44, 0xffff, RZ, 0xc0, !PT ;  /* 0x0000ffff2c027812 */ /* 0x001fe400078ec0ff */
[----:B------:R-:W-:-:S03]  /*7a660*/  LOP3.LUT R42, R58, 0xffff, RZ, 0xc0, !PT ;  /* 0x0000ffff3a2a7812 */ /* 0x000fc600078ec0ff */
[----:B------:R0:W-:Y:S04]  /*7a670*/  STL [R1+0x258], R2 ;  /* 0x0002580201007387 */ /* 0x0001e80000100800 */
[----:B------:R-:W3:Y:S04]  /*7a680*/  LDL.LU R44, [R1+0x5c0] ;  /* 0x0005c000012c7983 */ /* 0x000ee80000300800 */
[----:B------:R-:W4:Y:S04]  /*7a690*/  LDL.LU R61, [R1+0x1a8] ;  /* 0x0001a800013d7983 */ /* 0x000f280000300800 */
[----:B------:R-:W3:Y:S01]  /*7a6a0*/  LDL.LU R58, [R1+0x4e4] ;  /* 0x0004e400013a7983 */ /* 0x000ee20000300800 */
[----:B------:R-:W-:-:S02]  /*7a6b0*/  LOP3.LUT R41, R50, 0xffff, RZ, 0xc0, !PT ;  /* 0x0000ffff32297812 */ /* 0x000fc400078ec0ff */
[----:B------:R-:W-:Y:S02]  /*7a6c0*/  LOP3.LUT R40, R60, 0xffff, RZ, 0xc0, !PT ;  /* 0x0000ffff3c287812 */ /* 0x000fe400078ec0ff */
[----:B------:R-:W-:Y:S02]  /*7a6d0*/  PRMT R36, R2, 0x3340, R0 ;  /* 0x0000334002247816 */ /* 0x000fe40000000000 */
[----:B------:R-:W-:-:S04]  /*7a6e0*/  PRMT R37, R41, 0x3340, R40 ;  /* 0x0000334029257816 */ /* 0x000fc80000000028 */
[----:B------:R-:W-:Y:S02]  /*7a6f0*/  PRMT R60, R37, 0x5410, R36 ;  /* 0x00005410253c7816 */ /* 0x000fe40000000024 */
[----:B------:R-:W-:Y:S02]  /*7a700*/  PRMT R36, R42, 0x3340, R0 ;  /* 0x000033402a247816 */ /* 0x000fe40000000000 */
[----:B0-----:R-:W-:Y:S01]  /*7a710*/  IADD3 R2, P6, PT, R45, R29, RZ ;  /* 0x0000001d2d027210 */ /* 0x001fe20007fde0ff */
[----:B------:R-:W-:Y:S01]  /*7a720*/  STL [R1+0x2d98], R60 ;  /* 0x002d983c01007387 */ /* 0x000fe20000100800 */
[----:B--2---:R-:W-:-:S04]  /*7a730*/  LOP3.LUT R38, R3, 0xffff, RZ, 0xc0, !PT ;  /* 0x0000ffff03267812 */ /* 0x004fc800078ec0ff */
[----:B------:R-:W-:Y:S01]  /*7a740*/  PRMT R37, R39, 0x3340, R38 ;  /* 0x0000334027257816 */ /* 0x000fe20000000026 */
[----:B------:R-:W-:-:S03]  /*7a750*/  IMAD.X R3, R35, 0x1, R32, P6 ;  /* 0x0000000123037824 */ /* 0x000fc600030e0620 */
[----:B------:R-:W-:Y:S02]  /*7a760*/  PRMT R53, R37, 0x5410, R36 ;  /* 0x0000541025357816 */ /* 0x000fe40000000024 */
[----:B------:R-:W-:Y:S02]  /*7a770*/  SHF.R.U32.HI R37, RZ, 0x8, R41 ;  /* 0x00000008ff257819 */ /* 0x000fe40000011629 */
[----:B------:R-:W-:Y:S02]  /*7a780*/  SHF.R.U32.HI R36, RZ, 0x8, R40 ;  /* 0x00000008ff247819 */ /* 0x000fe40000011628 */
[----:B------:R-:W-:Y:S02]  /*7a790*/  LOP3.LUT R37, R37, 0xffff, RZ, 0xc0, !PT ;  /* 0x0000ffff25257812 */ /* 0x000fe400078ec0ff */
[----:B------:R-:W-:Y:S01]  /*7a7a0*/  LOP3.LUT R36, R36, 0xffff, RZ, 0xc0, !PT ;  /* 0x0000ffff24247812 */ /* 0x000fe200078ec0ff */
[----:B------:R-:W-:Y:S04]  /*7a7b0*/  STL [R1+0x2e1c], R53 ;  /* 0x002e1c3501007387 */ /* 0x000fe80000100800 */
[----:B------:R0:W-:Y:S01]  /*7a7c0*/  STL.64 [R1+0x4a0], R2 ;  /* 0x0004a00201007387 */ /* 0x0001e20000100a00 */
[----:B------:R-:W-:-:S02]  /*7a7d0*/  IADD3 R26, P6, PT, R45, R30, RZ ;  /* 0x0000001e2d1a7210 */ /* 0x000fc40007fde0ff */
[----:B0-----:R-:W-:-:S03]  /*7a7e0*/  PRMT R2, R37, 0x3340, R36 ;  /* 0x0000334025027816 */ /* 0x001fc60000000024 */
[----:B------:R-:W-:Y:S02]  /*7a7f0*/  IMAD.X R27, R35, 0x1, R33, P6 ;  /* 0x00000001231b7824 */ /* 0x000fe400030e0621 */
[----:B------:R-:W-:Y:S04]  /*7a800*/  STL [R1+0x200], R2 ;  /* 0x0002000201007387 */ /* 0x000fe80000100800 */
[----:B------:R-:W2:Y:S04]  /*7a810*/  LDL.LU R59, [R1+0x550] ;  /* 0x00055000013b7983 */ /* 0x000ea80000300800 */
[----:B------:R-:W2:Y:S04]  /*7a820*/  LDL.LU R52, [R1+0x13c] ;  /* 0x00013c0001347983 */ /* 0x000ea80000300800 */
[----:B------:R-:W2:Y:S04]  /*7a830*/  LDL.LU R51, [R1+0x460] ;  /* 0x0004600001337983 */ /* 0x000ea80000300800 */
[----:B------:R0:W-:Y:S04]  /*7a840*/  STL.64 [R1+0x498], R26 ;  /* 0x0004981a01007387 */ /* 0x0001e80000100a00 */
[----:B------:R-:W-:Y:S04]  /*7a850*/  STL.64 [R1+0x2e50], R32 ;  /* 0x002e502001007387 */ /* 0x000fe80000100a00 */
[----:B------:R-:W-:Y:S01]  /*7a860*/  STL.64 [R1+0x2e48], R30 ;  /* 0x002e481e01007387 */ /* 0x000fe20000100a00 */
[----:B0-----:R-:W-:-:S03]  /*7a870*/  IADD3 R26, P6, PT, R45, R31, RZ ;  /* 0x0000001f2d1a7210 */ /* 0x001fc60007fde0ff */
[----:B------:R-:W2:Y:S02]  /*7a880*/  LDL R45, [R1+0x4] ;  /* 0x00000400012d7983 */ /* 0x000ea40000100800 */
[----:B------:R-:W-:Y:S01]  /*7a890*/  IMAD.X R27, R35, 0x1, R34, P6 ;  /* 0x00000001231b7824 */ /* 0x000fe200030e0622 */
[----:B------:R-:W-:Y:S02]  /*7a8a0*/  SHF.R.U32.HI R35, RZ, 0x8, R42 ;  /* 0x00000008ff237819 */ /* 0x000fe4000001162a */
[----:B------:R-:W-:Y:S02]  /*7a8b0*/  SHF.R.U32.HI R39, RZ, 0x8, R39 ;  /* 0x00000008ff277819 */ /* 0x000fe40000011627 */
[----:B------:R-:W-:Y:S02]  /*7a8c0*/  LOP3.LUT R35, R35, 0xffff, RZ, 0xc0, !PT ;  /* 0x0000ffff23237812 */ /* 0x000fe400078ec0ff */
[----:B------:R-:W-:Y:S02]  /*7a8d0*/  SHF.R.U32.HI R38, RZ, 0x8, R38 ;  /* 0x00000008ff267819 */ /* 0x000fe40000011626 */
[----:B------:R-:W-:-:S02]  /*7a8e0*/  PRMT R2, R35, 0x3340, R0 ;  /* 0x0000334023027816 */ /* 0x000fc40000000000 */
[----:B------:R-:W-:Y:S02]  /*7a8f0*/  LOP3.LUT R39, R39, 0xffff, RZ, 0xc0, !PT ;  /* 0x0000ffff27277812 */ /* 0x000fe400078ec0ff */
[----:B------:R-:W-:Y:S01]  /*7a900*/  LOP3.LUT R38, R38, 0xffff, RZ, 0xc0, !PT ;  /* 0x0000ffff26267812 */ /* 0x000fe200078ec0ff */
[----:B------:R-:W-:Y:S03]  /*7a910*/  STL.64 [R1+0x4b8], R26 ;  /* 0x0004b81a01007387 */ /* 0x000fe60000100a00 */
[----:B------:R-:W-:Y:S01]  /*7a920*/  PRMT R3, R39, 0x3340, R38 ;  /* 0x0000334027037816 */ /* 0x000fe20000000026 */
[----:B------:R0:W-:Y:S01]  /*7a930*/  STL [R1], R2 ;  /* 0x0000000201007387 */ /* 0x0001e20000100800 */
[----:B----4-:R-:W-:-:S03]  /*7a940*/  LOP3.LUT R37, R61, 0xffff, RZ, 0xc0, !PT ;  /* 0x0000ffff3d257812 */ /* 0x010fc600078ec0ff */
[----:B------:R-:W4:Y:S01]  /*7a950*/  LDL.LU R61, [R1+0x548] ;  /* 0x00054800013d7983 */ /* 0x000f220000300800 */
[----:B---3--:R-:W-:-:S03]  /*7a960*/  LOP3.LUT R38, R58, 0xffff, RZ, 0xc0, !PT ;  /* 0x0000ffff3a267812 */ /* 0x008fc600078ec0ff */
[----:B------:R-:W3:Y:S01]  /*7a970*/  LDL.LU R58, [R1+0x148] ;  /* 0x00014800013a7983 */ /* 0x000ee20000300800 */
[----:B------:R-:W-:Y:S02]  /*7a980*/  LOP3.LUT R39, R44, 0xffff, RZ, 0xc0, !PT ;  /* 0x0000ffff2c277812 */ /* 0x000fe400078ec0ff */
[----:B------:R-:W-:Y:S01]  /*7a990*/  PRMT R35, R37, 0x3340, R0 ;  /* 0x0000334025237816 */ /* 0x000fe20000000000 */
[----:B------:R-:W3:Y:S01]  /*7a9a0*/  LDL.LU R55, [R1+0x464] ;  /* 0x0004640001377983 */ /* 0x000ee20000300800 */
[----:B------:R-:W-:-:S03]  /*7a9b0*/  PRMT R36, R39, 0x3340, R38 ;  /* 0x0000334027247816 */ /* 0x000fc60000000026 */
[----:B0-----:R-:W3:Y:S01]  /*7a9c0*/  LDL.LU R2, [R1+0x25c0] ;  /* 0x0025c00001027983 */ /* 0x001ee20000300800 */
[----:B------:R-:W-:Y:S02]  /*7a9d0*/  PRMT R54, R36, 0x5410, R35 ;  /* 0x0000541024367816 */ /* 0x000fe40000000023 */
[----:B------:R-:W-:Y:S01]  /*7a9e0*/  SHF.R.U32.HI R36, RZ, 0x8, R39 ;  /* 0x00000008ff247819 */ /* 0x000fe20000011627 */
[----:B------:R-:W3:Y:S01]  /*7a9f0*/  LDL.LU R44, [R1+0x255c] ;  /* 0x00255c00012c7983 */ /* 0x000ee20000300800 */
[----:B------:R-:W-:Y:S02]  /*7aa00*/  SHF.R.U32.HI R35, RZ, 0x8, R38 ;  /* 0x00000008ff237819 */ /* 0x000fe40000011626 */
[----:B------:R-:W-:Y:S01]  /*7aa10*/  SHF.R.U32.HI R46, RZ, 0x8, R37 ;  /* 0x00000008ff2e7819 */ /* 0x000fe20000011625 */
[----:B------:R-:W-:Y:S01]  /*7aa20*/  STL [R1+0x2e20], R54 ;  /* 0x002e203601007387 */ /* 0x000fe20000100800 */
[----:B------:R-:W-:Y:S02]  /*7aa30*/  LOP3.LUT R36, R36, 0xffff, RZ, 0xc0, !PT ;  /* 0x0000ffff24247812 */ /* 0x000fe400078ec0ff */
[----:B------:R-:W-:Y:S01]  /*7aa40*/  LOP3.LUT R35, R35, 0xffff, RZ, 0xc0, !PT ;  /* 0x0000ffff23237812 */ /* 0x000fe200078ec0ff */
[----:B------:R-:W3:Y:S01]  /*7aa50*/  LDL.LU R50, [R1+0x258c] ;  /* 0x00258c0001327983 */ /* 0x000ee20000300800 */
[----:B------:R-:W-:-:S02]  /*7aa60*/  LOP3.LUT R46, R46, 0xffff, RZ, 0xc0, !PT ;  /* 0x0000ffff2e2e7812 */ /* 0x000fc400078ec0ff */
[----:B------:R-:W-:Y:S02]  /*7aa70*/  PRMT R26, R36, 0x3340, R35 ;  /* 0x00003340241a7816 */ /* 0x000fe40000000023 */
[----:B------:R-:W-:-:S03]  /*7aa80*/  PRMT R46, R46, 0x3340, R0 ;  /* 0x000033402e2e7816 */ /* 0x000fc60000000000 */
[----:B------:R0:W-:Y:S01]  /*7aa90*/  STL [R1+0x20], R26 ;  /* 0x0000201a01007387 */ /* 0x0001e20000100800 */
[----:B--2---:R-:W-:Y:S02]  /*7aaa0*/  LOP3.LUT R39, R59, 0xffff, RZ, 0xc0, !PT ;  /* 0x0000ffff3b277812 */ /* 0x004fe400078ec0ff */
[----:B------:R-:W-:Y:S02]  /*7aab0*/  LOP3.LUT R37, R52, 0xffff, RZ, 0xc0, !PT ;  /* 0x0000ffff34257812 */ /* 0x000fe400078ec0ff */
[----:B------:R-:W-:Y:S02]  /*7aac0*/  LOP3.LUT R38, R51, 0xffff, RZ, 0xc0, !PT ;  /* 0x0000ffff33267812 */ /* 0x000fe400078ec0ff */
[----:B------:R-:W-:Y:S02]  /*7aad0*/  PRMT R35, R37, 0x3340, R0 ;  /* 0x0000334025237816 */ /* 0x000fe40000000000 */
[----:B------:R-:W-:-:S04]  /*7aae0*/  PRMT R36, R39, 0x3340, R38 ;  /* 0x0000334027247816 */ /* 0x000fc80000000026 */
[----:B------:R-:W-:-:S05]  /*7aaf0*/  PRMT R52, R36, 0x5410, R35 ;  /* 0x0000541024347816 */ /* 0x000fca0000000023 */
[----:B------:R-:W-:Y:S01]  /*7ab00*/  STL [R1+0x2e24], R52 ;  /* 0x002e243401007387 */ /* 0x000fe20000100800 */
[----:B------:R-:W-:Y:S02]  /*7ab10*/  SHF.R.S32.HI R35, RZ, 0x1f, R45 ;  /* 0x0000001fff237819 */ /* 0x000fe4000001142d */
[----:B0-----:R-:W-:Y:S01]  /*7ab20*/  IADD3 R26, P6, PT, R45, R4, RZ ;  /* 0x000000042d1a7210 */ /* 0x001fe20007fde0ff */
[----:B------:R0:W-:Y:S04]  /*7ab30*/  STL.64 [R1+0x2e38], R46 ;  /* 0x002e382e01007387 */ /* 0x0001e80000100a00 */
[----:B------:R-:W-:Y:S02]  /*7ab40*/  IMAD.X R27, R35, 0x1, R47, P6 ;  /* 0x00000001231b7824 */ /* 0x000fe400030e062f */
[----:B0-----:R-:W2:Y:S04]  /*7ab50*/  LDL.LU R47, [R1+0x4] ;  /* 0x00000400012f7983 */ /* 0x001ea80000300800 */
[----:B------:R-:W-:Y:S04]  /*7ab60*/  STL.64 [R1+0x490], R26 ;  /* 0x0004901a01007387 */ /* 0x000fe80000100a00 */
[----:B------:R-:W2:Y:S01]  /*7ab70*/  LDL.LU R45, [R1+0x25dc] ;  /* 0x0025dc00012d7983 */ /* 0x000ea20000300800 */
[----:B----4-:R-:W-:-:S03]  /*7ab80*/  LOP3.LUT R41, R61, 0xffff, RZ, 0xc0, !PT ;  /* 0x0000ffff3d297812 */ /* 0x010fc600078ec0ff */
[----:B------:R-:W4:Y:S01]  /*7ab90*/  LDL.LU R61, [R1+0x2574] ;  /* 0x00257400013d7983 */ /* 0x000f220000300800 */
[----:B---3--:R-:W-:-:S03]  /*7aba0*/  LOP3.LUT R46, R58, 0xffff, RZ, 0xc0, !PT ;  /* 0x0000ffff3a2e7812 */ /* 0x008fc600078ec0ff */
[----:B------:R-:W3:Y:S01]  /*7abb0*/  LDL.LU R58, [R1+0x25a4] ;  /* 0x0025a400013a7983 */ /* 0x000ee20000300800 */
[----:B------:R-:W-:Y:S02]  /*7abc0*/  SHF.R.U32.HI R39, RZ, 0x8, R39 ;  /* 0x00000008ff277819 */ /* 0x000fe40000011627 */
[----:B------:R-:W-:Y:S02]  /*7abd0*/  SHF.R.U32.HI R36, RZ, 0x8, R38 ;  /* 0x00000008ff247819 */ /* 0x000fe40000011626 */
[----:B------:R-:W-:Y:S02]  /*7abe0*/  SHF.R.U32.HI R43, RZ, 0x8, R37 ;  /* 0x00000008ff2b7819 */ /* 0x000fe40000011625 */
[----:B------:R-:W-:Y:S02]  /*7abf0*/  LOP3.LUT R37, R39, 0xffff, RZ, 0xc0, !PT ;  /* 0x0000ffff27257812 */ /* 0x000fe400078ec0ff */
[----:B------:R-:W-:Y:S02]  /*7ac00*/  LOP3.LUT R36, R36, 0xffff, RZ, 0xc0, !PT ;  /* 0x0000ffff24247812 */ /* 0x000fe400078ec0ff */
[----:B------:R-:W-:-:S02]  /*7ac10*/  LOP3.LUT R38, R55, 0xffff, RZ, 0xc0, !PT ;  /* 0x0000ffff37267812 */ /* 0x000fc400078ec0ff */
[----:B------:R-:W-:Y:S02]  /*7ac20*/  PRMT R60, R37, 0x3340, R36 ;  /* 0x00003340253c7816 */ /* 0x000fe40000000024 */
        /* <DEDUP_REMOVED lines=9> */
[----:B------:R0:W-:Y:S01]  /*7acc0*/  STL [R1+0x150], R2 ;  /* 0x0001500201007387 */ /* 0x0001e20000100800 */
[----:B------:R-:W-:Y:S02]  /*7acd0*/  SHF.R.U32.HI R37, RZ, 0x8, R41 ;  /* 0x00000008ff257819 */ /* 0x000fe40000011629 */
[----:B------:R-:W-:Y:S01]  /*7ace0*/  SHF.R.U32.HI R36, RZ, 0x8, R38 ;  /* 0x00000008ff247819 */ /* 0x000fe20000011626 */
[----:B------:R-:W-:Y:S01]  /*7acf0*/  STL [R1+0x2e28], R57 ;  /* 0x002e283901007387 */ /* 0x000fe20000100800 */
[----:B------:R-:W-:Y:S02]  /*7ad00*/  SHF.R.U32.HI R40, RZ, 0x8, R40 ;  /* 0x00000008ff287819 */ /* 0x000fe40000011628 */
[----:B------:R-:W-:Y:S01]  /*7ad10*/  SHF.R.U32.HI R38, RZ, 0x8, R39 ;  /* 0x00000008ff267819 */ /* 0x000fe20000011627 */
[----:B------:R1:W-:Y:S01]  /*7ad20*/  STL.64 [R1+0x2e40], R4 ;  /* 0x002e400401007387 */ /* 0x0003e20000100a00 */
[----:B------:R-:W-:-:S03]  /*7ad30*/  LOP3.LUT R37, R37, 0xffff, RZ, 0xc0, !PT ;  /* 0x0000ffff25257812 */ /* 0x000fc600078ec0ff */
[----:B------:R-:W3:Y:S01]  /*7ad40*/  LDL.LU R55, [R1+0x25c4] ;  /* 0x0025c40001377983 */ /* 0x000ee20000300800 */
[----:B------:R-:W-:-:S03]  /*7ad50*/  LOP3.LUT R36, R36, 0xffff, RZ, 0xc0, !PT ;  /* 0x0000ffff24247812 */ /* 0x000fc600078ec0ff */
[----:B0-----:R-:W3:Y:S01]  /*7ad60*/  LDL.LU R2, [R1+0x2564] ;  /* 0x0025640001027983 */ /* 0x001ee20000300800 */
[----:B------:R-:W-:-:S03]  /*7ad70*/  LOP3.LUT R39, R40, 0xffff, RZ, 0xc0, !PT ;  /* 0x0000ffff28277812 */ /* 0x000fc600078ec0ff */
[----:B------:R-:W3:Y:S01]  /*7ad80*/  LDL.LU R50, [R1+0x2594] ;  /* 0x0025940001327983 */ /* 0x000ee20000300800 */
[----:B------:R-:W-:Y:S02]  /*7ad90*/  LOP3.LUT R38, R38, 0xffff, RZ, 0xc0, !PT ;  /* 0x0000ffff26267812 */ /* 0x000fe400078ec0ff */
[----:B------:R-:W-:Y:S02]  /*7ada0*/  PRMT R59, R37, 0x3340, R36 ;  /* 0x00003340253b7816 */ /* 0x000fe40000000024 */
[----:B-1----:R-:W-:Y:S02]  /*7adb0*/  PRMT R4, R39, 0x3340, R38 ;  /* 0x0000334027047816 */ /* 0x002fe40000000026 */
[----:B--2---:R-:W-:-:S05]  /*7adc0*/  IADD3 R26, P6, PT, R47, R5, RZ ;  /* 0x000000052f1a7210 */ /* 0x004fca0007fde0ff */
[----:B------:R-:W-:Y:S01]  /*7add0*/  IMAD.X R27, R35, 0x1, R6, P6 ;  /* 0x00000001231b7824 */ /* 0x000fe200030e0606 */
[----:B------:R-:W-:-:S04]  /*7ade0*/  LOP3.LUT R40, R45, 0xffff, RZ, 0xc0, !PT ;  /* 0x0000ffff2d287812 */ /* 0x000fc800078ec0ff */
[----:B------:R-:W-:Y:S04]  /*7adf0*/  STL.64 [R1+0x4c8], R26 ;  /* 0x0004c81a01007387 */ /* 0x000fe80000100a00 */
[----:B------:R-:W-:Y:S04]  /*7ae00*/  STL [R1+0x2e2c], R59 ;  /* 0x002e2c3b01007387 */ /* 0x000fe80000100800 */
[----:B------:R0:W-:Y:S04]  /*7ae10*/  STL [R1+0x28], R4 ;  /* 0x0000280401007387 */ /* 0x0001e80000100800 */
[----:B------:R-:W2:Y:S01]  /*7ae20*/  LDL.LU R45, [R1+0x25d8] ;  /* 0x0025d800012d7983 */ /* 0x000ea20000300800 */
[----:B----4-:R-:W-:-:S03]  /*7ae30*/  LOP3.LUT R38, R61, 0xffff, RZ, 0xc0, !PT ;  /* 0x0000ffff3d267812 */ /* 0x010fc600078ec0ff */
[----:B------:R-:W4:Y:S01]  /*7ae40*/  LDL.LU R61, [R1+0x2570] ;  /* 0x00257000013d7983 */ /* 0x000f220000300800 */
[----:B---3--:R-:W-:-:S03]  /*7ae50*/  LOP3.LUT R39, R58, 0xffff, RZ, 0xc0, !PT ;  /* 0x0000ffff3a277812 */ /* 0x008fc600078ec0ff */
[----:B------:R-:W3:Y:S01]  /*7ae60*/  LDL.LU R58, [R1+0x25a0] ;  /* 0x0025a000013a7983 */ /* 0x000ee20000300800 */
[----:B------:R-:W-:Y:S02]  /*7ae70*/  PRMT R36, R38, 0x3340, R0 ;  /* 0x0000334026247816 */ /* 0x000fe40000000000 */
[--C-:B------:R-:W-:Y:S02]  /*7ae80*/  PRMT R37, R40, 0x3340, R39.reuse ;  /* 0x0000334028257816 */ /* 0x100fe40000000027 */
[----:B0-----:R-:W-:Y:S02]  /*7ae90*/  IADD3 R4, P6, PT, R47, R7, RZ ;  /* 0x000000072f047210 */ /* 0x001fe40007fde0ff */
[----:B------:R-:W-:Y:S02]  /*7aea0*/  PRMT R56, R37, 0x5410, R36 ;  /* 0x0000541025387816 */ /* 0x000fe40000000024 */
[----:B------:R-:W-:Y:S02]  /*7aeb0*/  SHF.R.U32.HI R37, RZ, 0x8, R40 ;  /* 0x00000008ff257819 */ /* 0x000fe40000011628 */
[----:B------:R-:W-:Y:S01]  /*7aec0*/  SHF.R.U32.HI R36, RZ, 0x8, R39 ;  /* 0x00000008ff247819 */ /* 0x000fe20000011627 */
[----:B------:R-:W-:Y:S01]  /*7aed0*/  IMAD.X R5, R35, 0x1, R8, P6 ;  /* 0x0000000123057824 */ /* 0x000fe200030e0608 */
[----:B------:R-:W-:-:S02]  /*7aee0*/  LOP3.LUT R37, R37, 0xffff, RZ, 0xc0, !PT ;  /* 0x0000ffff25257812 */ /* 0x000fc400078ec0ff */
[----:B------:R-:W-:Y:S01]  /*7aef0*/  LOP3.LUT R36, R36, 0xffff, RZ, 0xc0, !PT ;  /* 0x0000ffff24247812 */ /* 0x000fe200078ec0ff */
[----:B------:R-:W-:Y:S01]  /*7af00*/  STL [R1+0x2e30], R56 ;  /* 0x002e303801007387 */ /* 0x000fe20000100800 */
[----:B------:R-:W-:-:S03]  /*7af10*/  SHF.R.U32.HI R42, RZ, 0x8, R38 ;  /* 0x00000008ff2a7819 */ /* 0x000fc60000011626 */
[----:B------:R0:W-:Y:S02]  /*7af20*/  STL.64 [R1+0x4c0], R4 ;  /* 0x0004c00401007387 */ /* 0x0001e40000100a00 */
[----:B0-----:R-:W-:-:S05]  /*7af30*/  PRMT R4, R37, 0x3340, R36 ;  /* 0x0000334025047816 */ /* 0x001fca0000000024 */
[----:B------:R0:W-:Y:S04]  /*7af40*/  STL [R1+0x18], R4 ;  /* 0x0000180401007387 */ /* 0x0001e80000100800 */
[----:B------:R-:W3:Y:S01]  /*7af50*/  LDL.LU R53, [R1+0x26b4] ;  /* 0x0026b40001357983 */ /* 0x000ee20000300800 */
[----:B------:R-:W-:-:S03]  /*7af60*/  LOP3.LUT R39, R55, 0xffff, RZ, 0xc0, !PT ;  /* 0x0000ffff37277812 */ /* 0x000fc600078ec0ff */
[----:B------:R-:W3:Y:S01]  /*7af70*/  LDL.LU R26, [R1+0x263c] ;  /* 0x00263c00011a7983 */ /* 0x000ee20000300800 */
[----:B------:R-:W-:Y:S02]  /*7af80*/  LOP3.LUT R41, R2, 0xffff, RZ, 0xc0, !PT ;  /* 0x0000ffff02297812 */ /* 0x000fe400078ec0ff */
[----:B------:R-:W-:Y:S01]  /*7af90*/  LOP3.LUT R38, R50, 0xffff, RZ, 0xc0, !PT ;  /* 0x0000ffff32267812 */ /* 0x000fe200078ec0ff */
[----:B------:R-:W3:Y:S01]  /*7afa0*/  LDL.LU R55, [R1+0x2678] ;  /* 0x0026780001377983 */ /* 0x000ee20000300800 */
[----:B0-----:R-:W-:Y:S02]  /*7afb0*/  IADD3 R4, P6, PT, R47, R9, RZ ;  /* 0x000000092f047210 */ /* 0x001fe40007fde0ff */
[----:B------:R-:W-:Y:S02]  /*7afc0*/  PRMT R36, R41, 0x3340, R0 ;  /* 0x0000334029247816 */ /* 0x000fe40000000000 */
[----:B------:R-:W-:Y:S01]  /*7afd0*/  PRMT R37, R39, 0x3340, R38 ;  /* 0x0000334027257816 */ /* 0x000fe20000000026 */
[----:B------:R-:W-:-:S03]  /*7afe0*/  IMAD.X R5, R35, 0x1, R10, P6 ;  /* 0x0000000123057824 */ /* 0x000fc600030e060a */
[----:B------:R-:W-:Y:S02]  /*7aff0*/  PRMT R49, R37, 0x5410, R36 ;  /* 0x0000541025317816 */ /* 0x000fe40000000024 */
[----:B------:R-:W-:Y:S02]  /*7b000*/  SHF.R.U32.HI R37, RZ, 0x8, R39 ;  /* 0x00000008ff257819 */ /* 0x000fe40000011627 */
[----:B------:R-:W-:Y:S01]  /*7b010*/  SHF.R.U32.HI R36, RZ, 0x8, R38 ;  /* 0x00000008ff247819 */ /* 0x000fe20000011626 */
[----:B------:R4:W-:Y:S01]  /*7b020*/  STL.64 [R1+0x4e8], R4 ;  /* 0x0004e80401007387 */ /* 0x0009e20000100a00 */
[----:B------:R-:W-:Y:S02]  /*7b030*/  LOP3.LUT R37, R37, 0xffff, RZ, 0xc0, !PT ;  /* 0x0000ffff25257812 */ /* 0x000fe400078ec0ff */
[----:B------:R-:W-:Y:S01]  /*7b040*/  LOP3.LUT R36, R36, 0xffff, RZ, 0xc0, !PT ;  /* 0x0000ffff24247812 */ /* 0x000fe200078ec0ff */
[----:B------:R-:W3:Y:S03]  /*7b050*/  LDL.LU R27, [R1+0x26bc] ;  /* 0x0026bc00011b7983 */ /* 0x000ee60000300800 */
[----:B------:R-:W-:Y:S01]  /*7b060*/  PRMT R56, R37, 0x3340, R36 ;  /* 0x0000334025387816 */ /* 0x000fe20000000024 */
[----:B------:R-:W3:Y:S04]  /*7b070*/  LDL.LU R2, [R1+0x264c] ;  /* 0x00264c0001027983 */ /* 0x000ee80000300800 */
[----:B------:R-:W3:Y:S01]  /*7b080*/  LDL.LU R50, [R1+0x2688] ;  /* 0x0026880001327983 */ /* 0x000ee20000300800 */
[----:B--2---:R-:W-:-:S03]  /*7b090*/  LOP3.LUT R39, R45, 0xffff, RZ, 0xc0, !PT ;  /* 0x0000ffff2d277812 */ /* 0x004fc600078ec0ff */
[----:B------:R-:W2:Y:S01]  /*7b0a0*/  LDL.LU R45, [R1+0x26ac] ;  /* 0x0026ac00012d7983 */ /* 0x000ea20000300800 */
[----:B----4-:R-:W-:-:S03]  /*7b0b0*/  LOP3.LUT R4, R61, 0xffff, RZ, 0xc0, !PT ;  /* 0x0000ffff3d047812 */ /* 0x010fc600078ec0ff */
[----:B------:R-:W4:Y:S01]  /*7b0c0*/  LDL.LU R61, [R1+0x2638] ;  /* 0x00263800013d7983 */ /* 0x000f220000300800 */
[----:B---3--:R-:W-:Y:S02]  /*7b0d0*/  LOP3.LUT R38, R58, 0xffff, RZ, 0xc0, !PT ;  /* 0x0000ffff3a267812 */ /* 0x008fe400078ec0ff */
[----:B------:R-:W-:Y:S02]  /*7b0e0*/  PRMT R36, R4, 0x3340, R0 ;  /* 0x0000334004247816 */ /* 0x000fe40000000000 */
[----:B------:R-:W-:-:S04]  /*7b0f0*/  PRMT R37, R39, 0x3340, R38 ;  /* 0x0000334027257816 */ /* 0x000fc80000000026 */
[----:B------:R-:W-:-:S05]  /*7b100*/  PRMT R48, R37, 0x5410, R36 ;  /* 0x0000541025307816 */ /* 0x000fca0000000024 */
[----:B------:R-:W-:Y:S04]  /*7b110*/  STL [R1+0x2dec], R48 ;  /* 0x002dec3001007387 */ /* 0x000fe80000100800 */
[----:B------:R-:W3:Y:S01]  /*7b120*/  LDL.LU R58, [R1+0x2674] ;  /* 0x00267400013a7983 */ /* 0x000ee20000300800 */
[----:B------:R-:W-:Y:S02]  /*7b130*/  SHF.R.U32.HI R37, RZ, 0x8, R39 ;  /* 0x00000008ff257819 */ /* 0x000fe40000011627 */
[----:B------:R-:W-:Y:S02]  /*7b140*/  SHF.R.U32.HI R36, RZ, 0x8, R38 ;  /* 0x00000008ff247819 */ /* 0x000fe40000011626 */
[----:B------:R-:W-:Y:S02]  /*7b150*/  IADD3 R30, P6, PT, R47, R11, RZ ;  /* 0x0000000b2f1e7210 */ /* 0x000fe40007fde0ff */
[----:B------:R-:W-:-:S02]  /*7b160*/  SHF.R.U32.HI R40, RZ, 0x8, R44 ;  /* 0x00000008ff287819 */ /* 0x000fc4000001162c */
[----:B------:R-:W-:Y:S02]  /*7b170*/  LOP3.LUT R37, R37, 0xffff, RZ, 0xc0, !PT ;  /* 0x0000ffff25257812 */ /* 0x000fe400078ec0ff */
[----:B------:R-:W-:Y:S01]  /*7b180*/  LOP3.LUT R36, R36, 0xffff, RZ, 0xc0, !PT ;  /* 0x0000ffff24247812 */ /* 0x000fe200078ec0ff */
[----:B------:R-:W-:-:S03]  /*7b190*/  IMAD.X R31, R35, 0x1, R12, P6 ;  /* 0x00000001231f7824 */ /* 0x000fc600030e060c */
[----:B------:R-:W-:Y:S02]  /*7b1a0*/  PRMT R51, R37, 0x3340, R36 ;  /* 0x0000334025337816 */ /* 0x000fe40000000024 */
[----:B------:R0:W-:Y:S01]  /*7b1b0*/  STL.64 [R1+0x4e0], R30 ;  /* 0x0004e01e01007387 */ /* 0x0001e20000100a00 */
[----:B------:R-:W-:Y:S02]  /*7b1c0*/  LOP3.LUT R44, R53, 0xffff, RZ, 0xc0, !PT ;  /* 0x0000ffff352c7812 */ /* 0x000fe400078ec0ff */
[----:B------:R-:W-:Y:S02]  /*7b1d0*/  LOP3.LUT R38, R26, 0xffff, RZ, 0xc0, !PT ;  /* 0x0000ffff1a267812 */ /* 0x000fe400078ec0ff */
[----:B------:R-:W-:Y:S02]  /*7b1e0*/  LOP3.LUT R39, R55, 0xffff, RZ, 0xc0, !PT ;  /* 0x0000ffff37277812 */ /* 0x000fe400078ec0ff */
[----:B------:R-:W-:Y:S02]  /*7b1f0*/  PRMT R36, R38, 0x3340, R0 ;  /* 0x0000334026247816 */ /* 0x000fe40000000000 */
[----:B------:R-:W-:-:S02]  /*7b200*/  PRMT R37, R44, 0x3340, R39 ;  /* 0x000033402c257816 */ /* 0x000fc40000000027 */
[----:B0-----:R-:W-:Y:S02]  /*7b210*/  IADD3 R30, P6, PT, R47, R13, RZ ;  /* 0x0000000d2f1e7210 */ /* 0x001fe40007fde0ff */
[----:B------:R-:W-:Y:S02]  /*7b220*/  PRMT R55, R37, 0x5410, R36 ;  /* 0x0000541025377816 */ /* 0x000fe40000000024 */
[----:B------:R-:W-:Y:S02]  /*7b230*/  SHF.R.U32.HI R37, RZ, 0x8, R44 ;  /* 0x00000008ff257819 */ /* 0x000fe4000001162c */
[----:B------:R-:W-:Y:S01]  /*7b240*/  SHF.R.U32.HI R36, RZ, 0x8, R39 ;  /* 0x00000008ff247819 */ /* 0x000fe20000011627 */
[----:B------:R-:W-:Y:S01]  /*7b250*/  IMAD.X R31, R35, 0x1, R14, P6 ;  /* 0x00000001231f7824 */ /* 0x000fe200030e060e */
[----:B------:R-:W-:Y:S02]  /*7b260*/  LOP3.LUT R37, R37, 0xffff, RZ, 0xc0, !PT ;  /* 0x0000ffff25257812 */ /* 0x000fe400078ec0ff */
[----:B------:R-:W-:-:S02]  /*7b270*/  LOP3.LUT R36, R36, 0xffff, RZ, 0xc0, !PT ;  /* 0x0000ffff24247812 */ /* 0x000fc400078ec0ff */
[----:B------:R-:W-:Y:S02]  /*7b280*/  LOP3.LUT R26, R27, 0xffff, RZ, 0xc0, !PT ;  /* 0x0000ffff1b1a7812 */ /* 0x000fe400078ec0ff */
[----:B------:R-:W-:Y:S02]  /*7b290*/  LOP3.LUT R5, R2, 0xffff, RZ, 0xc0, !PT ;  /* 0x0000ffff02057812 */ /* 0x000fe400078ec0ff */
[----:B------:R-:W-:Y:S01]  /*7b2a0*/  LOP3.LUT R44, R50, 0xffff, RZ, 0xc0, !PT ;  /* 0x0000ffff322c7812 */ /* 0x000fe200078ec0ff */
[----:B------:R-:W-:Y:S01]  /*7b2b0*/  STL.64 [R1+0x510], R30 ;  /* 0x0005101e01007387 */ /* 0x000fe20000100a00 */
[----:B------:R-:W-:Y:S02]  /*7b2c0*/  PRMT R59, R37, 0x3340, R36 ;  /* 0x00003340253b7816 */ /* 0x000fe40000000024 */
[----:B------:R-:W-:Y:S02]  /*7b2d0*/  SHF.R.U32.HI R39, RZ, 0x8, R38 ;  /* 0x00000008ff277819 */ /* 0x000fe40000011626 */
[----:B------:R-:W-:-:S02]  /*7b2e0*/  PRMT R36, R5, 0x3340, R0 ;  /* 0x0000334005247816 */ /* 0x000fc40000000000 */
[----:B------:R-:W-:-:S04]  /*7b2f0*/  PRMT R37, R26, 0x3340, R44 ;  /* 0x000033401a257816 */ /* 0x000fc8000000002c */
[----:B------:R-:W-:-:S05]  /*7b300*/  PRMT R2, R37, 0x5410, R36 ;  /* 0x0000541025027816 */ /* 0x000fca0000000024 */
[----:B------:R0:W-:Y:S04]  /*7b310*/  STL [R1+0x140], R2 ;  /* 0x0001400201007387 */ /* 0x0001e80000100800 */
[----:B------:R-:W3:Y:S01]  /*7b320*/  LDL.LU R53, [R1+0x2a94] ;  /* 0x002a940001357983 */ /* 0x000ee20000300800 */
[----:B------:R-:W-:-:S03]  /*7b330*/  IADD3 R32, P6, PT, R47, R15, RZ ;  /* 0x0000000f2f207210 */ /* 0x000fc60007fde0ff */
[----:B0-----:R-:W3:Y:S02]  /*7b340*/  LDL.LU R2, [R1+0x2aa0] ;  /* 0x002aa00001027983 */ /* 0x001ee40000300800 */
[----:B------:R-:W-:Y:S01]  /*7b350*/  IMAD.X R33, R35, 0x1, R16, P6 ;  /* 0x0000000123217824 */ /* 0x000fe200030e0610 */
[----:B--2---:R-:W-:Y:S02]  /*7b360*/  LOP3.LUT R45, R45, 0xffff, RZ, 0xc0, !PT ;  /* 0x0000ffff2d2d7812 */ /* 0x004fe400078ec0ff */
[----:B----4-:R-:W-:-:S04]  /*7b370*/  LOP3.LUT R30, R61, 0xffff, RZ, 0xc0, !PT ;  /* 0x0000ffff3d1e7812 */ /* 0x010fc800078ec0ff */
[----:B------:R-:W-:Y:S02]  /*7b380*/  PRMT R36, R30, 0x3340, R0 ;  /* 0x000033401e247816 */ /* 0x000fe40000000000 */
[----:B---3--:R-:W-:-:S04]  /*7b390*/  LOP3.LUT R38, R58, 0xffff, RZ, 0xc0, !PT ;  /* 0x0000ffff3a267812 */ /* 0x008fc800078ec0ff */
[----:B------:R-:W-:-:S04]  /*7b3a0*/  PRMT R37, R45, 0x3340, R38 ;  /* 0x000033402d257816 */ /* 0x000fc80000000026 */
[----:B------:R-:W-:-:S05]  /*7b3b0*/  PRMT R27, R37, 0x5410, R36 ;  /* 0x00005410251b7816 */ /* 0x000fca0000000024 */
[----:B------:R0:W-:Y:S04]  /*7b3c0*/  STL [R1+0x144], R27 ;  /* 0x0001441b01007387 */ /* 0x0001e80000100800 */
[----:B------:R-:W2:Y:S01]  /*7b3d0*/  LDL.LU R50, [R1+0x2a9c] ;  /* 0x002a9c0001327983 */ /* 0x000ea20000300800 */
[----:B------:R-:W-:-:S03]  /*7b3e0*/  SHF.R.U32.HI R37, RZ, 0x8, R26 ;  /* 0x00000008ff257819 */ /* 0x000fc6000001161a */
[----:B------:R-:W3:Y:S01]  /*7b3f0*/  LDL.LU R58, [R1+0x2a98] ;  /* 0x002a9800013a7983 */ /* 0x000ee20000300800 */
[----:B------:R-:W-:-:S05]  /*7b400*/  IADD3 R26, P6, PT, R47, R17, RZ ;  /* 0x000000112f1a7210 */ /* 0x000fca0007fde0ff */
[----:B0-----:R-:W-:Y:S01]  /*7b410*/  IMAD.X R27, R35, 0x1, R19, P6 ;  /* 0x00000001231b7824 */ /* 0x001fe200030e0613 */
[----:B------:R-:W-:Y:S04]  /*7b420*/  STL.64 [R1+0x508], R32 ;  /* 0x0005082001007387 */ /* 0x000fe80000100a00 */
[----:B------:R0:W-:Y:S04]  /*7b430*/  STL.64 [R1+0x538], R26 ;  /* 0x0005381a01007387 */ /* 0x0001e80000100a00 */
[----:B0-----:R-:W4:Y:S04]  /*7b440*/  LDL.LU R26, [R1+0x2aac] ;  /* 0x002aac00011a7983 */ /* 0x001f280000300800 */
[----:B------:R-:W4:Y:S01]  /*7b450*/  LDL.LU R27, [R1+0x2ab8] ;  /* 0x002ab800011b7983 */ /* 0x000f220000300800 */
        /* <DEDUP_REMOVED lines=9> */
[----:B------:R-:W-:Y:S02]  /*7b4f0*/  IADD3 R32, P6, PT, R47, R18, RZ ;  /* 0x000000122f207210 */ /* 0x000fe40007fde0ff */
[----:B------:R-:W-:Y:S02]  /*7b500*/  SHF.R.U32.HI R37, RZ, 0x8, R5 ;  /* 0x00000008ff257819 */ /* 0x000fe40000011605 */
[----:B------:R-:W4:Y:S01]  /*7b510*/  LDL.LU R5, [R1+0x2aa4] ;  /* 0x002aa40001057983 */ /* 0x000f220000300800 */
[----:B------:R-:W-:Y:S01]  /*7b520*/  IMAD.X R33, R35, 0x1, R20, P6 ;  /* 0x0000000123217824 */ /* 0x000fe200030e0614 */
[----:B------:R-:W-:-:S02]  /*7b530*/  SHF.R.U32.HI R36, RZ, 0x8, R53 ;  /* 0x00000008ff247819 */ /* 0x000fc40000011635 */
[----:B------:R-:W4:Y:S01]  /*7b540*/  LDL.LU R31, [R1+0x2ab4] ;  /* 0x002ab400011f7983 */ /* 0x000f220000300800 */
[----:B------:R-:W-:Y:S02]  /*7b550*/  SHF.R.U32.HI R44, RZ, 0x8, R2 ;  /* 0x00000008ff2c7819 */ /* 0x000fe40000011602 */
[----:B------:R-:W-:Y:S02]  /*7b560*/  LOP3.LUT R2, R36, 0xffff, RZ, 0xc0, !PT ;  /* 0x0000ffff24027812 */ /* 0x000fe400078ec0ff */
[----:B------:R-:W-:Y:S02]  /*7b570*/  LOP3.LUT R44, R44, 0xffff, RZ, 0xc0, !PT ;  /* 0x0000ffff2c2c7812 */ /* 0x000fe400078ec0ff */
[----:B------:R-:W-:Y:S02]  /*7b580*/  SHF.R.U32.HI R38, RZ, 0x8, R30 ;  /* 0x00000008ff267819 */ /* 0x000fe4000001161e */
[----:B------:R-:W4:Y:S04]  /*7b590*/  LDL.LU R30, [R1+0x2ab0] ;  /* 0x002ab000011e7983 */ /* 0x000f280000300800 */
[----:B------:R-:W4:Y:S04]  /*7b5a0*/  LDL.LU R61, [R1+0x2aa8] ;  /* 0x002aa800013d7983 */ /* 0x000f280000300800 */
[----:B------:R0:W-:Y:S04]  /*7b5b0*/  STL.64 [R1+0x530], R32 ;  /* 0x0005302001007387 */ /* 0x0001e80000100a00 */
[----:B0-----:R-:W4:Y:S04]  /*7b5c0*/  LDL.LU R32, [R1+0x2abc] ;  /* 0x002abc0001207983 */ /* 0x001f280000300800 */
[----:B------:R-:W4:Y:S01]  /*7b5d0*/  LDL.LU R33, [R1+0x2ac0] ;  /* 0x002ac00001217983 */ /* 0x000f220000300800 */
[----:B--2---:R-:W-:-:S04]  /*7b5e0*/  SHF.R.U32.HI R45, RZ, 0x8, R50 ;  /* 0x00000008ff2d7819 */ /* 0x004fc80000011632 */
[----:B------:R-:W-:Y:S02]  /*7b5f0*/  LOP3.LUT R36, R45, 0xffff, RZ, 0xc0, !PT ;  /* 0x0000ffff2d247812 */ /* 0x000fe400078ec0ff */
[----:B---3--:R-:W-:Y:S02]  /*7b600*/  SHF.R.U32.HI R48, RZ, 0x8, R58 ;  /* 0x00000008ff307819 */ /* 0x008fe4000001163a */
[----:B------:R-:W-:Y:S02]  /*7b610*/  PRMT R53, R44, 0x3340, R36 ;  /* 0x000033402c357816 */ /* 0x000fe40000000024 */
[----:B------:R-:W-:Y:S02]  /*7b620*/  LOP3.LUT R45, R48, 0xffff, RZ, 0xc0, !PT ;  /* 0x0000ffff302d7812 */ /* 0x000fe400078ec0ff */
[----:B------:R-:W-:Y:S02]  /*7b630*/  IADD3 R44, P6, PT, R47, R21, RZ ;  /* 0x000000152f2c7210 */ /* 0x000fe40007fde0ff */
[----:B------:R-:W-:-:S02]  /*7b640*/  PRMT R54, R2, 0x3340, R45 ;  /* 0x0000334002367816 */ /* 0x000fc4000000002d */
[----:B------:R-:W2:Y:S01]  /*7b650*/  LDL.LU R2, [R1+0x26cc] ;  /* 0x0026cc0001027983 */ /* 0x000ea20000300800 */
[----:B------:R-:W-:-:S03]  /*7b660*/  IMAD.X R45, R35, 0x1, R23, P6 ;  /* 0x00000001232d7824 */ /* 0x000fc600030e0617 */
[----:B------:R-:W3:Y:S04]  /*7b670*/  LDL.LU R50, [R1+0x2670] ;  /* 0x0026700001327983 */ /* 0x000ee80000300800 */
[----:B------:R-:W2:Y:S04]  /*7b680*/  LDL.LU R58, [R1+0x26b0] ;  /* 0x0026b000013a7983 */ /* 0x000ea80000300800 */
[----:B------:R4:W-:Y:S02]  /*7b690*/  STL.64 [R1+0x550], R44 ;  /* 0x0005502c01007387 */ /* 0x0009e40000100a00 */
[----:B----4-:R-:W-:-:S02]  /*7b6a0*/  SHF.R.U32.HI R45, RZ, 0x8, R26 ;  /* 0x00000008ff2d7819 */ /* 0x010fc4000001161a */
[----:B------:R-:W-:Y:S02]  /*7b6b0*/  IADD3 R26, P6, PT, R47, R22, RZ ;  /* 0x000000162f1a7210 */ /* 0x000fe40007fde0ff */
[----:B------:R-:W-:-:S03]  /*7b6c0*/  SHF.R.U32.HI R44, RZ, 0x8, R27 ;  /* 0x00000008ff2c7819 */ /* 0x000fc6000001161b */
[----:B------:R-:W-:-:S05]  /*7b6d0*/  IMAD.X R27, R35, 0x1, R24, P6 ;  /* 0x00000001231b7824 */ /* 0x000fca00030e0618 */
[----:B------:R0:W-:Y:S04]  /*7b6e0*/  STL.64 [R1+0x548], R26 ;  /* 0x0005481a01007387 */ /* 0x0001e80000100a00 */
[----:B0-----:R-:W4:Y:S01]  /*7b6f0*/  LDL.LU.64 R26, [R1+0x2e58] ;  /* 0x002e5800011a7983 */ /* 0x001f220000300a00 */
[----:B------:R-:W-:Y:S02]  /*7b700*/  SHF.R.U32.HI R36, RZ, 0x8, R5 ;  /* 0x00000008ff247819 */ /* 0x000fe40000011605 */
[----:B------:R-:W-:Y:S02]  /*7b710*/  SHF.R.U32.HI R31, RZ, 0x8, R31 ;  /* 0x00000008ff1f7819 */ /* 0x000fe4000001161f */
[----:B------:R-:W-:Y:S02]  /*7b720*/  LOP3.LUT R5, R36, 0xffff, RZ, 0xc0, !PT ;  /* 0x0000ffff24057812 */ /* 0x000fe400078ec0ff */
[----:B------:R-:W-:-:S02]  /*7b730*/  SHF.R.U32.HI R48, RZ, 0x8, R30 ;  /* 0x00000008ff307819 */ /* 0x000fc4000001161e */
[----:B------:R-:W-:-:S04]  /*7b740*/  SHF.R.U32.HI R30, RZ, 0x8, R61 ;  /* 0x00000008ff1e7819 */ /* 0x000fc8000001163d */
[----:B------:R-:W-:Y:S02]  /*7b750*/  LOP3.LUT R30, R30, 0xffff, RZ, 0xc0, !PT ;  /* 0x0000ffff1e1e7812 */ /* 0x000fe400078ec0ff */
[----:B------:R-:W-:Y:S02]  /*7b760*/  LOP3.LUT R36, R48, 0xffff, RZ, 0xc0, !PT ;  /* 0x0000ffff30247812 */ /* 0x000fe400078ec0ff */
[----:B------:R-:W-:Y:S02]  /*7b770*/  PRMT R48, R5, 0x3340, R30 ;  /* 0x0000334005307816 */ /* 0x000fe4000000001e */
[----:B------:R-:W-:Y:S02]  /*7b780*/  LOP3.LUT R31, R31, 0xffff, RZ, 0xc0, !PT ;  /* 0x0000ffff1f1f7812 */ /* 0x000fe400078ec0ff */
[----:B------:R-:W-:Y:S02]  /*7b790*/  IADD3 R30, P6, PT, R47, R25, RZ ;  /* 0x000000192f1e7210 */ /* 0x000fe40007fde0ff */
[----:B------:R-:W-:-:S02]  /*7b7a0*/  PRMT R61, R31, 0x3340, R36 ;  /* 0x000033401f3d7816 */ /* 0x000fc40000000024 */
[----:B------:R-:W-:Y:S02]  /*7b7b0*/  SHF.R.U32.HI R36, RZ, 0x8, R32 ;  /* 0x00000008ff247819 */ /* 0x000fe40000011620 */
[----:B------:R-:W-:Y:S01]  /*7b7c0*/  SHF.R.U32.HI R5, RZ, 0x8, R33 ;  /* 0x00000008ff057819 */ /* 0x000fe20000011621 */
[----:B------:R0:W-:Y:S03]  /*7b7d0*/  STL.64 [R1+0x2e10], R24 ;  /* 0x002e101801007387 */ /* 0x0001e60000100a00 */
[----:B------:R-:W-:Y:S02]  /*7b7e0*/  LOP3.LUT R5, R5, 0xffff, RZ, 0xc0, !PT ;  /* 0x0000ffff05057812 */ /* 0x000fe400078ec0ff */
[----:B------:R-:W-:Y:S02]  /*7b7f0*/  LOP3.LUT R36, R36, 0xffff, RZ, 0xc0, !PT ;  /* 0x0000ffff24247812 */ /* 0x000fe400078ec0ff */
[----:B0-----:R-:W-:-:S02]  /*7b800*/  PRMT R24, R5, 0x3340, R0 ;  /* 0x0000334005187816 */ /* 0x001fc40000000000 */
[----:B------:R-:W-:Y:S02]  /*7b810*/  PRMT R25, R36, 0x3340, R0 ;  /* 0x0000334024197816 */ /* 0x000fe40000000000 */
[----:B---3--:R-:W-:-:S04]  /*7b820*/  LOP3.LUT R5, R50, 0xffff, RZ, 0xc0, !PT ;  /* 0x0000ffff32057812 */ /* 0x008fc800078ec0ff */
[----:B------:R-:W-:Y:S01]  /*7b830*/  PRMT R36, R5, 0x3340, R0 ;  /* 0x0000334005247816 */ /* 0x000fe20000000000 */
[----:B----4-:R-:W-:-:S05]  /*7b840*/  IMAD.X R31, R35, 0x1, R27, P6 ;  /* 0x00000001231f7824 */ /* 0x010fca00030e061b */
[----:B------:R2:W-:Y:S02]  /*7b850*/  STL.64 [R1+0x560], R30 ;  /* 0x0005601e01007387 */ /* 0x0005e40000100a00 */
[----:B--2---:R-:W-:Y:S02]  /*7b860*/  LOP3.LUT R31, R2, 0xffff, RZ, 0xc0, !PT ;  /* 0x0000ffff021f7812 */ /* 0x004fe400078ec0ff */
[----:B------:R-:W-:Y:S01]  /*7b870*/  LOP3.LUT R30, R58, 0xffff, RZ, 0xc0, !PT ;  /* 0x0000ffff3a1e7812 */ /* 0x000fe200078ec0ff */
[----:B------:R-:W2:Y:S03]  /*7b880*/  LDL.LU R2, [R1+0x2c] ;  /* 0x00002c0001027983 */ /* 0x000ea60000300800 */
[----:B------:R-:W-:-:S04]  /*7b890*/  PRMT R32, R31, 0x3340, R30 ;  /* 0x000033401f207816 */ /* 0x000fc8000000001e */
[----:B------:R-:W-:Y:S02]  /*7b8a0*/  PRMT R58, R32, 0x5410, R36 ;  /* 0x00005410203a7816 */ /* 0x000fe40000000024 */
[----:B------:R-:W-:Y:S01]  /*7b8b0*/  IADD3 R32, P6, PT, R47, R26, RZ ;  /* 0x0000001a2f207210 */ /* 0x000fe20007fde0ff */
[----:B------:R-:W-:Y:S04]  /*7b8c0*/  STL.64 [R1+0x2e08], R26 ;  /* 0x002e081a01007387 */ /* 0x000fe80000100a00 */
[----:B------:R-:W-:-:S05]  /*7b8d0*/  IMAD.X R33, R35, 0x1, R28, P6 ;  /* 0x0000000123217824 */ /* 0x000fca00030e061c */
[----:B------:R0:W-:Y:S04]  /*7b8e0*/  STL.64 [R1+0x558], R32 ;  /* 0x0005582001007387 */ /* 0x0001e80000100a00 */
[----:B0-----:R-:W3:Y:S01]  /*7b8f0*/  LDL.LU.64 R32, [R1+0x2e50] ;  /* 0x002e500001207983 */ /* 0x001ee20000300a00 */
[----:B------:R-:W-:Y:S02]  /*7b900*/  SHF.R.U32.HI R36, RZ, 0x8, R30 ;  /* 0x00000008ff247819 */ /* 0x000fe4000001161e */
[----:B------:R-:W-:Y:S02]  /*7b910*/  IADD3 R30, P6, PT, R47, R29, RZ ;  /* 0x0000001d2f1e7210 */ /* 0x000fe40007fde0ff */
[----:B------:R-:W-:Y:S01]  /*7b920*/  SHF.R.U32.HI R26, RZ, 0x8, R31 ;  /* 0x00000008ff1a7819 */ /* 0x000fe2000001161f */
[----:B------:R0:W-:Y:S04]  /*7b930*/  STL.64 [R1+0x2e00], R28 ;  /* 0x002e001c01007387 */ /* 0x0001e80000100a00 */
[----:B0-----:R-:W4:Y:S04]  /*7b940*/  LDL.LU R28, [R1+0x18] ;  /* 0x00001800011c7983 */ /* 0x001f280000300800 */
[----:B------:R-:W2:Y:S01]  /*7b950*/  LDL.LU R29, [R1+0x28] ;  /* 0x00002800011d7983 */ /* 0x000ea20000300800 */
[----:B---3--:R-:W-:-:S05]  /*7b960*/  IMAD.X R31, R35, 0x1, R32, P6 ;  /* 0x00000001231f7824 */ /* 0x008fca00030e0620 */
[----:B------:R0:W-:Y:S04]  /*7b970*/  STL.64 [R1+0x588], R30 ;  /* 0x0005881e01007387 */ /* 0x0001e80000100a00 */
[----:B0-----:R-:W3:Y:S01]  /*7b980*/  LDL.LU.64 R30, [R1+0x2e48] ;  /* 0x002e4800011e7983 */ /* 0x001ee20000300a00 */
[----:B------:R-:W-:Y:S02]  /*7b990*/  LOP3.LUT R26, R26, 0xffff, RZ, 0xc0, !PT ;  /* 0x0000ffff1a1a7812 */ /* 0x000fe400078ec0ff */
[----:B------:R-:W-:-:S04]  /*7b9a0*/  LOP3.LUT R36, R36, 0xffff, RZ, 0xc0, !PT ;  /* 0x0000ffff24247812 */ /* 0x000fc800078ec0ff */
[----:B------:R-:W-:Y:S02]  /*7b9b0*/  PRMT R27, R26, 0x3340, R36 ;  /* 0x000033401a1b7816 */ /* 0x000fe40000000024 */
[----:B------:R-:W-:Y:S02]  /*7b9c0*/  SHF.R.U32.HI R36, RZ, 0x8, R4 ;  /* 0x00000008ff247819 */ /* 0x000fe40000011604 */
[----:B------:R-:W-:Y:S02]  /*7b9d0*/  SHF.R.U32.HI R4, RZ, 0x8, R46 ;  /* 0x00000008ff047819 */ /* 0x000fe4000001162e */
[----:B------:R-:W-:Y:S02]  /*7b9e0*/  SHF.R.U32.HI R5, RZ, 0x8, R5 ;  /* 0x00000008ff057819 */ /* 0x000fe40000011605 */
[----:B------:R-:W-:Y:S02]  /*7b9f0*/  LOP3.LUT R4, R4, 0xffff, RZ, 0xc0, !PT ;  /* 0x0000ffff04047812 */ /* 0x000fe400078ec0ff */
[----:B------:R-:W-:-:S02]  /*7ba00*/  LOP3.LUT R5, R5, 0xffff, RZ, 0xc0, !PT ;  /* 0x0000ffff05057812 */ /* 0x000fc400078ec0ff */
[--C-:B------:R-:W-:Y:S02]  /*7ba10*/  PRMT R26, R4, 0x3340, R0.reuse ;  /* 0x00003340041a7816 */ /* 0x100fe40000000000 */
[----:B------:R-:W-:Y:S02]  /*7ba20*/  SHF.R.U32.HI R41, RZ, 0x8, R41 ;  /* 0x00000008ff297819 */ /* 0x000fe40000011629 */
[----:B------:R-:W-:Y:S02]  /*7ba30*/  PRMT R50, R5, 0x3340, R0 ;  /* 0x0000334005327816 */ /* 0x000fe40000000000 */
[----:B------:R-:W-:Y:S02]  /*7ba40*/  LOP3.LUT R43, R43, 0xffff, RZ, 0xc0, !PT ;  /* 0x0000ffff2b2b7812 */ /* 0x000fe400078ec0ff */
[----:B------:R-:W-:Y:S02]  /*7ba50*/  LOP3.LUT R42, R42, 0xffff, RZ, 0xc0, !PT ;  /* 0x0000ffff2a2a7812 */ /* 0x000fe400078ec0ff */
[----:B------:R-:W-:-:S02]  /*7ba60*/  LOP3.LUT R40, R40, 0xffff, RZ, 0xc0, !PT ;  /* 0x0000ffff28287812 */ /* 0x000fc400078ec0ff */
[----:B------:R-:W-:Y:S02]  /*7ba70*/  LOP3.LUT R41, R41, 0xffff, RZ, 0xc0, !PT ;  /* 0x0000ffff29297812 */ /* 0x000fe400078ec0ff */
[----:B------:R-:W-:Y:S02]  /*7ba80*/  LOP3.LUT R39, R39, 0xffff, RZ, 0xc0, !PT ;  /* 0x0000ffff27277812 */ /* 0x000fe400078ec0ff */
[----:B------:R-:W-:Y:S02]  /*7ba90*/  LOP3.LUT R38, R38, 0xffff, RZ, 0xc0, !PT ;  /* 0x0000ffff26267812 */ /* 0x000fe400078ec0ff */
[----:B------:R-:W-:Y:S02]  /*7baa0*/  LOP3.LUT R37, R37, 0xffff, RZ, 0xc0, !PT ;  /* 0x0000ffff25257812 */ /* 0x000fe400078ec0ff */
[----:B------:R-:W-:Y:S02]  /*7bab0*/  LOP3.LUT R45, R45, 0xffff, RZ, 0xc0, !PT ;  /* 0x0000ffff2d2d7812 */ /* 0x000fe400078ec0ff */
[----:B------:R-:W-:-:S02]  /*7bac0*/  LOP3.LUT R44, R44, 0xffff, RZ, 0xc0, !PT ;  /* 0x0000ffff2c2c7812 */ /* 0x000fc400078ec0ff */
[----:B------:R-:W-:Y:S01]  /*7bad0*/  LOP3.LUT R36, R36, 0xffff, RZ, 0xc0, !PT ;  /* 0x0000ffff24247812 */ /* 0x000fe200078ec0ff */
[----:B------:R0:W-:Y:S01]  /*7bae0*/  STL [R1+0x2df0], R0 ;  /* 0x002df00001007387 */ /* 0x0001e20000100800 */
[--C-:B------:R-:W-:Y:S02]  /*7baf0*/  PRMT R43, R43, 0x3340, R0.reuse ;  /* 0x000033402b2b7816 */ /* 0x100fe40000000000 */
[--C-:B------:R-:W-:Y:S02]  /*7bb00*/  PRMT R42, R42, 0x3340, R0.reuse ;  /* 0x000033402a2a7816 */ /* 0x100fe40000000000 */
[--C-:B------:R-:W-:Y:S02]  /*7bb10*/  PRMT R40, R40, 0x3340, R0.reuse ;  /* 0x0000334028287816 */ /* 0x100fe40000000000 */
[--C-:B------:R-:W-:Y:S02]  /*7bb20*/  PRMT R41, R41, 0x3340, R0.reuse ;  /* 0x0000334029297816 */ /* 0x100fe40000000000 */
[----:B------:R-:W-:-:S02]  /*7bb30*/  PRMT R39, R39, 0x3340, R0 ;  /* 0x0000334027277816 */ /* 0x000fc40000000000 */
[--C-:B------:R-:W-:Y:S02]  /*7bb40*/  PRMT R38, R38, 0x3340, R0.reuse ;  /* 0x0000334026267816 */ /* 0x100fe40000000000 */
[--C-:B------:R-:W-:Y:S02]  /*7bb50*/  PRMT R37, R37, 0x3340, R0.reuse ;  /* 0x0000334025257816 */ /* 0x100fe40000000000 */
[--C-:B------:R-:W-:Y:S02]  /*7bb60*/  PRMT R45, R45, 0x3340, R0.reuse ;  /* 0x000033402d2d7816 */ /* 0x100fe40000000000 */
[--C-:B------:R-:W-:Y:S02]  /*7bb70*/  PRMT R44, R44, 0x3340, R0.reuse ;  /* 0x000033402c2c7816 */ /* 0x100fe40000000000 */
[----:B------:R-:W-:Y:S02]  /*7bb80*/  PRMT R36, R36, 0x3340, R0 ;  /* 0x0000334024247816 */ /* 0x000fe40000000000 */
[----:B0-----:R-:W4:Y:S01]  /*7bb90*/  LDL.LU R0, [R1+0x20] ;  /* 0x0000200001007983 */ /* 0x001f220000300800 */
[----:B---3--:R-:W-:-:S05]  /*7bba0*/  IADD3 R4, P6, PT, R47, R30, RZ ;  /* 0x0000001e2f047210 */ /* 0x008fca0007fde0ff */
[----:B------:R-:W-:Y:S01]  /*7bbb0*/  IMAD.X R5, R35, 0x1, R33, P6 ;  /* 0x0000000123057824 */ /* 0x000fe200030e0621 */
[----:B------:R-:W-:-:S04]  /*7bbc0*/  IADD3 R46, P6, PT, R47, R31, RZ ;  /* 0x0000001f2f2e7210 */ /* 0x000fc80007fde0ff */
[----:B------:R0:W-:Y:S01]  /*7bbd0*/  STL.64 [R1+0x580], R4 ;  /* 0x0005800401007387 */ /* 0x0001e20000100a00 */
[----:B------:R-:W-:-:S03]  /*7bbe0*/  IMAD.X R47, R35, 0x1, R34, P6 ;  /* 0x00000001232f7824 */ /* 0x000fc600030e0622 */
[----:B0-----:R-:W3:Y:S04]  /*7bbf0*/  LDL.LU.64 R4, [R1+0x2e40] ;  /* 0x002e400001047983 */ /* 0x001ee80000300a00 */
[----:B------:R0:W-:Y:S04]  /*7bc00*/  STL.64 [R1+0x2df8], R32 ;  /* 0x002df82001007387 */ /* 0x0001e80000100a00 */
[----:B0-----:R-:W3:Y:S04]  /*7bc10*/  LDL.LU R33, [R1] ;  /* 0x0000000001217983 */ /* 0x001ee80000300800 */
[----:B------:R0:W-:Y:S04]  /*7bc20*/  STL.64 [R1+0x5d8], R46 ;  /* 0x0005d82e01007387 */ /* 0x0001e80000100a00 */
[----:B0-----:R-:W3:Y:S01]  /*7bc30*/  LDL.LU.64 R46, [R1+0x2e38] ;  /* 0x002e3800012e7983 */ /* 0x001ee20000300a00 */
[----:B--2---:R-:W-:-:S02]  /*7bc40*/  SHF.R.S32.HI R35, RZ, 0x1f, R2 ;  /* 0x0000001fff237819 */ /* 0x004fc40000011402 */
[----:B----4-:R-:W-:Y:S02]  /*7bc50*/  PRMT R42, R28, 0x5410, R42 ;  /* 0x000054101c2a7816 */ /* 0x010fe4000000002a */
[----:B------:R-:W-:Y:S02]  /*7bc60*/  PRMT R43, R60, 0x5410, R43 ;  /* 0x000054103c2b7816 */ /* 0x000fe4000000002b */
[----:B------:R-:W2:Y:S01]  /*7bc70*/  LDL.LU R60, [R1+0x310] ;  /* 0x00031000013c7983 */ /* 0x000ea20000300800 */
[----:B------:R-:W-:Y:S02]  /*7bc80*/  PRMT R40, R29, 0x5410, R40 ;  /* 0x000054101d287816 */ /* 0x000fe40000000028 */
[----:B------:R-:W-:Y:S02]  /*7bc90*/  PRMT R41, R56, 0x5410, R41 ;  /* 0x0000541038297816 */ /* 0x000fe40000000029 */
[----:B------:R-:W-:Y:S02]  /*7bca0*/  PRMT R39, R59, 0x5410, R39 ;  /* 0x000054103b277816 */ /* 0x000fe40000000027 */
[----:B------:R-:W-:-:S02]  /*7bcb0*/  PRMT R37, R52, 0x5410, R37 ;  /* 0x0000541034257816 */ /* 0x000fc40000000025 */
[----:B------:R-:W-:Y:S02]  /*7bcc0*/  PRMT R48, R48, 0x5410, R25 ;  /* 0x0000541030307816 */ /* 0x000fe40000000019 */
[----:B---3--:R-:W-:Y:S02]  /*7bcd0*/  IADD3 R32, P6, PT, R2, R4, RZ ;  /* 0x0000000402207210 */ /* 0x008fe40007fde0ff */
[----:B------:R-:W-:-:S03]  /*7bce0*/  PRMT R3, R3, 0x5410, R33 ;  /* 0x0000541003037816 */ /* 0x000fc60000000021 */
[----:B------:R-:W-:Y:S01]  /*7bcf0*/  IMAD.X R33, R35, 0x1, R47, P6 ;  /* 0x0000000123217824 */ /* 0x000fe200030e062f */
[----:B------:R-:W-:-:S04]  /*7bd00*/  IADD3 R28, P6, PT, R2, R5, RZ ;  /* 0x00000005021c7210 */ /* 0x000fc80007fde0ff */
[----:B------:R0:W-:Y:S01]  /*7bd10*/  STL.64 [R1+0x5c0], R32 ;  /* 0x0005c02001007387 */ /* 0x0001e20000100a00 */
[----:B------:R-:W-:-:S03]  /*7bd20*/  IMAD.X R29, R35, 0x1, R6, P6 ;  /* 0x00000001231d7824 */ /* 0x000fc600030e0606 */
[----:B------:R-:W3:Y:S01]  /*7bd30*/  LDL.LU R56, [R1+0x2e30] ;  /* 0x002e300001387983 */ /* 0x000ee20000300800 */
[----:B0-----:R-:W-:-:S03]  /*7bd40*/  IADD3 R32, P6, PT, R2, R7, RZ ;  /* 0x0000000702207210 */ /* 0x001fc60007fde0ff */
[----:B------:R0:W-:Y:S02]  /*7bd50*/  STL.64 [R1+0x5b8], R28 ;  /* 0x0005b81c01007387 */ /* 0x0001e40000100a00 */
[----:B------:R-:W-:Y:S02]  /*7bd60*/  IMAD.X R33, R35, 0x1, R8, P6 ;  /* 0x0000000123217824 */ /* 0x000fe400030e0608 */
[----:B0-----:R-:W4:Y:S01]  /*7bd70*/  LDL.LU R29, [R1+0x314] ;  /* 0x00031400011d7983 */ /* 0x001f220000300800 */
[----:B------:R-:W-:-:S03]  /*7bd80*/  PRMT R28, R57, 0x5410, R38 ;  /* 0x00005410391c7816 */ /* 0x000fc60000000026 */
[----:B------:R-:W3:Y:S04]  /*7bd90*/  LDL.LU R59, [R1+0x2e2c] ;  /* 0x002e2c00013b7983 */ /* 0x000ee80000300800 */
[----:B------:R-:W4:Y:S04]  /*7bda0*/  LDL.LU R57, [R1+0x2e28] ;  /* 0x002e280001397983 */ /* 0x000f280000300800 */
[----:B------:R0:W-:Y:S01]  /*7bdb0*/  STL.64 [R1+0x5b0], R32 ;  /* 0x0005b02001007387 */ /* 0x0001e20000100a00 */
[----:B------:R-:W-:-:S03]  /*7bdc0*/  PRMT R46, R0, 0x5410, R46 ;  /* 0x00005410002e7816 */ /* 0x000fc6000000002e */
[----:B------:R-:W4:Y:S01]  /*7bdd0*/  LDL.LU R52, [R1+0x2e24] ;  /* 0x002e240001347983 */ /* 0x000f220000300800 */
[----:B0-----:R-:W-:-:S05]  /*7bde0*/  IADD3 R32, P6, PT, R2, R9, RZ ;  /* 0x0000000902207210 */ /* 0x001fca0007fde0ff */
[----:B------:R-:W-:Y:S01]  /*7bdf0*/  IMAD.X R33, R35, 0x1, R10, P6 ;  /* 0x0000000123217824 */ /* 0x000fe200030e060a */
[----:B------:R-:W-:-:S04]  /*7be00*/  PRMT R38, R53, 0x5410, R44 ;  /* 0x0000541035267816 */ /* 0x000fc8000000002c */
[----:B------:R0:W-:Y:S01]  /*7be10*/  STL.64 [R1+0x610], R32 ;  /* 0x0006102001007387 */ /* 0x0001e20000100a00 */
[----:B------:R-:W-:Y:S02]  /*7be20*/  PRMT R0, R61, 0x5410, R24 ;  /* 0x000054103d007816 */ /* 0x000fe40000000018 */
[----:B------:R-:W-:Y:S02]  /*7be30*/  IADD3 R44, P6, PT, R2, R11, RZ ;  /* 0x0000000b022c7210 */ /* 0x000fe40007fde0ff */
[----:B0-----:R-:W-:Y:S02]  /*7be40*/  PRMT R32, R54, 0x5410, R45 ;  /* 0x0000541036207816 */ /* 0x001fe4000000002d */
[----:B------:R-:W4:Y:S04]  /*7be50*/  LDL.LU R54, [R1+0x2e20] ;  /* 0x002e200001367983 */ /* 0x000f280000300800 */
[----:B------:R-:W4:Y:S04]  /*7be60*/  LDL.LU R53, [R1+0x2e1c] ;  /* 0x002e1c0001357983 */ /* 0x000f280000300800 */
[----:B------:R-:W4:Y:S01]  /*7be70*/  LDL.LU R61, [R1+0x2e18] ;  /* 0x002e1800013d7983 */ /* 0x000f220000300800 */
[----:B------:R-:W-:-:S05]  /*7be80*/  IMAD.X R45, R35, 0x1, R12, P6 ;  /* 0x00000001232d7824 */ /* 0x000fca00030e060c */
[----:B------:R0:W-:Y:S04]  /*7be90*/  STL.64 [R1+0x608], R44 ;  /* 0x0006082c01007387 */ /* 0x0001e80000100a00 */
[----:B------:R-:W4:Y:S04]  /*7bea0*/  LDL.LU R24, [R1+0x25f0] ;  /* 0x0025f00001187983 */ /* 0x000f280000300800 */
[----:B------:R-:W4:Y:S01]  /*7beb0*/  LDL.LU R25, [R1+0x25ec] ;  /* 0x0025ec0001197983 */ /* 0x000f220000300800 */
[----:B0-----:R-:W-:-:S05]  /*7bec0*/  IADD3 R44, P6, PT, R2, R13, RZ ;  /* 0x0000000d022c7210 */ /* 0x001fca0007fde0ff */
[----:B------:R-:W-:-:S05]  /*7bed0*/  IMAD.X R45, R35, 0x1, R14, P6 ;  /* 0x00000001232d7824 */ /* 0x000fca00030e060e */
[----:B------:R0:W-:Y:S01]  /*7bee0*/  STL.64 [R1+0x600], R44 ;  /* 0x0006002c01007387 */ /* 0x0001e20000100a00 */
[----:B------:R-:W-:Y:S02]  /*7bef0*/  PRMT R51, R51, 0x5410, R36 ;  /* 0x0000541033337816 */ /* 0x000fe40000000024 */
[----:B0-----:R-:W-:-:S05]  /*7bf00*/  IADD3 R44, P6, PT, R2, R15, RZ ;  /* 0x0000000f022c7210 */ /* 0x001fca0007fde0ff */
[----:B------:R-:W-:Y:S01]  /*7bf10*/  IMAD.X R45, R35, 0x1, R16, P6 ;  /* 0x00000001232d7824 */ /* 0x000fe200030e0610 */
[----:B--2---:R-:W-:-:S04]  /*7bf20*/  LOP3.LUT R36, R60, 0xffff, RZ, 0xc0, !PT ;  /* 0x0000ffff3c247812 */ /* 0x004fc800078ec0ff */
[----:B------:R0:W-:Y:S01]  /*7bf30*/  STL.64 [R1+0x5f8], R44 ;  /* 0x0005f82c01007387 */ /* 0x0001e20000100a00 */
[----:B------:R-:W-:Y:S02]  /*7bf40*/  PRMT R60, R46, 0x5210, R36 ;  /* 0x000052102e3c7816 */ /* 0x000fe40000000024 */
[----:B------:R-:W-:Y:S02]  /*7bf50*/  PRMT R50, R27, 0x5410, R50 ;  /* 0x000054101b327816 */ /* 0x000fe40000000032 */
[----:B0-----:R-:W-:-:S05]  /*7bf60*/  IADD3 R44, P6, PT, R2, R17, RZ ;  /* 0x00000011022c7210 */ /* 0x001fca0007fde0ff */
[----:B------:R-:W-:Y:S01]  /*7bf70*/  IMAD.X R45, R35, 0x1, R19, P6 ;  /* 0x00000001232d7824 */ /* 0x000fe200030e0613 */
[----:B---3--:R-:W-:Y:S02]  /*7bf80*/  PRMT R59, R59, 0x5410, R26 ;  /* 0x000054103b3b7816 */ /* 0x008fe4000000001a */
[----:B------:R-:W2:Y:S04]  /*7bf90*/  LDL.LU R26, [R1+0x640] ;  /* 0x00064000011a7983 */ /* 0x000ea80000300800 */
[----:B------:R-:W3:Y:S04]  /*7bfa0*/  LDL.LU R27, [R1+0x26a0] ;  /* 0x0026a000011b7983 */ /* 0x000ee80000300800 */
[----:B------:R0:W-:Y:S04]  /*7bfb0*/  STL [R1+0x2dd4], R60 ;  /* 0x002dd43c01007387 */ /* 0x0001e80000100800 */
[----:B------:R1:W-:Y:S04]  /*7bfc0*/  STL.64 [R1+0x670], R44 ;  /* 0x0006702c01007387 */ /* 0x0003e80000100a00 */
[----:B0-----:R-:W3:Y:S01]  /*7bfd0*/  LDL.LU R60, [R1+0x140] ;  /* 0x00014000013c7983 */ /* 0x001ee20000300800 */
[----:B----4-:R-:W-:-:S02]  /*7bfe0*/  PRMT R54, R54, 0x4210, R36 ;  /* 0x0000421036367816 */ /* 0x010fc40000000024 */
[----:B------:R-:W-:Y:S02]  /*7bff0*/  LOP3.LUT R36, R29, 0xffff, RZ, 0xc0, !PT ;  /* 0x0000ffff1d247812 */ /* 0x000fe400078ec0ff */
[----:B------:R-:W4:Y:S01]  /*7c000*/  LDL.LU R29, [R1+0x144] ;  /* 0x00014400011d7983 */ /* 0x000f220000300800 */
[----:B-1----:R-:W-:Y:S02]  /*7c010*/  LOP3.LUT R44, R61, 0xffff, RZ, 0xc0, !PT ;  /* 0x0000ffff3d2c7812 */ /* 0x002fe400078ec0ff */
[----:B------:R-:W-:Y:S02]  /*7c020*/  PRMT R3, R3, 0x5210, R36 ;  /* 0x0000521003037816 */ /* 0x000fe40000000024 */
[--C-:B------:R-:W-:Y:S02]  /*7c030*/  PRMT R52, R52, 0x4210, R44.reuse ;  /* 0x0000421034347816 */ /* 0x100fe4000000002c */
[----:B------:R-:W-:Y:S02]  /*7c040*/  PRMT R61, R43, 0x5210, R44 ;  /* 0x000052102b3d7816 */ /* 0x000fe4000000002c */
[----:B------:R-:W-:Y:S01]  /*7c050*/  IADD3 R44, P6, PT, R2, R18, RZ ;  /* 0x00000012022c7210 */ /* 0x000fe20007fde0ff */
[----:B------:R0:W-:Y:S01]  /*7c060*/  STL [R1+0x2dd8], R3 ;  /* 0x002dd80301007387 */ /* 0x0001e20000100800 */
[----:B------:R-:W-:-:S03]  /*7c070*/  PRMT R53, R53, 0x4210, R36 ;  /* 0x0000421035357816 */ /* 0x000fc60000000024 */
[----:B------:R-:W-:Y:S01]  /*7c080*/  IMAD.X R45, R35, 0x1, R20, P6 ;  /* 0x00000001232d7824 */ /* 0x000fe200030e0614 */
[----:B0-----:R-:W4:Y:S04]  /*7c090*/  LDL.LU R3, [R1+0x2680] ;  /* 0x0026800001037983 */ /* 0x001f280000300800 */
[----:B------:R-:W4:Y:S04]  /*7c0a0*/  LDL.LU R36, [R1+0x2ac8] ;  /* 0x002ac80001247983 */ /* 0x000f280000300800 */
[----:B------:R-:W4:Y:S04]  /*7c0b0*/  LDL.LU R33, [R1+0x2ac4] ;  /* 0x002ac40001217983 */ /* 0x000f280000300800 */
[----:B------:R-:W-:Y:S04]  /*7c0c0*/  STL [R1+0x2ddc], R61 ;  /* 0x002ddc3d01007387 */ /* 0x000fe80000100800 */
[----:B------:R0:W-:Y:S04]  /*7c0d0*/  STL.64 [R1+0x668], R44 ;  /* 0x0006682c01007387 */ /* 0x0001e80000100a00 */
[----:B------:R-:W4:Y:S01]  /*7c0e0*/  LDL.LU R43, [R1+0x268c] ;  /* 0x00268c00012b7983 */ /* 0x000f220000300800 */
[----:B0-----:R-:W-:-:S02]  /*7c0f0*/  LOP3.LUT R44, R24, 0xffff, RZ, 0xc0, !PT ;  /* 0x0000ffff182c7812 */ /* 0x001fc400078ec0ff */
[----:B------:R-:W-:Y:S02]  /*7c100*/  IADD3 R24, P6, PT, R2, R21, RZ ;  /* 0x0000001502187210 */ /* 0x000fe40007fde0ff */
[----:B------:R-:W-:-:S03]  /*7c110*/  LOP3.LUT R45, R25, 0xffff, RZ, 0xc0, !PT ;  /* 0x0000ffff192d7812 */ /* 0x000fc600078ec0ff */
[----:B------:R-:W-:Y:S01]  /*7c120*/  IMAD.X R25, R35, 0x1, R23, P6 ;  /* 0x0000000123197824 */ /* 0x000fe200030e0617 */
[--C-:B------:R-:W-:Y:S02]  /*7c130*/  PRMT R56, R56, 0x4210, R45.reuse ;  /* 0x0000421038387816 */ /* 0x100fe4000000002d */
[----:B------:R-:W-:Y:S02]  /*7c140*/  PRMT R45, R42, 0x5210, R45 ;  /* 0x000052102a2d7816 */ /* 0x000fe4000000002d */
[----:B------:R-:W4:Y:S04]  /*7c150*/  LDL.LU R42, [R1+0x26a4] ;  /* 0x0026a400012a7983 */ /* 0x000f280000300800 */
[----:B------:R0:W-:Y:S04]  /*7c160*/  STL.64 [R1+0x660], R24 ;  /* 0x0006601801007387 */ /* 0x0001e80000100a00 */
[----:B0-----:R-:W4:Y:S01]  /*7c170*/  LDL.LU.64 R24, [R1+0x2e10] ;  /* 0x002e100001187983 */ /* 0x001f220000300a00 */
[----:B------:R-:W-:-:S02]  /*7c180*/  PRMT R57, R57, 0x4210, R44 ;  /* 0x0000421039397816 */ /* 0x000fc4000000002c */
[----:B------:R-:W-:Y:S02]  /*7c190*/  PRMT R44, R40, 0x5210, R44 ;  /* 0x00005210282c7816 */ /* 0x000fe4000000002c */
[----:B--2---:R-:W-:Y:S02]  /*7c1a0*/  LOP3.LUT R46, R26, 0xffff, RZ, 0xc0, !PT ;  /* 0x0000ffff1a2e7812 */ /* 0x004fe400078ec0ff */
[----:B------:R-:W-:Y:S02]  /*7c1b0*/  IADD3 R26, P6, PT, R2, R22, RZ ;  /* 0x00000016021a7210 */ /* 0x000fe40007fde0ff */
[----:B---3--:R-:W-:-:S04]  /*7c1c0*/  LOP3.LUT R40, R27, 0xffff, RZ, 0xc0, !PT ;  /* 0x0000ffff1b287812 */ /* 0x008fc800078ec0ff */
[--C-:B------:R-:W-:Y:S02]  /*7c1d0*/  PRMT R61, R55, 0x4210, R40.reuse ;  /* 0x00004210373d7816 */ /* 0x100fe40000000028 */
[----:B------:R-:W2:Y:S01]  /*7c1e0*/  LDL.LU R55, [R1+0x3c] ;  /* 0x00003c0001377983 */ /* 0x000ea20000300800 */
[----:B------:R-:W-:-:S03]  /*7c1f0*/  PRMT R40, R39, 0x5210, R40 ;  /* 0x0000521027287816 */ /* 0x000fc60000000028 */
[----:B------:R-:W3:Y:S01]  /*7c200*/  LDL.LU R39, [R1+0x2ad0] ;  /* 0x002ad00001277983 */ /* 0x000ee20000300800 */
[----:B----4-:R-:W-:-:S05]  /*7c210*/  IMAD.X R27, R35, 0x1, R24, P6 ;  /* 0x00000001231b7824 */ /* 0x010fca00030e0618 */
[----:B------:R0:W-:Y:S04]  /*7c220*/  STL.64 [R1+0x658], R26 ;  /* 0x0006581a01007387 */ /* 0x0001e80000100a00 */
[----:B0-----:R-:W4:Y:S01]  /*7c230*/  LDL.LU.64 R26, [R1+0x2e08] ;  /* 0x002e0800011a7983 */ /* 0x001f220000300a00 */
[--C-:B------:R-:W-:Y:S02]  /*7c240*/  PRMT R49, R49, 0x4210, R46.reuse ;  /* 0x0000421031317816 */ /* 0x100fe4000000002e */
[----:B------:R-:W-:Y:S02]  /*7c250*/  PRMT R46, R41, 0x5210, R46 ;  /* 0x00005210292e7816 */ /* 0x000fe4000000002e */
[----:B------:R-:W-:Y:S02]  /*7c260*/  LOP3.LUT R41, R42, 0xffff, RZ, 0xc0, !PT ;  /* 0x0000ffff2a297812 */ /* 0x000fe400078ec0ff */
[----:B------:R-:W-:-:S02]  /*7c270*/  LOP3.LUT R42, R3, 0xffff, RZ, 0xc0, !PT ;  /* 0x0000ffff032a7812 */ /* 0x000fc400078ec0ff */
[----:B------:R-:W-:Y:S02]  /*7c280*/  PRMT R3, R60, 0x4210, R41 ;  /* 0x000042103c037816 */ /* 0x000fe40000000029 */
[--C-:B------:R-:W-:Y:S02]  /*7c290*/  PRMT R60, R29, 0x4210, R42.reuse ;  /* 0x000042101d3c7816 */ /* 0x100fe4000000002a */
[----:B------:R-:W-:Y:S02]  /*7c2a0*/  PRMT R42, R28, 0x5210, R42 ;  /* 0x000052101c2a7816 */ /* 0x000fe4000000002a */
[----:B------:R-:W-:-:S05]  /*7c2b0*/  IADD3 R28, P6, PT, R2, R25, RZ ;  /* 0x00000019021c7210 */ /* 0x000fca0007fde0ff */
[----:B----4-:R-:W-:-:S05]  /*7c2c0*/  IMAD.X R29, R35, 0x1, R27, P6 ;  /* 0x00000001231d7824 */ /* 0x010fca00030e061b */
[----:B------:R0:W-:Y:S04]  /*7c2d0*/  STL.64 [R1+0x650], R28 ;  /* 0x0006501c01007387 */ /* 0x0001e80000100a00 */
[----:B0-----:R-:W4:Y:S01]  /*7c2e0*/  LDL.LU.64 R28, [R1+0x2e00] ;  /* 0x002e0000011c7983 */ /* 0x001f220000300a00 */
[----:B------:R-:W-:Y:S02]  /*7c2f0*/  PRMT R41, R37, 0x5210, R41 ;  /* 0x0000521025297816 */ /* 0x000fe40000000029 */
[----:B------:R-:W-:Y:S02]  /*7c300*/  PRMT R36, R38, 0x5210, R36 ;  /* 0x0000521026247816 */ /* 0x000fe40000000024 */
[----:B------:R-:W-:Y:S01]  /*7c310*/  PRMT R37, R32, 0x5210, R33 ;  /* 0x0000521020257816 */ /* 0x000fe20000000021 */
[----:B------:R-:W2:Y:S01]  /*7c320*/  LDL.LU R38, [R1+0x2ad4] ;  /* 0x002ad40001267983 */ /* 0x000ea20000300800 */
[----:B------:R-:W-:-:S05]  /*7c330*/  IADD3 R32, P6, PT, R2, R26, RZ ;  /* 0x0000001a02207210 */ /* 0x000fca0007fde0ff */
[----:B----4-:R-:W-:-:S05]  /*7c340*/  IMAD.X R33, R35, 0x1, R28, P6 ;  /* 0x0000000123217824 */ /* 0x010fca00030e061c */
[----:B------:R0:W-:Y:S04]  /*7c350*/  STL.64 [R1+0x648], R32 ;  /* 0x0006482001007387 */ /* 0x0001e80000100a00 */
[----:B0-----:R-:W4:Y:S01]  /*7c360*/  LDL.LU.64 R32, [R1+0x2df8] ;  /* 0x002df80001207983 */ /* 0x001f220000300a00 */
[----:B--2---:R-:W-:Y:S02]  /*7c370*/  PRMT R38, R0, 0x5210, R38 ;  /* 0x0000521000267816 */ /* 0x004fe40000000026 */
[----:B---3--:R-:W-:Y:S01]  /*7c380*/  PRMT R39, R48, 0x5210, R39 ;  /* 0x0000521030277816 */ /* 0x008fe20000000027 */
[----:B------:R-:W2:Y:S04]  /*7c390*/  LDL.LU R0, [R1+0x2df0] ;  /* 0x002df00001007983 */ /* 0x000ea80000300800 */
[----:B------:R-:W3:Y:S04]  /*7c3a0*/  LDL.LU R48, [R1+0x2dec] ;  /* 0x002dec0001307983 */ /* 0x000ee80000300800 */
[----:B------:R0:W-:Y:S01]  /*7c3b0*/  STL.64 [R1+0x2da8], R38 ;  /* 0x002da82601007387 */ /* 0x0001e20000100a00 */
[----:B------:R-:W-:-:S03]  /*7c3c0*/  LOP3.LUT R43, R43, 0xffff, RZ, 0xc0, !PT ;  /* 0x0000ffff2b2b7812 */ /* 0x000fc600078ec0ff */
[----:B------:R1:W-:Y:S01]  /*7c3d0*/  STL.64 [R1+0x2da0], R36 ;  /* 0x002da02401007387 */ /* 0x0003e20000100a00 */
[----:B0-----:R-:W-:Y:S02]  /*7c3e0*/  IADD3 R38, P6, PT, R2, R29, RZ ;  /* 0x0000001d02267210 */ /* 0x001fe40007fde0ff */
[--C-:B------:R-:W-:Y:S02]  /*7c3f0*/  PRMT R58, R58, 0x4210, R43.reuse ;  /* 0x000042103a3a7816 */ /* 0x100fe4000000002b */
[----:B------:R-:W-:Y:S01]  /*7c400*/  PRMT R43, R50, 0x5210, R43 ;  /* 0x00005210322b7816 */ /* 0x000fe2000000002b */
[----:B----4-:R-:W-:Y:S01]  /*7c410*/  IMAD.X R39, R35, 0x1, R32, P6 ;  /* 0x0000000123277824 */ /* 0x010fe200030e0620 */
[----:B-1----:R-:W-:-:S04]  /*7c420*/  IADD3 R36, P6, PT, R2, R30, RZ ;  /* 0x0000001e02247210 */ /* 0x002fc80007fde0ff */
[----:B------:R-:W-:Y:S01]  /*7c430*/  STL.64 [R1+0x640], R38 ;  /* 0x0006402601007387 */ /* 0x000fe20000100a00 */
[----:B------:R-:W-:-:S03]  /*7c440*/  IMAD.X R37, R35, 0x1, R33, P6 ;  /* 0x0000000123257824 */ /* 0x000fc600030e0621 */
[----:B------:R-:W4:Y:S04]  /*7c450*/  LDL.LU R50, [R1+0x2de8] ;  /* 0x002de80001327983 */ /* 0x000f280000300800 */
[----:B------:R-:W-:Y:S04]  /*7c460*/  STL.64 [R1+0x2d88], R42 ;  /* 0x002d882a01007387 */ /* 0x000fe80000100a00 */
[----:B------:R-:W-:Y:S04]  /*7c470*/  STL.64 [R1+0x2d80], R40 ;  /* 0x002d802801007387 */ /* 0x000fe80000100a00 */
[----:B------:R0:W-:Y:S02]  /*7c480*/  STL.64 [R1+0x5f0], R36 ;  /* 0x0005f02401007387 */ /* 0x0001e40000100a00 */
[----:B0-----:R-:W-:-:S05]  /*7c490*/  IADD3 R36, P6, PT, R2, R31, RZ ;  /* 0x0000001f02247210 */ /* 0x001fca0007fde0ff */
[----:B------:R-:W-:Y:S01]  /*7c4a0*/  IMAD.X R37, R35, 0x1, R34, P6 ;  /* 0x0000000123257824 */ /* 0x000fe200030e0622 */
[----:B------:R-:W-:-:S04]  /*7c4b0*/  SHF.R.S32.HI R35, RZ, 0x1f, R55 ;  /* 0x0000001fff237819 */ /* 0x000fc80000011437 */
        /* <DEDUP_REMOVED lines=8> */
[----:B------:R-:W-:Y:S01]  /*7c540*/  IMAD.X R37, R35, 0x1, R8, P6 ;  /* 0x0000000123257824 */ /* 0x000fe200030e0608 */
[----:B------:R-:W-:-:S05]  /*7c550*/  IADD3 R6, P6, PT, R55, R9, RZ ;  /* 0x0000000937067210 */ /* 0x000fca0007fde0ff */
[----:B------:R-:W-:-:S05]  /*7c560*/  IMAD.X R7, R35, 0x1, R10, P6 ;  /* 0x0000000123077824 */ /* 0x000fca00030e060a */
[----:B------:R0:W-:Y:S02]  /*7c570*/  STL.64 [R1+0x450], R6 ;  /* 0x0004500601007387 */ /* 0x0001e40000100a00 */
[----:B0-----:R-:W-:Y:S02]  /*7c580*/  IADD3 R6, P6, PT, R55, R11, RZ ;  /* 0x0000000b37067210 */ /* 0x001fe40007fde0ff */
[----:B------:R-:W-:Y:S03]  /*7c590*/  STL.64 [R1+0x460], R36 ;  /* 0x0004602401007387 */ /* 0x000fe60000100a00 */
[----:B------:R-:W-:-:S05]  /*7c5a0*/  IMAD.X R7, R35, 0x1, R12, P6 ;  /* 0x0000000123077824 */ /* 0x000fca00030e060c */
[----:B------:R0:W-:Y:S02]  /*7c5b0*/  STL.64 [R1+0x448], R6 ;  /* 0x0004480601007387 */ /* 0x0001e40000100a00 */
[----:B0-----:R-:W-:-:S05]  /*7c5c0*/  IADD3 R6, P6, PT, R55, R13, RZ ;  /* 0x0000000d37067210 */ /* 0x001fca0007fde0ff */
[----:B------:R-:W-:-:S05]  /*7c5d0*/  IMAD.X R7, R35, 0x1, R14, P6 ;  /* 0x0000000123077824 */ /* 0x000fca00030e060e */
[----:B------:R0:W-:Y:S04]  /*7c5e0*/  STL.64 [R1+0x440], R6 ;  /* 0x0004400601007387 */ /* 0x0001e80000100a00 */
[----:B------:R-:W4:Y:S01]  /*7c5f0*/  LDL.LU R2, [R1+0x1a0] ;  /* 0x0001a00001027983 */ /* 0x000f220000300800 */
[----:B0-----:R-:W-:-:S05]  /*7c600*/  IADD3 R6, P6, PT, R55, R15, RZ ;  /* 0x0000000f37067210 */ /* 0x001fca0007fde0ff */
[----:B------:R-:W-:-:S05]  /*7c610*/  IMAD.X R7, R35, 0x1, R16, P6 ;  /* 0x0000000123077824 */ /* 0x000fca00030e0610 */
[----:B------:R0:W-:Y:S01]  /*7c620*/  STL.64 [R1+0x438], R6 ;  /* 0x0004380601007387 */ /* 0x0001e20000100a00 */
[----:B------:R-:W-:Y:S02]  /*7c630*/  IMAD.MOV.U32 R38, RZ, RZ, R49 ;  /* 0x000000ffff267224 */ /* 0x000fe400078e0031 */
[----:B------:R-:W-:Y:S01]  /*7c640*/  IMAD.MOV.U32 R42, RZ, RZ, R52 ;  /* 0x000000ffff2a7224 */ /* 0x000fe200078e0034 */
[----:B------:R-:W2:Y:S01]  /*7c650*/  LDL.LU R49, [R1+0x261c] ;  /* 0x00261c0001317983 */ /* 0x000ea20000300800 */
[----:B------:R-:W-:Y:S02]  /*7c660*/  IMAD.MOV.U32 R36, RZ, RZ, R57 ;  /* 0x000000ffff247224 */ /* 0x000fe400078e0039 */
[----:B------:R-:W-:Y:S01]  /*7c670*/  IMAD.MOV.U32 R40, RZ, RZ, R54 ;  /* 0x000000ffff287224 */ /* 0x000fe200078e0036 */
[----:B------:R-:W2:Y:S01]  /*7c680*/  LDL.LU R52, [R1+0x2618] ;  /* 0x0026180001347983 */ /* 0x000ea20000300800 */
[----:B0-----:R-:W-:-:S03]  /*7c690*/  IADD3 R6, P6, PT, R55, R17, RZ ;  /* 0x0000001137067210 */ /* 0x001fc60007fde0ff */
[----:B------:R-:W3:Y:S02]  /*7c6a0*/  LDL.LU R57, [R1+0x1b4] ;  /* 0x0001b40001397983 */ /* 0x000ee40000300800 */
[----:B------:R-:W-:Y:S02]  /*7c6b0*/  IMAD.X R7, R35, 0x1, R19, P6 ;  /* 0x0000000123077824 */ /* 0x000fe400030e0613 */
[----:B------:R-:W3:Y:S04]  /*7c6c0*/  LDL.LU R54, [R1+0x260c] ;  /* 0x00260c0001367983 */ /* 0x000ee80000300800 */
        /* <DEDUP_REMOVED lines=15> */
[----:B------:R0:W-:Y:S04]  /*7c7c0*/  STL.64 [R1+0x368], R6 ;  /* 0x0003680601007387 */ /* 0x0001e80000100a00 */
[----:B------:R-:W3:Y:S01]  /*7c7d0*/  LDL.LU R43, [R1+0x150] ;  /* 0x00015000012b7983 */ /* 0x000ee20000300800 */
[----:B0-----:R-:W-:-:S05]  /*7c7e0*/  IADD3 R6, P6, PT, R55, R29, RZ ;  /* 0x0000001d37067210 */ /* 0x001fca0007fde0ff */
[----:B------:R-:W-:-:S05]  /*7c7f0*/  IMAD.X R7, R35, 0x1, R32, P6 ;  /* 0x0000000123077824 */ /* 0x000fca00030e0620 */
[----:B------:R0:W-:Y:S01]  /*7c800*/  STL.64 [R1+0x360], R6 ;  /* 0x0003600601007387 */ /* 0x0001e20000100a00 */
[----:B------:R-:W-:Y:S02]  /*7c810*/  IMAD.MOV.U32 R8, RZ, RZ, R51 ;  /* 0x000000ffff087224 */ /* 0x000fe400078e0033 */
[----:B------:R-:W-:Y:S01]  /*7c820*/  IMAD.MOV.U32 R41, RZ, RZ, R53 ;  /* 0x000000ffff297224 */ /* 0x000fe200078e0035 */
[----:B------:R-:W3:Y:S04]  /*7c830*/  LDL.LU R51, [R1+0x26a8] ;  /* 0x0026a80001337983 */ /* 0x000ee80000300800 */
[----:B------:R-:W3:Y:S01]  /*7c840*/  LDL.LU R53, [R1+0x2634] ;  /* 0x0026340001357983 */ /* 0x000ee20000300800 */
[----:B0-----:R-:W-:-:S05]  /*7c850*/  IADD3 R6, P6, PT, R55, R30, RZ ;  /* 0x0000001e37067210 */ /* 0x001fca0007fde0ff */
[----:B------:R-:W-:-:S05]  /*7c860*/  IMAD.X R7, R35, 0x1, R33, P6 ;  /* 0x0000000123077824 */ /* 0x000fca00030e0621 */
[----:B------:R0:W-:Y:S01]  /*7c870*/  STL.64 [R1+0x358], R6 ;  /* 0x0003580601007387 */ /* 0x0001e20000100a00 */
[----:B----4-:R-:W-:-:S03]  /*7c880*/  PRMT R5, R50, 0x3340, R2 ;  /* 0x0000334032057816 */ /* 0x010fc60000000002 */
[----:B------:R-:W4:Y:S01]  /*7c890*/  LDL.LU R50, [R1+0x2de4] ;  /* 0x002de40001327983 */ /* 0x000f220000300800 */
[----:B0-----:R-:W-:-:S03]  /*7c8a0*/  IADD3 R6, P6, PT, R55, R31, RZ ;  /* 0x0000001f37067210 */ /* 0x001fc60007fde0ff */
[----:B------:R-:W4:Y:S02]  /*7c8b0*/  LDL.LU R55, [R1+0x266c] ;  /* 0x00266c0001377983 */ /* 0x000f240000300800 */
[----:B------:R-:W-:-:S05]  /*7c8c0*/  IMAD.X R7, R35, 0x1, R34, P6 ;  /* 0x0000000123077824 */ /* 0x000fca00030e0622 */
[----:B------:R2:W-:Y:S04]  /*7c8d0*/  STL.64 [R1+0x350], R6 ;  /* 0x0003500601007387 */ /* 0x0005e80000100a00 */
[----:B------:R-:W4:Y:S01]  /*7c8e0*/  LDL.LU R2, [R1+0x2684] ;  /* 0x0026840001027983 */ /* 0x000f220000300800 */
[----:B--2---:R-:W-:-:S04]  /*7c8f0*/  LOP3.LUT R6, R49, 0xffff, RZ, 0xc0, !PT ;  /* 0x0000ffff31067812 */ /* 0x004fc800078ec0ff */
[----:B------:R-:W-:Y:S01]  /*7c900*/  PRMT R4, R6, 0x3340, R4 ;  /* 0x0000334006047816 */ /* 0x000fe20000000004 */
[----:B------:R-:W-:Y:S01]  /*7c910*/  STL [R1+0x250], R6 ;  /* 0x0002500601007387 */ /* 0x000fe20000100800 */
[----:B------:R-:W-:Y:S02]  /*7c920*/  LOP3.LUT R52, R52, 0xffff, RZ, 0xc0, !PT ;  /* 0x0000ffff34347812 */ /* 0x000fe400078ec0ff */
[----:B------:R-:W-:Y:S01]  /*7c930*/  PRMT R4, R5, 0x5410, R4 ;  /* 0x0000541005047816 */ /* 0x000fe20000000004 */
[----:B------:R-:W2:Y:S04]  /*7c940*/  LDL.LU R7, [R1+0x2650] ;  /* 0x0026500001077983 */ /* 0x000ea80000300800 */
[----:B------:R0:W-:Y:S01]  /*7c950*/  STL [R1+0x318], R4 ;  /* 0x0003180401007387 */ /* 0x0001e20000100800 */
[----:B---3--:R-:W-:-:S02]  /*7c960*/  LOP3.LUT R47, R54, 0xffff, RZ, 0xc0, !PT ;  /* 0x0000ffff362f7812 */ /* 0x008fc400078ec0ff */
[----:B0-----:R-:W-:-:S04]  /*7c970*/  PRMT R4, R52, 0x3340, R0 ;  /* 0x0000334034047816 */ /* 0x001fc80000000000 */
[----:B------:R-:W-:Y:S01]  /*7c980*/  PRMT R5, R57, 0x5410, R4 ;  /* 0x0000541039057816 */ /* 0x000fe20000000004 */
[----:B------:R-:W-:Y:S01]  /*7c990*/  STL [R1+0x2d6c], R52 ;  /* 0x002d6c3401007387 */ /* 0x000fe20000100800 */
[----:B------:R-:W-:-:S03]  /*7c9a0*/  IMAD.MOV.U32 R37, RZ, RZ, R56 ;  /* 0x000000ffff257224 */ /* 0x000fc600078e0038 */
[----:B------:R0:W-:Y:S01]  /*7c9b0*/  STL [R1+0x23dc], R5 ;  /* 0x0023dc0501007387 */ /* 0x0001e20000100800 */
[--C-:B------:R-:W-:Y:S02]  /*7c9c0*/  PRMT R39, R48, 0x4210, R47.reuse ;  /* 0x0000421030277816 */ /* 0x100fe4000000002f */
[----:B------:R-:W-:Y:S02]  /*7c9d0*/  PRMT R47, R8, 0x5210, R47 ;  /* 0x00005210082f7816 */ /* 0x000fe4000000002f */
[----:B------:R-:W-:Y:S02]  /*7c9e0*/  LOP3.LUT R24, R51, 0xffff, RZ, 0xc0, !PT ;  /* 0x0000ffff33187812 */ /* 0x000fe400078ec0ff */
[----:B----4-:R-:W-:Y:S02]  /*7c9f0*/  LOP3.LUT R4, R50, 0xffff, RZ, 0xc0, !PT ;  /* 0x0000ffff32047812 */ /* 0x010fe400078ec0ff */
[----:B------:R-:W3:Y:S04]  /*7ca00*/  LDL.LU R50, [R1+0x2de0] ;  /* 0x002de00001327983 */ /* 0x000ee80000300800 */
[----:B------:R-:W4:Y:S04]  /*7ca10*/  LDL.LU R6, [R1+0x2754] ;  /* 0x0027540001067983 */ /* 0x000f280000300800 */
[----:B------:R-:W4:Y:S04]  /*7ca20*/  LDL.LU R56, [R1+0x26e8] ;  /* 0x0026e80001387983 */ /* 0x000f280000300800 */
[----:B------:R-:W4:Y:S04]  /*7ca30*/  LDL.LU R48, [R1+0x2724] ;  /* 0x0027240001307983 */ /* 0x000f280000300800 */
[----:B------:R-:W4:Y:S04]  /*7ca40*/  LDL.LU R49, [R1+0x2758] ;  /* 0x0027580001317983 */ /* 0x000f280000300800 */
[----:B------:R-:W0:Y:S04]  /*7ca50*/  LDL.LU R57, [R1+0x26ec] ;  /* 0x0026ec0001397983 */ /* 0x000e280000300800 */
[----:B------:R-:W4:Y:S01]  /*7ca60*/  LDL.LU R54, [R1+0x2728] ;  /* 0x0027280001367983 */ /* 0x000f220000300800 */
[----:B------:R-:W-:-:S03]  /*7ca70*/  PRMT R35, R59, 0x5210, R4 ;  /* 0x000052103b237816 */ /* 0x000fc60000000004 */
[----:B------:R-:W-:Y:S04]  /*7ca80*/  STL.64 [R1+0x2db8], R38 ;  /* 0x002db82601007387 */ /* 0x000fe80000100a00 */
[----:B------:R-:W-:Y:S04]  /*7ca90*/  STL.64 [R1+0x2db0], R36 ;  /* 0x002db02401007387 */ /* 0x000fe80000100a00 */
[----:B------:R-:W-:Y:S04]  /*7caa0*/  STL.64 [R1+0x2dc8], R46 ;  /* 0x002dc82e01007387 */ /* 0x000fe80000100a00 */
[----:B------:R-:W-:Y:S04]  /*7cab0*/  STL.64 [R1+0x2dc0], R44 ;  /* 0x002dc02c01007387 */ /* 0x000fe80000100a00 */
[----:B------:R-:W4:Y:S04]  /*7cac0*/  LDL.LU R59, [R1+0x2740] ;  /* 0x00274000013b7983 */ /* 0x000f280000300800 */
[----:B------:R-:W4:Y:S01]  /*7cad0*/  LDL.LU R51, [R1+0x26e0] ;  /* 0x0026e00001337983 */ /* 0x000f220000300800 */
[----:B------:R-:W-:-:S02]  /*7cae0*/  LOP3.LUT R22, R53, 0xffff, RZ, 0xc0, !PT ;  /* 0x0000ffff35167812 */ /* 0x000fc400078ec0ff */
[----:B------:R-:W-:Y:S01]  /*7caf0*/  LOP3.LUT R23, R55, 0xffff, RZ, 0xc0, !PT ;  /* 0x0000ffff37177812 */ /* 0x000fe200078ec0ff */
[----:B------:R-:W4:Y:S01]  /*7cb00*/  LDL.LU R53, [R1+0x270c] ;  /* 0x00270c0001357983 */ /* 0x000f220000300800 */
[----:B------:R-:W-:Y:S02]  /*7cb10*/  PRMT R43, R43, 0x4210, R4 ;  /* 0x000042102b2b7816 */ /* 0x000fe40000000004 */
[----:B------:R-:W-:Y:S02]  /*7cb20*/  LOP3.LUT R28, R2, 0xffff, RZ, 0xc0, !PT ;  /* 0x0000ffff021c7812 */ /* 0x000fe400078ec0ff */
[----:B------:R-:W-:Y:S01]  /*7cb30*/  PRMT R4, R22, 0x3340, R0 ;  /* 0x0000334016047816 */ /* 0x000fe20000000000 */
[----:B------:R-:W4:Y:S01]  /*7cb40*/  LDL.LU R2, [R1+0x2744] ;  /* 0x0027440001027983 */ /* 0x000f220000300800 */
[----:B------:R-:W-:Y:S02]  /*7cb50*/  PRMT R15, R24, 0x3340, R23 ;  /* 0x00003340180f7816 */ /* 0x000fe40000000017 */
[----:B--2---:R-:W-:Y:S01]  /*7cb60*/  LOP3.LUT R27, R7, 0xffff, RZ, 0xc0, !PT ;  /* 0x0000ffff071b7812 */ /* 0x004fe200078ec0ff */
[----:B------:R-:W2:Y:S01]  /*7cb70*/  LDL.LU R55, [R1+0x26e4] ;  /* 0x0026e40001377983 */ /* 0x000ea20000300800 */
[----:B------:R-:W-:-:S02]  /*7cb80*/  PRMT R15, R15, 0x5410, R4 ;  /* 0x000054100f0f7816 */ /* 0x000fc40000000004 */
[----:B------:R-:W-:Y:S02]  /*7cb90*/  PRMT R16, R28, 0x3340, R27 ;  /* 0x000033401c107816 */ /* 0x000fe4000000001b */
[----:B---3--:R-:W-:Y:S02]  /*7cba0*/  LOP3.LUT R30, R50, 0xffff, RZ, 0xc0, !PT ;  /* 0x0000ffff321e7812 */ /* 0x008fe400078ec0ff */
[----:B------:R-:W3:Y:S02]  /*7cbb0*/  LDL.LU R50, [R1+0x2710] ;  /* 0x0027100001327983 */ /* 0x000ee40000300800 */
[----:B------:R-:W-:Y:S02]  /*7cbc0*/  PRMT R4, R30, 0x3340, R0 ;  /* 0x000033401e047816 */ /* 0x000fe40000000000 */
[----:B----4-:R-:W-:Y:S02]  /*7cbd0*/  LOP3.LUT R26, R6, 0xffff, RZ, 0xc0, !PT ;  /* 0x0000ffff061a7812 */ /* 0x010fe400078ec0ff */
[----:B------:R-:W-:-:S02]  /*7cbe0*/  LOP3.LUT R29, R56, 0xffff, RZ, 0xc0, !PT ;  /* 0x0000ffff381d7812 */ /* 0x000fc400078ec0ff */
[----:B------:R-:W-:Y:S02]  /*7cbf0*/  LOP3.LUT R25, R48, 0xffff, RZ, 0xc0, !PT ;  /* 0x0000ffff30197812 */ /* 0x000fe400078ec0ff */
[----:B------:R-:W-:Y:S02]  /*7cc00*/  PRMT R16, R16, 0x5410, R4 ;  /* 0x0000541010107816 */ /* 0x000fe40000000004 */
[----:B0-----:R-:W-:Y:S02]  /*7cc10*/  LOP3.LUT R5, R57, 0xffff, RZ, 0xc0, !PT ;  /* 0x0000ffff39057812 */ /* 0x001fe400078ec0ff */
[----:B------:R-:W-:Y:S02]  /*7cc20*/  PRMT R4, R29, 0x3340, R0 ;  /* 0x000033401d047816 */ /* 0x000fe40000000000 */
[----:B------:R-:W-:Y:S01]  /*7cc30*/  PRMT R12, R26, 0x3340, R25 ;  /* 0x000033401a0c7816 */ /* 0x000fe20000000019 */
[----:B------:R0:W-:Y:S01]  /*7cc40*/  STL [R1+0xdc], R5 ;  /* 0x0000dc0501007387 */ /* 0x0001e20000100800 */
[----:B------:R-:W-:-:S03]  /*7cc50*/  LOP3.LUT R32, R49, 0xffff, RZ, 0xc0, !PT ;  /* 0x0000ffff31207812 */ /* 0x000fc600078ec0ff */
[----:B------:R-:W4:Y:S01]  /*7cc60*/  LDL.LU R48, [R1+0x2868] ;  /* 0x0028680001307983 */ /* 0x000f220000300800 */
[----:B------:R-:W-:-:S03]  /*7cc70*/  LOP3.LUT R31, R54, 0xffff, RZ, 0xc0, !PT ;  /* 0x0000ffff361f7812 */ /* 0x000fc600078ec0ff */
[----:B------:R-:W4:Y:S01]  /*7cc80*/  LDL.LU R49, [R1+0x27b8] ;  /* 0x0027b80001317983 */ /* 0x000f220000300800 */
[----:B------:R-:W-:Y:S02]  /*7cc90*/  PRMT R12, R12, 0x5410, R4 ;  /* 0x000054100c0c7816 */ /* 0x000fe40000000004 */
[----:B------:R-:W-:Y:S01]  /*7cca0*/  PRMT R4, R5, 0x3340, R0 ;  /* 0x0000334005047816 */ /* 0x000fe20000000000 */
[----:B------:R-:W4:Y:S04]  /*7ccb0*/  LDL.LU R54, [R1+0x2814] ;  /* 0x0028140001367983 */ /* 0x000f280000300800 */
[----:B------:R-:W4:Y:S01]  /*7ccc0*/  LDL.LU R57, [R1+0x286c] ;  /* 0x00286c0001397983 */ /* 0x000f220000300800 */
[----:B0-----:R-:W-:Y:S02]  /*7ccd0*/  LOP3.LUT R5, R59, 0xffff, RZ, 0xc0, !PT ;  /* 0x0000ffff3b057812 */ /* 0x001fe400078ec0ff */
[----:B------:R-:W-:-:S03]  /*7cce0*/  LOP3.LUT R34, R51, 0xffff, RZ, 0xc0, !PT ;  /* 0x0000ffff33227812 */ /* 0x000fc600078ec0ff */
[----:B------:R-:W-:Y:S04]  /*7ccf0*/  STL [R1+0x48], R5 ;  /* 0x0000480501007387 */ /* 0x000fe80000100800 */
[----:B------:R-:W4:Y:S01]  /*7cd00*/  LDL.LU R51, [R1+0x27bc] ;  /* 0x0027bc0001337983 */ /* 0x000f220000300800 */
[----:B------:R-:W-:Y:S02]  /*7cd10*/  PRMT R11, R32, 0x3340, R31 ;  /* 0x00003340200b7816 */ /* 0x000fe4000000001f */
[----:B------:R-:W-:Y:S02]  /*7cd20*/  LOP3.LUT R6, R53, 0xffff, RZ, 0xc0, !PT ;  /* 0x0000ffff35067812 */ /* 0x000fe400078ec0ff */
[----:B------:R-:W-:Y:S02]  /*7cd30*/  PRMT R11, R11, 0x5410, R4 ;  /* 0x000054100b0b7816 */ /* 0x000fe40000000004 */
[----:B------:R-:W-:-:S02]  /*7cd40*/  PRMT R4, R34, 0x3340, R0 ;  /* 0x0000334022047816 */ /* 0x000fc40000000000 */
[----:B------:R-:W-:Y:S01]  /*7cd50*/  PRMT R10, R5, 0x3340, R6 ;  /* 0x00003340050a7816 */ /* 0x000fe20000000006 */
[----:B------:R0:W-:Y:S01]  /*7cd60*/  STL [R1+0x40], R6 ;  /* 0x0000400601007387 */ /* 0x0001e20000100800 */
[----:B------:R-:W-:Y:S02]  /*7cd70*/  LOP3.LUT R2, R2, 0xffff, RZ, 0xc0, !PT ;  /* 0x0000ffff02027812 */ /* 0x000fe400078ec0ff */
[----:B--2---:R-:W-:Y:S01]  /*7cd80*/  LOP3.LUT R55, R55, 0xffff, RZ, 0xc0, !PT ;  /* 0x0000ffff37377812 */ /* 0x004fe200078ec0ff */
[----:B------:R-:W2:Y:S01]  /*7cd90*/  LDL.LU R19, [R1+0x2818] ;  /* 0x0028180001137983 */ /* 0x000ea20000300800 */
[----:B------:R-:W-:Y:S02]  /*7cda0*/  PRMT R10, R10, 0x5410, R4 ;  /* 0x000054100a0a7816 */ /* 0x000fe40000000004 */
[----:B------:R-:W-:Y:S01]  /*7cdb0*/  PRMT R4, R55, 0x3340, R0 ;  /* 0x0000334037047816 */ /* 0x000fe20000000000 */
[----:B------:R-:W2:Y:S04]  /*7cdc0*/  LDL.LU R14, [R1+0x2854] ;  /* 0x00285400010e7983 */ /* 0x000ea80000300800 */
[----:B------:R-:W2:Y:S04]  /*7cdd0*/  LDL.LU R53, [R1+0x279c] ;  /* 0x00279c0001357983 */ /* 0x000ea80000300800 */
[----:B------:R-:W2:Y:S04]  /*7cde0*/  LDL.LU R13, [R1+0x2800] ;  /* 0x00280000010d7983 */ /* 0x000ea80000300800 */
[----:B0-----:R-:W2:Y:S04]  /*7cdf0*/  LDL.LU R6, [R1+0x2858] ;  /* 0x0028580001067983 */ /* 0x001ea80000300800 */
[----:B------:R-:W2:Y:S04]  /*7ce00*/  LDL.LU R59, [R1+0x2748] ;  /* 0x00274800013b7983 */ /* 0x000ea80000300800 */
[----:B------:R-:W2:Y:S04]  /*7ce10*/  LDL.LU R7, [R1+0x2804] ;  /* 0x0028040001077983 */ /* 0x000ea80000300800 */
[----:B------:R-:W-:Y:S04]  /*7ce20*/  STL [R1+0x2d70], R55 ;  /* 0x002d703701007387 */ /* 0x000fe80000100800 */
[----:B------:R0:W-:Y:S01]  /*7ce30*/  STL [R1+0x2d78], R2 ;  /* 0x002d780201007387 */ /* 0x0001e20000100800 */
[----:B---3--:R-:W-:-:S04]  /*7ce40*/  LOP3.LUT R50, R50, 0xffff, RZ, 0xc0, !PT ;  /* 0x0000ffff32327812 */ /* 0x008fc800078ec0ff */
[----:B------:R-:W-:Y:S01]  /*7ce50*/  PRMT R9, R2, 0x3340, R50 ;  /* 0x0000334002097816 */ /* 0x000fe20000000032 */
[----:B------:R-:W-:Y:S03]  /*7ce60*/  STL [R1+0x2d74], R50 ;  /* 0x002d743201007387 */ /* 0x000fe60000100800 */
[----:B------:R-:W-:Y:S01]  /*7ce70*/  PRMT R9, R9, 0x5410, R4 ;  /* 0x0000541009097816 */ /* 0x000fe20000000004 */
[----:B------:R-:W3:Y:S01]  /*7ce80*/  LDL.LU R56, [R1+0x26b8] ;  /* 0x0026b80001387983 */ /* 0x000ee20000300800 */
[----:B----4-:R-:W-:Y:S02]  /*7ce90*/  LOP3.LUT R5, R48, 0xffff, RZ, 0xc0, !PT ;  /* 0x0000ffff30057812 */ /* 0x010fe400078ec0ff */
[----:B------:R-:W-:-:S03]  /*7cea0*/  LOP3.LUT R4, R49, 0xffff, RZ, 0xc0, !PT ;  /* 0x0000ffff31047812 */ /* 0x000fc600078ec0ff */
[----:B------:R-:W-:Y:S01]  /*7ceb0*/  STL [R1+0xf0], R5 ;  /* 0x0000f00501007387 */ /* 0x000fe20000100800 */
[----:B------:R-:W-:-:S03]  /*7cec0*/  LOP3.LUT R8, R54, 0xffff, RZ, 0xc0, !PT ;  /* 0x0000ffff36087812 */ /* 0x000fc600078ec0ff */
[----:B------:R-:W-:Y:S04]  /*7ced0*/  STL [R1+0x20c], R4 ;  /* 0x00020c0401007387 */ /* 0x000fe80000100800 */
[----:B------:R-:W4:Y:S01]  /*7cee0*/  LDL.LU R54, [R1+0x2644] ;  /* 0x0026440001367983 */ /* 0x000f220000300800 */
[----:B0-----:R-:W-:-:S03]  /*7cef0*/  LOP3.LUT R2, R57, 0xffff, RZ, 0xc0, !PT ;  /* 0x0000ffff39027812 */ /* 0x001fc600078ec0ff */
[----:B------:R0:W-:Y:S04]  /*7cf00*/  STL [R1+0x1ec], R8 ;  /* 0x0001ec0801007387 */ /* 0x0001e80000100800 */
[----:B------:R-:W4:Y:S01]  /*7cf10*/  LDL.LU R48, [R1+0x267c] ;  /* 0x00267c0001307983 */ /* 0x000f220000300800 */
[----:B------:R-:W-:-:S03]  /*7cf20*/  LOP3.LUT R17, R51, 0xffff, RZ, 0xc0, !PT ;  /* 0x0000ffff33117812 */ /* 0x000fc600078ec0ff */
[----:B------:R-:W4:Y:S04]  /*7cf30*/  LDL.LU R49, [R1+0x2608] ;  /* 0x0026080001317983 */ /* 0x000f280000300800 */
[----:B------:R-:W4:Y:S04]  /*7cf40*/  LDL.LU R57, [R1+0x25c8] ;  /* 0x0025c80001397983 */ /* 0x000f280000300800 */
[----:B------:R-:W4:Y:S01]  /*7cf50*/  LDL R51, [R1+0xdf4] ;  /* 0x000df40001337983 */ /* 0x000f220000100800 */
[----:B------:R-:W-:Y:S02]  /*7cf60*/  IMAD.MOV.U32 R36, RZ, RZ, R61 ;  /* 0x000000ffff247224 */ /* 0x000fe400078e003d */
[----:B------:R-:W-:-:S02]  /*7cf70*/  IMAD.MOV.U32 R37, RZ, RZ, R3 ;  /* 0x000000ffff257224 */ /* 0x000fc400078e0003 */
[----:B------:R-:W-:Y:S02]  /*7cf80*/  IMAD.MOV.U32 R38, RZ, RZ, R60 ;  /* 0x000000ffff267224 */ /* 0x000fe400078e003c */
[----:B------:R-:W-:Y:S01]  /*7cf90*/  IMAD.MOV.U32 R39, RZ, RZ, R58 ;  /* 0x000000ffff277224 */ /* 0x000fe200078e003a */
[----:B0-----:R-:W-:Y:S02]  /*7cfa0*/  PRMT R8, R5, 0x3340, R8 ;  /* 0x0000334005087816 */ /* 0x001fe40000000008 */
[----:B--2---:R-:W-:Y:S01]  /*7cfb0*/  LOP3.LUT R5, R19, 0xffff, RZ, 0xc0, !PT ;  /* 0x0000ffff13057812 */ /* 0x004fe200078ec0ff */
[----:B------:R-:W-:Y:S04]  /*7cfc0*/  STL [R1+0x50], R2 ;  /* 0x0000500201007387 */ /* 0x000fe80000100800 */
[----:B------:R-:W-:Y:S04]  /*7cfd0*/  STL [R1+0x218], R17 ;  /* 0x0002181101007387 */ /* 0x000fe80000100800 */
[----:B------:R-:W-:Y:S04]  /*7cfe0*/  STL [R1+0x4c], R5 ;  /* 0x00004c0501007387 */ /* 0x000fe80000100800 */
[----:B------:R-:W2:Y:S04]  /*7cff0*/  LDL.LU R61, [R1+0x2ddc] ;  /* 0x002ddc00013d7983 */ /* 0x000ea80000300800 */
[----:B------:R-:W2:Y:S04]  /*7d000*/  LDL.LU R3, [R1+0x2dd8] ;  /* 0x002dd80001037983 */ /* 0x000ea80000300800 */
[----:B------:R-:W2:Y:S04]  /*7d010*/  LDL.LU R60, [R1+0x2dd4] ;  /* 0x002dd400013c7983 */ /* 0x000ea80000300800 */
[----:B------:R-:W2:Y:S01]  /*7d020*/  LDL.LU R58, [R1+0x2dd0] ;  /* 0x002dd000013a7983 */ /* 0x000ea20000300800 */
[----:B---3--:R-:W-:-:S03]  /*7d030*/  LOP3.LUT R21, R56, 0xffff, RZ, 0xc0, !PT ;  /* 0x0000ffff38157812 */ /* 0x008fc600078ec0ff */
[----:B----4-:R-:W0:Y:S01]  /*7d040*/  LDS.128 R44, [R51] ;  /* 0x00000000332c7984 */ /* 0x010e220000000c00 */
[----:B------:R-:W-:-:S03]  /*7d050*/  NOP ;  /* 0x0000000000007918 */ /* 0x000fc60000000000 */
[----:B------:R-:W-:Y:S01]  /*7d060*/  STSM.16.M88.4 [R51], R36 ;  /* 0x0000002433007844 */ /* 0x000fe20000000200 */
[----:B------:R-:W-:-:S03]  /*7d070*/  NOP ;  /* 0x0000000000007918 */ /* 0x000fc60000000000 */
[----:B------:R-:W1:Y:S01]  /*7d080*/  LDS.128 R36, [R51] ;  /* 0x0000000033247984 */ /* 0x000e620000000c00 */
[----:B------:R-:W-:-:S03]  /*7d090*/  LOP3.LUT R20, R48, 0xffff, RZ, 0xc0, !PT ;  /* 0x0000ffff30147812 */ /* 0x000fc600078ec0ff */
[----:B0-----:R-:W-:Y:S04]  /*7d0a0*/  STL.64 [R1+0x1c0], R44 ;  /* 0x0001c02c01007387 */ /* 0x001fe80000100a00 */
[----:B------:R0:W-:Y:S04]  /*7d0b0*/  STL.64 [R1+0x1c8], R46 ;  /* 0x0001c82e01007387 */ /* 0x0001e80000100a00 */
[----:B0-----:R-:W3:Y:S04]  /*7d0c0*/  LDL.LU.64 R46, [R1+0x2dc8] ;  /* 0x002dc800012e7983 */ /* 0x001ee80000300a00 */
[----:B------:R-:W3:Y:S01]  /*7d0d0*/  LDL.LU.64 R44, [R1+0x2dc0] ;  /* 0x002dc000012c7983 */ /* 0x000ee20000300a00 */
[----:B------:R-:W-:-:S03]  /*7d0e0*/  NOP ;  /* 0x0000000000007918 */ /* 0x000fc60000000000 */
[----:B------:R-:W4:Y:S04]  /*7d0f0*/  LDL.LU R19, [R1+0x27fc] ;  /* 0x0027fc0001137983 */ /* 0x000f280000300800 */
[----:B------:R-:W2:Y:S04]  /*7d100*/  LDL.LU R56, [R1+0x27f4] ;  /* 0x0027f40001387983 */ /* 0x000ea80000300800 */
[----:B------:R-:W2:Y:S04]  /*7d110*/  LDL.LU R48, [R1+0x27d4] ;  /* 0x0027d40001307983 */ /* 0x000ea80000300800 */
[----:B-1----:R-:W-:Y:S04]  /*7d120*/  STL.64 [R1+0x1b0], R36 ;  /* 0x0001b02401007387 */ /* 0x002fe80000100a00 */
[----:B------:R0:W-:Y:S04]  /*7d130*/  STL.64 [R1+0x1b8], R38 ;  /* 0x0001b82601007387 */ /* 0x0001e80000100a00 */
[----:B0-----:R-:W2:Y:S04]  /*7d140*/  LDL.LU.64 R38, [R1+0x2db8] ;  /* 0x002db80001267983 */ /* 0x001ea80000300a00 */
[----:B------:R-:W2:Y:S04]  /*7d150*/  LDL.LU.64 R36, [R1+0x2db0] ;  /* 0x002db00001247983 */ /* 0x000ea80000300a00 */
[----:B--2---:R-:W-:Y:S01]  /*7d160*/  STSM.16.M88.4 [R51], R36 ;  /* 0x0000002433007844 */ /* 0x004fe20000000200 */
[----:B------:R-:W-:-:S03]  /*7d170*/  NOP ;  /* 0x0000000000007918 */ /* 0x000fc60000000000 */
[----:B------:R-:W0:Y:S01]  /*7d180*/  LDS.128 R36, [R51] ;  /* 0x0000000033247984 */ /* 0x000e220000000c00 */
[----:B------:R-:W-:-:S03]  /*7d190*/  NOP ;  /* 0x0000000000007918 */ /* 0x000fc60000000000 */
[----:B0-----:R-:W-:Y:S04]  /*7d1a0*/  STL.64 [R1+0x1a0], R36 ;  /* 0x0001a02401007387 */ /* 0x001fe80000100a00 */
[----:B------:R0:W-:Y:S04]  /*7d1b0*/  STL.64 [R1+0x1a8], R38 ;  /* 0x0001a82601007387 */ /* 0x0001e80000100a00 */
[----:B0-----:R-:W2:Y:S04]  /*7d1c0*/  LDL.LU.64 R38, [R1+0x2da8] ;  /* 0x002da80001267983 */ /* 0x001ea80000300a00 */
[----:B------:R-:W2:Y:S04]  /*7d1d0*/  LDL.LU.64 R36, [R1+0x2da0] ;  /* 0x002da00001247983 */ /* 0x000ea80000300a00 */
[----:B------:R-:W-:Y:S01]  /*7d1e0*/  STSM.16.M88.4 [R51], R40 ;  /* 0x0000002833007844 */ /* 0x000fe20000000200 */
[----:B------:R-:W-:-:S03]  /*7d1f0*/  NOP ;  /* 0x0000000000007918 */ /* 0x000fc60000000000 */
[----:B------:R-:W0:Y:S01]  /*7d200*/  LDS.128 R40, [R51] ;  /* 0x0000000033287984 */ /* 0x000e220000000c00 */
[----:B------:R-:W-:Y:S01]  /*7d210*/  LOP3.LUT R18, R49, 0xffff, RZ, 0xc0, !PT ;  /* 0x0000ffff31127812 */ /* 0x000fe200078ec0ff */
[----:B------:R-:W-:Y:S02]  /*7d220*/  NOP ;  /* 0x0000000000007918 */ /* 0x000fe40000000000 */
[----:B------:R-:W3:Y:S04]  /*7d230*/  LDL.LU R33, [R1+0x2708] ;  /* 0x0027080001217983 */ /* 0x000ee80000300800 */
[----:B------:R-:W3:Y:S04]  /*7d240*/  LDL.LU R49, [R1+0x2704] ;  /* 0x0027040001317983 */ /* 0x000ee80000300800 */
[----:B0-----:R-:W-:Y:S04]  /*7d250*/  STL.64 [R1+0x190], R40 ;  /* 0x0001902801007387 */ /* 0x001fe80000100a00 */
[----:B------:R-:W-:Y:S01]  /*7d260*/  STL.64 [R1+0x198], R42 ;  /* 0x0001982a01007387 */ /* 0x000fe20000100a00 */
[----:B------:R-:W-:-:S04]  /*7d270*/  PRMT R4, R4, 0x3340, R0 ;  /* 0x0000334004047816 */ /* 0x000fc80000000000 */
[----:B------:R-:W-:Y:S02]  /*7d280*/  PRMT R8, R8, 0x5410, R4 ;  /* 0x0000541008087816 */ /* 0x000fe40000000004 */
[----:B------:R-:W-:Y:S02]  /*7d290*/  PRMT R4, R17, 0x3340, R0 ;  /* 0x0000334011047816 */ /* 0x000fe40000000000 */
[----:B------:R-:W-:Y:S02]  /*7d2a0*/  LOP3.LUT R17, R57, 0xffff, RZ, 0xc0, !PT ;  /* 0x0000ffff39117812 */ /* 0x000fe400078ec0ff */
[----:B------:R-:W3:Y:S04]  /*7d2b0*/  LDL.LU R57, [R1+0x26f4] ;  /* 0x0026f40001397983 */ /* 0x000ee80000300800 */
[----:B--2---:R0:W-:Y:S01]  /*7d2c0*/  STSM.16.M88.4 [R51], R36 ;  /* 0x0000002433007844 */ /* 0x0041e20000000200 */
[----:B------:R-:W-:-:S03]  /*7d2d0*/  NOP ;  /* 0x0000000000007918 */ /* 0x000fc60000000000 */
[----:B------:R-:W1:Y:S01]  /*7d2e0*/  LDS.128 R40, [R51] ;  /* 0x0000000033287984 */ /* 0x000e620000000c00 */
[----:B0-----:R-:W-:-:S03]  /*7d2f0*/  IMAD.MOV.U32 R36, RZ, RZ, R60 ;  /* 0x000000ffff247224 */ /* 0x001fc600078e003c */
[----:B------:R-:W2:Y:S01]  /*7d300*/  LDL.LU R60, [R1+0x2d98] ;  /* 0x002d9800013c7983 */ /* 0x000ea20000300800 */
[----:B------:R-:W-:Y:S02]  /*7d310*/  IMAD.MOV.U32 R37, RZ, RZ, R3 ;  /* 0x000000ffff257224 */ /* 0x000fe400078e0003 */
[----:B------:R-:W-:Y:S01]  /*7d320*/  IMAD.MOV.U32 R38, RZ, RZ, R61 ;  /* 0x000000ffff267224 */ /* 0x000fe200078e003d */
[----:B------:R-:W2:Y:S04]  /*7d330*/  LDL.LU R3, [R1+0x2d94] ;  /* 0x002d940001037983 */ /* 0x000ea80000300800 */
[----:B------:R-:W2:Y:S04]  /*7d340*/  LDL.LU R61, [R1+0x2d90] ;  /* 0x002d9000013d7983 */ /* 0x000ea80000300800 */
[----:B-1----:R-:W-:Y:S04]  /*7d350*/  STL.64 [R1+0x180], R40 ;  /* 0x0001802801007387 */ /* 0x002fe80000100a00 */
[----:B------:R0:W-:Y:S04]  /*7d360*/  STL.64 [R1+0x188], R42 ;  /* 0x0001882a01007387 */ /* 0x0001e80000100a00 */
[----:B0-----:R-:W2:Y:S04]  /*7d370*/  LDL.LU.64 R42, [R1+0x2d88] ;  /* 0x002d8800012a7983 */ /* 0x001ea80000300a00 */
[----:B------:R-:W2:Y:S01]  /*7d380*/  LDL.LU.64 R40, [R1+0x2d80] ;  /* 0x002d800001287983 */ /* 0x000ea20000300a00 */
[----:B------:R-:W-:Y:S01]  /*7d390*/  NOP ;  /* 0x0000000000007918 */ /* 0x000fe20000000000 */
[----:B------:R-:W-:-:S02]  /*7d3a0*/  PRMT R5, R2, 0x3340, R5 ;  /* 0x0000334002057816 */ /* 0x000fc40000000005 */
[----:B------:R-:W-:Y:S02]  /*7d3b0*/  LOP3.LUT R2, R14, 0xffff, RZ, 0xc0, !PT ;  /* 0x0000ffff0e027812 */ /* 0x000fe400078ec0ff */
[----:B------:R-:W-:Y:S02]  /*7d3c0*/  LOP3.LUT R53, R53, 0xffff, RZ, 0xc0, !PT ;  /* 0x0000ffff35357812 */ /* 0x000fe400078ec0ff */
[----:B------:R-:W-:Y:S02]  /*7d3d0*/  LOP3.LUT R50, R13, 0xffff, RZ, 0xc0, !PT ;  /* 0x0000ffff0d327812 */ /* 0x000fe400078ec0ff */
[----:B------:R-:W-:Y:S02]  /*7d3e0*/  PRMT R5, R5, 0x5410, R4 ;  /* 0x0000541005057816 */ /* 0x000fe40000000004 */
[----:B------:R-:W-:Y:S02]  /*7d3f0*/  LOP3.LUT R55, R6, 0xffff, RZ, 0xc0, !PT ;  /* 0x0000ffff06377812 */ /* 0x000fe400078ec0ff */
[----:B------:R-:W-:-:S02]  /*7d400*/  PRMT R4, R53, 0x3340, R0 ;  /* 0x0000334035047816 */ /* 0x000fc40000000000 */
[----:B------:R-:W-:Y:S02]  /*7d410*/  PRMT R6, R2, 0x3340, R50 ;  /* 0x0000334002067816 */ /* 0x000fe40000000032 */
[----:B------:R-:W-:Y:S02]  /*7d420*/  LOP3.LUT R59, R59, 0xffff, RZ, 0xc0, !PT ;  /* 0x0000ffff3b3b7812 */ /* 0x000fe400078ec0ff */
[----:B------:R-:W-:Y:S02]  /*7d430*/  LOP3.LUT R52, R7, 0xffff, RZ, 0xc0, !PT ;  /* 0x0000ffff07347812 */ /* 0x000fe400078ec0ff */
[----:B------:R-:W-:Y:S02]  /*7d440*/  PRMT R6, R6, 0x5410, R4 ;  /* 0x0000541006067816 */ /* 0x000fe40000000004 */
[----:B------:R-:W-:Y:S02]  /*7d450*/  PRMT R4, R59, 0x3340, R0 ;  /* 0x000033403b047816 */ /* 0x000fe40000000000 */
[----:B------:R-:W-:-:S02]  /*7d460*/  PRMT R7, R55, 0x3340, R52 ;  /* 0x0000334037077816 */ /* 0x000fc40000000034 */
[----:B------:R-:W-:Y:S02]  /*7d470*/  LOP3.LUT R54, R54, 0xffff, RZ, 0xc0, !PT ;  /* 0x0000ffff36367812 */ /* 0x000fe400078ec0ff */
[----:B------:R-:W-:Y:S02]  /*7d480*/  PRMT R7, R7, 0x5410, R4 ;  /* 0x0000541007077816 */ /* 0x000fe40000000004 */
[----:B------:R-:W-:Y:S02]  /*7d490*/  PRMT R4, R54, 0x3340, R0 ;  /* 0x0000334036047816 */ /* 0x000fe40000000000 */
[----:B------:R-:W-:Y:S02]  /*7d4a0*/  PRMT R13, R21, 0x3340, R20 ;  /* 0x00003340150d7816 */ /* 0x000fe40000000014 */
[----:B------:R-:W-:Y:S02]  /*7d4b0*/  LOP3.LUT R58, R58, 0xffff, RZ, 0xc0, !PT ;  /* 0x0000ffff3a3a7812 */ /* 0x000fe400078ec0ff */
[----:B------:R-:W-:-:S02]  /*7d4c0*/  PRMT R13, R13, 0x5410, R4 ;  /* 0x000054100d0d7816 */ /* 0x000fc40000000004 */
[----:B------:R-:W-:Y:S02]  /*7d4d0*/  PRMT R4, R58, 0x3340, R0 ;  /* 0x000033403a047816 */ /* 0x000fe40000000000 */
[----:B------:R-:W-:Y:S01]  /*7d4e0*/  PRMT R14, R18, 0x3340, R17 ;  /* 0x00003340120e7816 */ /* 0x000fe20000000011 */
[----:B------:R-:W-:-:S03]  /*7d4f0*/  IMAD.MOV.U32 R39, RZ, RZ, R35 ;  /* 0x000000ffff277224 */ /* 0x000fc600078e0023 */
[----:B------:R-:W-:Y:S02]  /*7d500*/  PRMT R14, R14, 0x5410, R4 ;  /* 0x000054100e0e7816 */ /* 0x000fe40000000004 */
[----:B----4-:R-:W-:Y:S02]  /*7d510*/  LOP3.LUT R4, R19, 0xffff, RZ, 0xc0, !PT ;  /* 0x0000ffff13047812 */ /* 0x010fe400078ec0ff */
[----:B------:R-:W-:Y:S02]  /*7d520*/  LOP3.LUT R19, R56, 0xffff, RZ, 0xc0, !PT ;  /* 0x0000ffff38137812 */ /* 0x000fe400078ec0ff */
[----:B------:R-:W-:Y:S02]  /*7d530*/  LOP3.LUT R35, R48, 0xffff, RZ, 0xc0, !PT ;  /* 0x0000ffff30237812 */ /* 0x000fe400078ec0ff */
[----:B------:R-:W-:Y:S01]  /*7d540*/  PRMT R5, R5, 0x4210, R19 ;  /* 0x0000421005057816 */ /* 0x000fe20000000013 */
[----:B--2---:R-:W-:Y:S01]  /*7d550*/  STSM.16.M88.4 [R51], R40 ;  /* 0x0000002833007844 */ /* 0x004fe20000000200 */
[----:B------:R-:W-:-:S03]  /*7d560*/  NOP ;  /* 0x0000000000007918 */ /* 0x000fc60000000000 */
[----:B------:R-:W0:Y:S01]  /*7d570*/  LDS.128 R40, [R51] ;  /* 0x0000000033287984 */ /* 0x000e220000000c00 */
[----:B------:R-:W-:-:S03]  /*7d580*/  NOP ;  /* 0x0000000000007918 */ /* 0x000fc60000000000 */
[----:B---3--:R-:W-:Y:S04]  /*7d590*/  STSM.16.M88.4 [R51], R44 ;  /* 0x0000002c33007844 */ /* 0x008fe80000000200 */
[----:B0-----:R-:W-:Y:S04]  /*7d5a0*/  STL.64 [R1+0x170], R40 ;  /* 0x0001702801007387 */ /* 0x001fe80000100a00 */
[----:B------:R-:W-:Y:S01]  /*7d5b0*/  STL.64 [R1+0x178], R42 ;  /* 0x0001782a01007387 */ /* 0x000fe20000100a00 */
[----:B------:R-:W-:-:S03]  /*7d5c0*/  NOP ;  /* 0x0000000000007918 */ /* 0x000fc60000000000 */
[----:B------:R-:W0:Y:S01]  /*7d5d0*/  LDS.128 R40, [R51] ;  /* 0x0000000033287984 */ /* 0x000e220000000c00 */
[----:B------:R-:W-:-:S03]  /*7d5e0*/  NOP ;  /* 0x0000000000007918 */ /* 0x000fc60000000000 */
[----:B------:R1:W-:Y:S04]  /*7d5f0*/  STSM.16.M88.4 [R51], R36 ;  /* 0x0000002433007844 */ /* 0x0003e80000000200 */
[----:B0-----:R-:W-:Y:S04]  /*7d600*/  STL.64 [R1+0x160], R40 ;  /* 0x0001602801007387 */ /* 0x001fe80000100a00 */
[----:B------:R-:W-:Y:S01]  /*7d610*/  STL.64 [R1+0x168], R42 ;  /* 0x0001682a01007387 */ /* 0x000fe20000100a00 */
[----:B------:R-:W-:-:S03]  /*7d620*/  NOP ;  /* 0x0000000000007918 */ /* 0x000fc60000000000 */
[----:B------:R-:W-:Y:S04]  /*7d630*/  STL [R1+0x2410], R4 ;  /* 0x0024100401007387 */ /* 0x000fe80000100800 */
[----:B------:R0:W-:Y:S04]  /*7d640*/  STL [R1+0x241c], R19 ;  /* 0x00241c1301007387 */ /* 0x0001e80000100800 */
[----:B------:R-:W-:Y:S04]  /*7d650*/  STL [R1+0x2428], R35 ;  /* 0x0024282301007387 */ /* 0x000fe80000100800 */
[----:B-1----:R-:W2:Y:S04]  /*7d660*/  LDL.LU R37, [R1+0x2658] ;  /* 0x0026580001257983 */ /* 0x002ea80000300800 */
[----:B0-----:R-:W3:Y:S04]  /*7d670*/  LDL.LU R19, [R1+0x2654] ;  /* 0x0026540001137983 */ /* 0x001ee80000300800 */
[----:B------:R-:W0:Y:S01]  /*7d680*/  LDS.128 R40, [R51] ;  /* 0x0000000033287984 */ /* 0x000e220000000c00 */
[----:B------:R-:W-:-:S02]  /*7d690*/  LOP3.LUT R61, R61, 0xffff, RZ, 0xc0, !PT ;  /* 0x0000ffff3d3d7812 */ /* 0x000fc400078ec0ff */
[----:B------:R-:W-:Y:S01]  /*7d6a0*/  PRMT R4, R8, 0x4210, R4 ;  /* 0x0000421008047816 */ /* 0x000fe20000000004 */
[----:B------:R-:W4:Y:S01]  /*7d6b0*/  LDL.LU R56, [R1+0x2648] ;  /* 0x0026480001387983 */ /* 0x000f220000300800 */
[----:B------:R-:W-:Y:S02]  /*7d6c0*/  PRMT R6, R6, 0x4210, R35 ;  /* 0x0000421006067816 */ /* 0x000fe40000000023 */
[----:B------:R-:W-:Y:S01]  /*7d6d0*/  PRMT R7, R7, 0x4210, R61 ;  /* 0x0000421007077816 */ /* 0x000fe2000000003d */
[----:B------:R-:W4:Y:S01]  /*7d6e0*/  LDL.LU R48, [R1+0x2640] ;  /* 0x0026400001307983 */ /* 0x000f220000300800 */
[----:B------:R-:W-:-:S03]  /*7d6f0*/  NOP ;  /* 0x0000000000007918 */ /* 0x000fc60000000000 */
[----:B------:R-:W-:Y:S04]  /*7d700*/  STL [R1+0x2c78], R61 ;  /* 0x002c783d01007387 */ /* 0x000fe80000100800 */
[----:B------:R1:W-:Y:S04]  /*7d710*/  STSM.16.M88.4 [R51], R4 ;  /* 0x0000000433007844 */ /* 0x0003e80000000200 */
[----:B0-----:R-:W-:Y:S04]  /*7d720*/  STL.64 [R1+0x150], R40 ;  /* 0x0001502801007387 */ /* 0x001fe80000100a00 */
[----:B------:R-:W-:Y:S01]  /*7d730*/  STL.64 [R1+0x158], R42 ;  /* 0x0001582a01007387 */ /* 0x000fe20000100a00 */
[----:B------:R-:W-:-:S03]  /*7d740*/  NOP ;  /* 0x0000000000007918 */ /* 0x000fc60000000000 */
[----:B------:R-:W0:Y:S01]  /*7d750*/  LDS.128 R40, [R51] ;  /* 0x0000000033287984 */ /* 0x000e220000000c00 */
[----:B------:R-:W-:Y:S02]  /*7d760*/  LOP3.LUT R8, R33, 0xffff, RZ, 0xc0, !PT ;  /* 0x0000ffff21087812 */ /* 0x000fe400078ec0ff */
[----:B-1----:R-:W-:Y:S02]  /*7d770*/  LOP3.LUT R5, R49, 0xffff, RZ, 0xc0, !PT ;  /* 0x0000ffff31057812 */ /* 0x002fe400078ec0ff */
[----:B------:R-:W-:Y:S01]  /*7d780*/  LOP3.LUT R6, R57, 0xffff, RZ, 0xc0, !PT ;  /* 0x0000ffff39067812 */ /* 0x000fe200078ec0ff */
[----:B------:R-:W-:Y:S01]  /*7d790*/  STL [R1+0x240c], R8 ;  /* 0x00240c0801007387 */ /* 0x000fe20000100800 */
[----:B------:R-:W-:-:S03]  /*7d7a0*/  LOP3.LUT R3, R3, 0xffff, RZ, 0xc0, !PT ;  /* 0x0000ffff03037812 */ /* 0x000fc600078ec0ff */
[----:B------:R-:W4:Y:S04]  /*7d7b0*/  LDL.LU R49, [R1+0x25b8] ;  /* 0x0025b80001317983 */ /* 0x000f280000300800 */
[----:B------:R-:W-:Y:S01]  /*7d7c0*/  STL [R1+0x2418], R5 ;  /* 0x0024180501007387 */ /* 0x000fe20000100800 */
[----:B------:R-:W-:-:S03]  /*7d7d0*/  PRMT R7, R9, 0x4210, R3 ;  /* 0x0000421009077816 */ /* 0x000fc60000000003 */
[----:B------:R-:W4:Y:S04]  /*7d7e0*/  LDL.LU R57, [R1+0x25b4] ;  /* 0x0025b40001397983 */ /* 0x000f280000300800 */
[----:B------:R-:W-:Y:S04]  /*7d7f0*/  STL [R1+0x2424], R6 ;  /* 0x0024240601007387 */ /* 0x000fe80000100800 */
[----:B------:R0:W-:Y:S04]  /*7d800*/  STL [R1+0x2430], R3 ;  /* 0x0024300301007387 */ /* 0x0001e80000100800 */
[----:B------:R-:W4:Y:S04]  /*7d810*/  LDL.LU R38, [R1+0x34c] ;  /* 0x00034c0001267983 */ /* 0x000f280000300800 */
[----:B------:R-:W4:Y:S01]  /*7d820*/  LDL.LU R39, [R1+0x1e8] ;  /* 0x0001e80001277983 */ /* 0x000f220000300800 */
[----:B------:R-:W-:-:S03]  /*7d830*/  PRMT R4, R12, 0x4210, R8 ;  /* 0x000042100c047816 */ /* 0x000fc60000000008 */
[----:B------:R-:W4:Y:S01]  /*7d840*/  LDL.LU R35, [R1+0x1e4] ;  /* 0x0001e40001237983 */ /* 0x000f220000300800 */
[----:B0-----:R-:W-:-:S03]  /*7d850*/  IMAD.MOV.U32 R3, RZ, RZ, R43 ;  /* 0x000000ffff037224 */ /* 0x001fc600078e002b */
[----:B------:R-:W4:Y:S01]  /*7d860*/  LDL.LU R33, [R1+0x1e0] ;  /* 0x0001e00001217983 */ /* 0x000f220000300800 */
[----:B------:R-:W-:-:S03]  /*7d870*/  PRMT R5, R11, 0x4210, R5 ;  /* 0x000042100b057816 */ /* 0x000fc60000000005 */
[----:B------:R-:W-:Y:S01]  /*7d880*/  STL.64 [R1+0x140], R40 ;  /* 0x0001402801007387 */ /* 0x000fe20000100a00 */
[----:B------:R-:W-:Y:S01]  /*7d890*/  PRMT R6, R10, 0x4210, R6 ;  /* 0x000042100a067816 */ /* 0x000fe20000000006 */
[----:B------:R-:W-:Y:S02]  /*7d8a0*/  NOP ;  /* 0x0000000000007918 */ /* 0x000fe40000000000 */
[----:B------:R-:W-:Y:S04]  /*7d8b0*/  STL [R1+0x148], R42 ;  /* 0x0001482a01007387 */ /* 0x000fe80000100800 */
[----:B------:R3:W-:Y:S04]  /*7d8c0*/  STL [R1+0x2bc4], R3 ;  /* 0x002bc40301007387 */ /* 0x0007e80000100800 */
[----:B------:R0:W-:Y:S01]  /*7d8d0*/  STSM.16.M88.4 [R51], R4 ;  /* 0x0000000433007844 */ /* 0x0001e20000000200 */
[----:B--2---:R-:W-:-:S02]  /*7d8e0*/  LOP3.LUT R8, R37, 0xffff, RZ, 0xc0, !PT ;  /* 0x0000ffff25087812 */ /* 0x004fc400078ec0ff */
[----:B---3--:R-:W-:Y:S02]  /*7d8f0*/  LOP3.LUT R3, R19, 0xffff, RZ, 0xc0, !PT ;  /* 0x0000ffff13037812 */ /* 0x008fe400078ec0ff */
[----:B------:R-:W2:Y:S02]  /*7d900*/  LDL.LU R19, [R1+0x258] ;  /* 0x0002580001137983 */ /* 0x000ea40000300800 */
[----:B0-----:R-:W-:Y:S02]  /*7d910*/  PRMT R5, R60, 0x4210, R3 ;  /* 0x000042103c057816 */ /* 0x001fe40000000003 */
[----:B------:R-:W-:Y:S04]  /*7d920*/  STL [R1+0x2408], R8 ;  /* 0x0024080801007387 */ /* 0x000fe80000100800 */
[----:B------:R-:W-:Y:S04]  /*7d930*/  STL [R1+0x2414], R3 ;  /* 0x0024140301007387 */ /* 0x000fe80000100800 */
[----:B------:R-:W3:Y:S01]  /*7d940*/  LDL.LU R60, [R1+0x2d7c] ;  /* 0x002d7c00013c7983 */ /* 0x000ee20000300800 */
[----:B------:R-:W-:Y:S01]  /*7d950*/  PRMT R4, R15, 0x4210, R8 ;  /* 0x000042100f047816 */ /* 0x000fe20000000008 */
[----:B------:R-:W-:-:S02]  /*7d960*/  NOP ;  /* 0x0000000000007918 */ /* 0x000fc40000000000 */
[----:B------:R-:W0:Y:S01]  /*7d970*/  LDS.128 R8, [R51] ;  /* 0x0000000033087984 */ /* 0x000e220000000c00 */
[----:B----4-:R-:W-:Y:S02]  /*7d980*/  LOP3.LUT R56, R56, 0xffff, RZ, 0xc0, !PT ;  /* 0x0000ffff38387812 */ /* 0x010fe400078ec0ff */
[----:B------:R-:W-:Y:S02]  /*7d990*/  LOP3.LUT R48, R48, 0xffff, RZ, 0xc0, !PT ;  /* 0x0000ffff30307812 */ /* 0x000fe400078ec0ff */
[----:B------:R-:W-:Y:S02]  /*7d9a0*/  PRMT R6, R16, 0x4210, R56 ;  /* 0x0000421010067816 */ /* 0x000fe40000000038 */
[----:B------:R-:W-:Y:S01]  /*7d9b0*/  PRMT R7, R13, 0x4210, R48 ;  /* 0x000042100d077816 */ /* 0x000fe20000000030 */
[----:B------:R-:W-:Y:S01]  /*7d9c0*/  STL [R1+0x2c74], R56 ;  /* 0x002c743801007387 */ /* 0x000fe20000100800 */
        /* <DEDUP_REMOVED lines=8> */
[----:B------:R-:W-:Y:S02]  /*7da50*/  LOP3.LUT R57, R57, 0xffff, RZ, 0xc0, !PT ;  /* 0x0000ffff39397812 */ /* 0x000fe400078ec0ff */
[----:B------:R-:W-:Y:S02]  /*7da60*/  LOP3.LUT R3, R38, 0xffff, RZ, 0xc0, !PT ;  /* 0x0000ffff26037812 */ /* 0x000fe400078ec0ff */
[----:B-1----:R-:W-:Y:S02]  /*7da70*/  PRMT R4, R39, 0x4210, R49 ;  /* 0x0000421027047816 */ /* 0x002fe40000000031 */
[----:B------:R-:W-:Y:S02]  /*7da80*/  PRMT R7, R14, 0x4210, R3 ;  /* 0x000042100e077816 */ /* 0x000fe40000000003 */
[----:B------:R-:W-:Y:S01]  /*7da90*/  PRMT R5, R35, 0x4210, R57 ;  /* 0x0000421023057816 */ /* 0x000fe20000000039 */
[----:B------:R-:W-:Y:S04]  /*7daa0*/  STL [R1+0x2c80], R49 ;  /* 0x002c803101007387 */ /* 0x000fe80000100800 */
[----:B------:R-:W-:Y:S01]  /*7dab0*/  STL [R1+0x2c84], R57 ;  /* 0x002c843901007387 */ /* 0x000fe20000100800 */
[----:B------:R-:W-:Y:S01]  /*7dac0*/  NOP ;  /* 0x0000000000007918 */ /* 0x000fe20000000000 */
[----:B---3--:R-:W-:-:S04]  /*7dad0*/  LOP3.LUT R60, R60, 0xffff, RZ, 0xc0, !PT ;  /* 0x0000ffff3c3c7812 */ /* 0x008fc800078ec0ff */
[----:B------:R-:W-:Y:S01]  /*7dae0*/  PRMT R6, R33, 0x4210, R60 ;  /* 0x0000421021067816 */ /* 0x000fe2000000003c */
[----:B------:R-:W-:Y:S04]  /*7daf0*/  STL [R1+0x2c88], R60 ;  /* 0x002c883c01007387 */ /* 0x000fe80000100800 */
[----:B------:R1:W-:Y:S04]  /*7db00*/  STSM.16.M88.4 [R51], R4 ;  /* 0x0000000433007844 */ /* 0x0003e80000000200 */
[----:B------:R3:W-:Y:S04]  /*7db10*/  STL [R1+0x2c8c], R3 ;  /* 0x002c8c0301007387 */ /* 0x0007e80000100800 */
[----:B0-----:R-:W-:Y:S04]  /*7db20*/  STL.64 [R1+0x120], R8 ;  /* 0x0001200801007387 */ /* 0x001fe80000100a00 */
[----:B------:R-:W-:Y:S01]  /*7db30*/  STL.64 [R1+0x128], R10 ;  /* 0x0001280a01007387 */ /* 0x000fe20000100a00 */
[----:B-1----:R-:W-:-:S02]  /*7db40*/  SHF.R.U32.HI R5, RZ, 0x8, R18 ;  /* 0x00000008ff057819 */ /* 0x002fc40000011612 */
[----:B------:R-:W-:Y:S01]  /*7db50*/  SHF.R.U32.HI R4, RZ, 0x8, R17 ;  /* 0x00000008ff047819 */ /* 0x000fe20000011611 */
[----:B------:R-:W-:Y:S01]  /*7db60*/  STL [R1+0x2c90], R51 ;  /* 0x002c903301007387 */ /* 0x000fe20000100800 */
[----:B------:R-:W-:Y:S02]  /*7db70*/  LOP3.LUT R5, R5, 0xffff, RZ, 0xc0, !PT ;  /* 0x0000ffff05057812 */ /* 0x000fe400078ec0ff */
[----:B------:R-:W-:Y:S01]  /*7db80*/  LOP3.LUT R4, R4, 0xffff, RZ, 0xc0, !PT ;  /* 0x0000ffff04047812 */ /* 0x000fe200078ec0ff */
[----:B------:R-:W4:Y:S03]  /*7db90*/  LDL.LU R46, [R1+0x48] ;  /* 0x00004800012e7983 */ /* 0x000f260000300800 */
[----:B---3--:R-:W-:Y:S01]  /*7dba0*/  PRMT R3, R5, 0x3340, R4 ;  /* 0x0000334005037816 */ /* 0x008fe20000000004 */
[----:B------:R-:W3:Y:S04]  /*7dbb0*/  LDL.LU R47, [R1+0x40] ;  /* 0x00004000012f7983 */ /* 0x000ee80000300800 */
[----:B------:R0:W-:Y:S04]  /*7dbc0*/  STL [R1+0x44], R3 ;  /* 0x0000440301007387 */ /* 0x0001e80000100800 */
[----:B------:R-:W3:Y:S04]  /*7dbd0*/  LDL.LU R40, [R1+0xdc] ;  /* 0x0000dc0001287983 */ /* 0x000ee80000300800 */
[----:B------:R-:W3:Y:S04]  /*7dbe0*/  LDL.LU R41, [R1+0x50] ;  /* 0x0000500001297983 */ /* 0x000ee80000300800 */
[----:B------:R-:W3:Y:S04]  /*7dbf0*/  LDL.LU R42, [R1+0x4c] ;  /* 0x00004c00012a7983 */ /* 0x000ee80000300800 */
[----:B------:R-:W3:Y:S04]  /*7dc00*/  LDL.LU R43, [R1+0xf0] ;  /* 0x0000f000012b7983 */ /* 0x000ee80000300800 */
[----:B------:R-:W3:Y:S04]  /*7dc10*/  LDL.LU R37, [R1+0x1ec] ;  /* 0x0001ec0001257983 */ /* 0x000ee80000300800 */
[----:B------:R-:W3:Y:S01]  /*7dc20*/  LDL.LU R38, [R1+0x20c] ;  /* 0x00020c0001267983 */ /* 0x000ee20000300800 */
[----:B------:R-:W-:-:S02]  /*7dc30*/  SHF.R.U32.HI R4, RZ, 0x8, R24 ;  /* 0x00000008ff047819 */ /* 0x000fc40000011618 */
[----:B------:R-:W-:Y:S01]  /*7dc40*/  SHF.R.U32.HI R35, RZ, 0x8, R23 ;  /* 0x00000008ff237819 */ /* 0x000fe20000011617 */
[----:B------:R-:W3:Y:S01]  /*7dc50*/  LDL.LU R39, [R1+0x218] ;  /* 0x0002180001277983 */ /* 0x000ee20000300800 */
[----:B------:R-:W-:Y:S02]  /*7dc60*/  LOP3.LUT R4, R4, 0xffff, RZ, 0xc0, !PT ;  /* 0x0000ffff04047812 */ /* 0x000fe400078ec0ff */
[----:B------:R-:W-:Y:S02]  /*7dc70*/  LOP3.LUT R35, R35, 0xffff, RZ, 0xc0, !PT ;  /* 0x0000ffff23237812 */ /* 0x000fe400078ec0ff */
[----:B------:R-:W-:Y:S02]  /*7dc80*/  SHF.R.U32.HI R33, RZ, 0x8, R25 ;  /* 0x00000008ff217819 */ /* 0x000fe40000011619 */
[----:B------:R-:W-:Y:S02]  /*7dc90*/  PRMT R35, R4, 0x3340, R35 ;  /* 0x0000334004237816 */ /* 0x000fe40000000023 */
[----:B------:R-:W-:-:S02]  /*7dca0*/  SHF.R.U32.HI R4, RZ, 0x8, R26 ;  /* 0x00000008ff047819 */ /* 0x000fc4000001161a */
[----:B------:R-:W-:Y:S02]  /*7dcb0*/  SHF.R.U32.HI R5, RZ, 0x8, R28 ;  /* 0x00000008ff057819 */ /* 0x000fe4000001161c */
[----:B------:R-:W-:Y:S02]  /*7dcc0*/  SHF.R.U32.HI R36, RZ, 0x8, R27 ;  /* 0x00000008ff247819 */ /* 0x000fe4000001161b */
[----:B--2---:R-:W-:Y:S02]  /*7dcd0*/  SHF.R.U32.HI R19, RZ, 0x8, R19 ;  /* 0x00000008ff137819 */ /* 0x004fe40000011613 */
[----:B------:R-:W-:Y:S02]  /*7dce0*/  SHF.R.U32.HI R18, RZ, 0x8, R22 ;  /* 0x00000008ff127819 */ /* 0x000fe40000011616 */
[----:B------:R-:W-:Y:S02]  /*7dcf0*/  LOP3.LUT R4, R4, 0xffff, RZ, 0xc0, !PT ;  /* 0x0000ffff04047812 */ /* 0x000fe400078ec0ff */
[----:B------:R-:W-:-:S02]  /*7dd00*/  LOP3.LUT R33, R33, 0xffff, RZ, 0xc0, !PT ;  /* 0x0000ffff21217812 */ /* 0x000fc400078ec0ff */
[----:B------:R-:W-:Y:S02]  /*7dd10*/  LOP3.LUT R5, R5, 0xffff, RZ, 0xc0, !PT ;  /* 0x0000ffff05057812 */ /* 0x000fe400078ec0ff */
[----:B------:R-:W-:Y:S02]  /*7dd20*/  LOP3.LUT R36, R36, 0xffff, RZ, 0xc0, !PT ;  /* 0x0000ffff24247812 */ /* 0x000fe400078ec0ff */
[----:B------:R-:W-:Y:S02]  /*7dd30*/  LOP3.LUT R19, R19, 0xffff, RZ, 0xc0, !PT ;  /* 0x0000ffff13137812 */ /* 0x000fe400078ec0ff */
[----:B------:R-:W-:Y:S02]  /*7dd40*/  SHF.R.U32.HI R17, RZ, 0x8, R30 ;  /* 0x00000008ff117819 */ /* 0x000fe4000001161e */
[----:B------:R-:W-:Y:S02]  /*7dd50*/  LOP3.LUT R18, R18, 0xffff, RZ, 0xc0, !PT ;  /* 0x0000ffff12127812 */ /* 0x000fe400078ec0ff */
[----:B------:R-:W-:-:S02]  /*7dd60*/  PRMT R33, R4, 0x3340, R33 ;  /* 0x0000334004217816 */ /* 0x000fc40000000021 */
[----:B------:R-:W-:Y:S02]  /*7dd70*/  PRMT R36, R5, 0x3340, R36 ;  /* 0x0000334005247816 */ /* 0x000fe40000000024 */
[----:B------:R-:W-:Y:S02]  /*7dd80*/  SHF.R.U32.HI R16, RZ, 0x8, R29 ;  /* 0x00000008ff107819 */ /* 0x000fe4000001161d */
[----:B------:R-:W-:Y:S02]  /*7dd90*/  SHF.R.U32.HI R5, RZ, 0x8, R21 ;  /* 0x00000008ff057819 */ /* 0x000fe40000011615 */
[----:B------:R-:W-:Y:S02]  /*7dda0*/  SHF.R.U32.HI R4, RZ, 0x8, R20 ;  /* 0x00000008ff047819 */ /* 0x000fe40000011614 */
[----:B------:R-:W-:Y:S02]  /*7ddb0*/  PRMT R19, R19, 0x3340, R0 ;  /* 0x0000334013137816 */ /* 0x000fe40000000000 */
[----:B------:R-:W-:-:S02]  /*7ddc0*/  LOP3.LUT R17, R17, 0xffff, RZ, 0xc0, !PT ;  /* 0x0000ffff11117812 */ /* 0x000fc400078ec0ff */
[--C-:B------:R-:W-:Y:S02]  /*7ddd0*/  PRMT R18, R18, 0x3340, R0.reuse ;  /* 0x0000334012127816 */ /* 0x100fe40000000000 */
[----:B------:R-:W-:Y:S02]  /*7dde0*/  LOP3.LUT R16, R16, 0xffff, RZ, 0xc0, !PT ;  /* 0x0000ffff10107812 */ /* 0x000fe400078ec0ff */
[----:B------:R-:W-:Y:S02]  /*7ddf0*/  LOP3.LUT R5, R5, 0xffff, RZ, 0xc0, !PT ;  /* 0x0000ffff05057812 */ /* 0x000fe400078ec0ff */
[----:B------:R-:W-:Y:S01]  /*7de00*/  LOP3.LUT R4, R4, 0xffff, RZ, 0xc0, !PT ;  /* 0x0000ffff04047812 */ /* 0x000fe200078ec0ff */
[----:B------:R-:W-:Y:S01]  /*7de10*/  STL [R1+0x2c9c], R19 ;  /* 0x002c9c1301007387 */ /* 0x000fe20000100800 */
[--C-:B------:R-:W-:Y:S02]  /*7de20*/  PRMT R17, R17, 0x3340, R0.reuse ;  /* 0x0000334011117816 */ /* 0x100fe40000000000 */
[----:B------:R-:W-:Y:S01]  /*7de30*/  PRMT R16, R16, 0x3340, R0 ;  /* 0x0000334010107816 */ /* 0x000fe20000000000 */
[----:B------:R-:W-:Y:S01]  /*7de40*/  STL [R1+0x2ca0], R35 ;  /* 0x002ca02301007387 */ /* 0x000fe20000100800 */
[----:B------:R-:W-:-:S02]  /*7de50*/  SHF.R.U32.HI R7, RZ, 0x8, R32 ;  /* 0x00000008ff077819 */ /* 0x000fc40000011620 */
[----:B------:R-:W-:Y:S01]  /*7de60*/  SHF.R.U32.HI R6, RZ, 0x8, R31 ;  /* 0x00000008ff067819 */ /* 0x000fe2000001161f */
[----:B------:R-:W-:Y:S01]  /*7de70*/  STL [R1+0x2ca4], R18 ;  /* 0x002ca41201007387 */ /* 0x000fe20000100800 */
[----:B------:R-:W-:-:S03]  /*7de80*/  PRMT R4, R5, 0x3340, R4 ;  /* 0x0000334005047816 */ /* 0x000fc60000000004 */
[----:B------:R-:W-:Y:S01]  /*7de90*/  STL [R1+0x2ca8], R33 ;  /* 0x002ca82101007387 */ /* 0x000fe20000100800 */
[----:B------:R-:W-:-:S03]  /*7dea0*/  LOP3.LUT R7, R7, 0xffff, RZ, 0xc0, !PT ;  /* 0x0000ffff07077812 */ /* 0x000fc600078ec0ff */
[----:B------:R-:W-:Y:S01]  /*7deb0*/  STL [R1+0x2cac], R36 ;  /* 0x002cac2401007387 */ /* 0x000fe20000100800 */
[----:B------:R-:W-:-:S03]  /*7dec0*/  LOP3.LUT R6, R6, 0xffff, RZ, 0xc0, !PT ;  /* 0x0000ffff06067812 */ /* 0x000fc600078ec0ff */
[----:B------:R-:W-:Y:S04]  /*7ded0*/  STL [R1+0x2cb0], R17 ;  /* 0x002cb01101007387 */ /* 0x000fe80000100800 */
[----:B------:R-:W-:Y:S01]  /*7dee0*/  STL [R1+0x2cb8], R16 ;  /* 0x002cb81001007387 */ /* 0x000fe20000100800 */
[----:B0-----:R-:W-:-:S03]  /*7def0*/  PRMT R3, R7, 0x3340, R6 ;  /* 0x0000334007037816 */ /* 0x001fc60000000006 */
[----:B------:R3:W-:Y:S01]  /*7df00*/  STL [R1+0x3c], R4 ;  /* 0x00003c0401007387 */ /* 0x0007e20000100800 */
[----:B------:R-:W-:-:S03]  /*7df10*/  SHF.R.U32.HI R15, RZ, 0x8, R34 ;  /* 0x00000008ff0f7819 */ /* 0x000fc60000011622 */
[----:B------:R0:W-:Y:S01]  /*7df20*/  STL [R1+0x24], R3 ;  /* 0x0000240301007387 */ /* 0x0001e20000100800 */
[----:B------:R-:W-:-:S04]  /*7df30*/  LOP3.LUT R15, R15, 0xffff, RZ, 0xc0, !PT ;  /* 0x0000ffff0f0f7812 */ /* 0x000fc800078ec0ff */
[----:B------:R-:W-:-:S05]  /*7df40*/  PRMT R15, R15, 0x3340, R0 ;  /* 0x000033400f0f7816 */ /* 0x000fca0000000000 */
[----:B------:R-:W-:Y:S01]  /*7df50*/  STL [R1+0x2cbc], R15 ;  /* 0x002cbc0f01007387 */ /* 0x000fe20000100800 */
[----:B----4-:R-:W-:Y:S02]  /*7df60*/  SHF.R.U32.HI R5, RZ, 0x8, R46 ;  /* 0x00000008ff057819 */ /* 0x010fe4000001162e */
[----:B---3--:R-:W-:Y:S02]  /*7df70*/  SHF.R.U32.HI R4, RZ, 0x8, R47 ;  /* 0x00000008ff047819 */ /* 0x008fe4000001162f */
[----:B------:R-:W-:Y:S02]  /*7df80*/  LOP3.LUT R5, R5, 0xffff, RZ, 0xc0, !PT ;  /* 0x0000ffff05057812 */ /* 0x000fe400078ec0ff */
[----:B------:R-:W-:-:S04]  /*7df90*/  LOP3.LUT R4, R4, 0xffff, RZ, 0xc0, !PT ;  /* 0x0000ffff04047812 */ /* 0x000fc800078ec0ff */
[----:B0-----:R-:W-:Y:S02]  /*7dfa0*/  PRMT R3, R5, 0x3340, R4 ;  /* 0x0000334005037816 */ /* 0x001fe40000000004 */
[----:B------:R-:W-:Y:S02]  /*7dfb0*/  SHF.R.U32.HI R5, RZ, 0x8, R41 ;  /* 0x00000008ff057819 */ /* 0x000fe40000011629 */
[----:B------:R-:W-:Y:S02]  /*7dfc0*/  SHF.R.U32.HI R4, RZ, 0x8, R42 ;  /* 0x00000008ff047819 */ /* 0x000fe4000001162a */
[----:B------:R-:W-:Y:S02]  /*7dfd0*/  LOP3.LUT R5, R5, 0xffff, RZ, 0xc0, !PT ;  /* 0x0000ffff05057812 */ /* 0x000fe400078ec0ff */
[----:B------:R-:W-:Y:S01]  /*7dfe0*/  LOP3.LUT R4, R4, 0xffff, RZ, 0xc0, !PT ;  /* 0x0000ffff04047812 */ /* 0x000fe200078ec0ff */
[----:B------:R0:W-:Y:S01]  /*7dff0*/  STL [R1+0x20], R3 ;  /* 0x0000200301007387 */ /* 0x0001e20000100800 */
[----:B------:R-:W-:-:S04]  /*7e000*/  SHF.R.U32.HI R11, RZ, 0x8, R40 ;  /* 0x00000008ff0b7819 */ /* 0x000fc80000011628 */
[----:B------:R-:W-:Y:S02]  /*7e010*/  LOP3.LUT R11, R11, 0xffff, RZ, 0xc0, !PT ;  /* 0x0000ffff0b0b7812 */ /* 0x000fe400078ec0ff */
[----:B------:R-:W-:Y:S02]  /*7e020*/  SHF.R.U32.HI R7, RZ, 0x8, R38 ;  /* 0x00000008ff077819 */ /* 0x000fe40000011626 */
[----:B0-----:R-:W-:Y:S02]  /*7e030*/  PRMT R3, R5, 0x3340, R4 ;  /* 0x0000334005037816 */ /* 0x001fe40000000004 */
[----:B------:R-:W-:Y:S02]  /*7e040*/  SHF.R.U32.HI R5, RZ, 0x8, R43 ;  /* 0x00000008ff057819 */ /* 0x000fe4000001162b */
[----:B------:R-:W-:Y:S02]  /*7e050*/  SHF.R.U32.HI R4, RZ, 0x8, R37 ;  /* 0x00000008ff047819 */ /* 0x000fe40000011625 */
[----:B------:R-:W-:-:S02]  /*7e060*/  LOP3.LUT R5, R5, 0xffff, RZ, 0xc0, !PT ;  /* 0x0000ffff05057812 */ /* 0x000fc400078ec0ff */
[----:B------:R-:W-:Y:S02]  /*7e070*/  LOP3.LUT R4, R4, 0xffff, RZ, 0xc0, !PT ;  /* 0x0000ffff04047812 */ /* 0x000fe400078ec0ff */
[----:B------:R-:W-:Y:S02]  /*7e080*/  LOP3.LUT R7, R7, 0xffff, RZ, 0xc0, !PT ;  /* 0x0000ffff07077812 */ /* 0x000fe400078ec0ff */
[----:B------:R-:W-:Y:S02]  /*7e090*/  PRMT R11, R11, 0x3340, R0 ;  /* 0x000033400b0b7816 */ /* 0x000fe40000000000 */
[----:B------:R-:W-:Y:S02]  /*7e0a0*/  PRMT R61, R5, 0x3340, R4 ;  /* 0x00003340053d7816 */ /* 0x000fe40000000004 */
[----:B------:R-:W-:Y:S01]  /*7e0b0*/  PRMT R7, R7, 0x3340, R0 ;  /* 0x0000334007077816 */ /* 0x000fe20000000000 */
[----:B------:R-:W-:Y:S01]  /*7e0c0*/  STL [R1+0x2cd0], R11 ;  /* 0x002cd00b01007387 */ /* 0x000fe20000100800 */
[----:B------:R-:W-:-:S03]  /*7e0d0*/  SHF.R.U32.HI R5, RZ, 0x8, R2 ;  /* 0x00000008ff057819 */ /* 0x000fc60000011602 */
[----:B------:R0:W-:Y:S01]  /*7e0e0*/  STL [R1+0x2c], R3 ;  /* 0x00002c0301007387 */ /* 0x0001e20000100800 */
[----:B------:R-:W-:-:S03]  /*7e0f0*/  SHF.R.U32.HI R4, RZ, 0x8, R50 ;  /* 0x00000008ff047819 */ /* 0x000fc60000011632 */
[----:B------:R-:W-:Y:S04]  /*7e100*/  STL [R1+0x2cd4], R61 ;  /* 0x002cd43d01007387 */ /* 0x000fe80000100800 */
[----:B------:R-:W-:Y:S04]  /*7e110*/  STL [R1+0x2cd8], R7 ;  /* 0x002cd80701007387 */ /* 0x000fe80000100800 */
[----:B------:R-:W2:Y:S04]  /*7e120*/  LDL.LU R2, [R1+0x2d78] ;  /* 0x002d780001027983 */ /* 0x000ea80000300800 */
[----:B------:R-:W3:Y:S01]  /*7e130*/  LDL.LU R50, [R1+0x2d74] ;  /* 0x002d740001327983 */ /* 0x000ee20000300800 */
[----:B------:R-:W-:-:S02]  /*7e140*/  SHF.R.U32.HI R23, RZ, 0x8, R39 ;  /* 0x00000008ff177819 */ /* 0x000fc40000011627 */
[----:B------:R-:W-:Y:S01]  /*7e150*/  LOP3.LUT R5, R5, 0xffff, RZ, 0xc0, !PT ;  /* 0x0000ffff05057812 */ /* 0x000fe200078ec0ff */
[----:B------:R-:W4:Y:S01]  /*7e160*/  LDL.LU R38, [R1+0x2840] ;  /* 0x0028400001267983 */ /* 0x000f220000300800 */
[----:B------:R-:W-:Y:S02]  /*7e170*/  LOP3.LUT R4, R4, 0xffff, RZ, 0xc0, !PT ;  /* 0x0000ffff04047812 */ /* 0x000fe400078ec0ff */
[----:B------:R-:W-:Y:S01]  /*7e180*/  LOP3.LUT R23, R23, 0xffff, RZ, 0xc0, !PT ;  /* 0x0000ffff17177812 */ /* 0x000fe200078ec0ff */
[----:B------:R-:W4:Y:S01]  /*7e190*/  LDL.LU R39, [R1+0x2784] ;  /* 0x0027840001277983 */ /* 0x000f220000300800 */
[----:B0-----:R-:W-:Y:S02]  /*7e1a0*/  PRMT R3, R5, 0x3340, R4 ;  /* 0x0000334005037816 */ /* 0x001fe40000000004 */
[----:B------:R-:W-:Y:S02]  /*7e1b0*/  SHF.R.U32.HI R24, RZ, 0x8, R59 ;  /* 0x00000008ff187819 */ /* 0x000fe4000001163b */
[----:B------:R-:W-:-:S02]  /*7e1c0*/  PRMT R23, R23, 0x3340, R0 ;  /* 0x0000334017177816 */ /* 0x000fc40000000000 */
[----:B------:R-:W-:Y:S02]  /*7e1d0*/  SHF.R.U32.HI R5, RZ, 0x8, R55 ;  /* 0x00000008ff057819 */ /* 0x000fe40000011637 */
[----:B------:R-:W-:Y:S02]  /*7e1e0*/  SHF.R.U32.HI R4, RZ, 0x8, R52 ;  /* 0x00000008ff047819 */ /* 0x000fe40000011634 */
[----:B------:R-:W-:Y:S01]  /*7e1f0*/  LOP3.LUT R24, R24, 0xffff, RZ, 0xc0, !PT ;  /* 0x0000ffff18187812 */ /* 0x000fe200078ec0ff */
[----:B------:R-:W-:Y:S01]  /*7e200*/  STL [R1+0x2cdc], R23 ;  /* 0x002cdc1701007387 */ /* 0x000fe20000100800 */
[----:B------:R-:W-:Y:S02]  /*7e210*/  LOP3.LUT R5, R5, 0xffff, RZ, 0xc0, !PT ;  /* 0x0000ffff05057812 */ /* 0x000fe400078ec0ff */
[----:B------:R-:W-:Y:S01]  /*7e220*/  LOP3.LUT R4, R4, 0xffff, RZ, 0xc0, !PT ;  /* 0x0000ffff04047812 */ /* 0x000fe200078ec0ff */
[----:B------:R-:W4:Y:S01]  /*7e230*/  LDL.LU R55, [R1+0x2d70] ;  /* 0x002d700001377983 */ /* 0x000f220000300800 */
[----:B------:R-:W-:-:S03]  /*7e240*/  PRMT R24, R24, 0x3340, R0 ;  /* 0x0000334018187816 */ /* 0x000fc60000000000 */
[----:B------:R0:W-:Y:S01]  /*7e250*/  STL [R1+0x34], R3 ;  /* 0x0000340301007387 */ /* 0x0001e20000100800 */
[----:B------:R-:W-:-:S03]  /*7e260*/  SHF.R.U32.HI R28, RZ, 0x8, R53 ;  /* 0x00000008ff1c7819 */ /* 0x000fc60000011635 */
[----:B------:R-:W4:Y:S04]  /*7e270*/  LDL.LU R52, [R1+0x2d6c] ;  /* 0x002d6c0001347983 */ /* 0x000f280000300800 */
[----:B------:R-:W4:Y:S01]  /*7e280*/  LDL.LU R59, [R1+0x2d68] ;  /* 0x002d6800013b7983 */ /* 0x000f220000300800 */
[----:B0-----:R-:W-:-:S03]  /*7e290*/  PRMT R3, R5, 0x3340, R4 ;  /* 0x0000334005037816 */ /* 0x001fc60000000004 */
[----:B------:R-:W-:Y:S04]  /*7e2a0*/  STL [R1+0x2ce0], R24 ;  /* 0x002ce01801007387 */ /* 0x000fe80000100800 */
[----:B------:R0:W-:Y:S04]  /*7e2b0*/  STL [R1+0x30], R3 ;  /* 0x0000300301007387 */ /* 0x0001e80000100800 */
[----:B------:R-:W4:Y:S01]  /*7e2c0*/  LDL.LU R53, [R1+0x2d64] ;  /* 0x002d640001357983 */ /* 0x000f220000300800 */
[----:B------:R-:W-:Y:S01]  /*7e2d0*/  NOP ;  /* 0x0000000000007918 */ /* 0x000fe20000000000 */
[----:B--2---:R-:W-:-:S02]  /*7e2e0*/  SHF.R.U32.HI R5, RZ, 0x8, R2 ;  /* 0x00000008ff057819 */ /* 0x004fc40000011602 */
[----:B------:R-:W2:Y:S01]  /*7e2f0*/  LDL.LU R2, [R1+0x2d60] ;  /* 0x002d600001027983 */ /* 0x000ea20000300800 */
[----:B---3--:R-:W-:-:S03]  /*7e300*/  SHF.R.U32.HI R4, RZ, 0x8, R50 ;  /* 0x00000008ff047819 */ /* 0x008fc60000011632 */
[----:B------:R-:W3:Y:S01]  /*7e310*/  LDL.LU R50, [R1+0x2d5c] ;  /* 0x002d5c0001327983 */ /* 0x000ee20000300800 */
[----:B------:R-:W-:Y:S02]  /*7e320*/  LOP3.LUT R28, R28, 0xffff, RZ, 0xc0, !PT ;  /* 0x0000ffff1c1c7812 */ /* 0x000fe400078ec0ff */
[----:B------:R-:W-:Y:S02]  /*7e330*/  LOP3.LUT R5, R5, 0xffff, RZ, 0xc0, !PT ;  /* 0x0000ffff05057812 */ /* 0x000fe400078ec0ff */
[----:B------:R-:W-:Y:S02]  /*7e340*/  LOP3.LUT R4, R4, 0xffff, RZ, 0xc0, !PT ;  /* 0x0000ffff04047812 */ /* 0x000fe400078ec0ff */
[----:B------:R-:W-:Y:S02]  /*7e350*/  SHF.R.U32.HI R34, RZ, 0x8, R54 ;  /* 0x00000008ff227819 */ /* 0x000fe40000011636 */
[----:B----4-:R-:W-:Y:S02]  /*7e360*/  LOP3.LUT R8, R38, 0xffff, RZ, 0xc0, !PT ;  /* 0x0000ffff26087812 */ /* 0x010fe400078ec0ff */
[----:B------:R-:W-:-:S02]  /*7e370*/  LOP3.LUT R9, R39, 0xffff, RZ, 0xc0, !PT ;  /* 0x0000ffff27097812 */ /* 0x000fc400078ec0ff */
[----:B------:R-:W-:Y:S02]  /*7e380*/  PRMT R28, R28, 0x3340, R0 ;  /* 0x000033401c1c7816 */ /* 0x000fe40000000000 */
[----:B0-----:R-:W-:Y:S02]  /*7e390*/  PRMT R3, R5, 0x3340, R4 ;  /* 0x0000334005037816 */ /* 0x001fe40000000004 */
[----:B------:R-:W-:Y:S02]  /*7e3a0*/  LOP3.LUT R34, R34, 0xffff, RZ, 0xc0, !PT ;  /* 0x0000ffff22227812 */ /* 0x000fe400078ec0ff */
[----:B------:R-:W-:Y:S02]  /*7e3b0*/  SHF.R.U32.HI R32, RZ, 0x8, R55 ;  /* 0x00000008ff207819 */ /* 0x000fe40000011637 */
[--C-:B------:R-:W-:Y:S02]  /*7e3c0*/  PRMT R4, R9, 0x3340, R0.reuse ;  /* 0x0000334009047816 */ /* 0x100fe40000000000 */
[----:B------:R-:W-:Y:S01]  /*7e3d0*/  LOP3.LUT R32, R32, 0xffff, RZ, 0xc0, !PT ;  /* 0x0000ffff20207812 */ /* 0x000fe200078ec0ff */
[----:B------:R-:W-:Y:S01]  /*7e3e0*/  STL [R1+0x2ce4], R28 ;  /* 0x002ce41c01007387 */ /* 0x000fe20000100800 */
[----:B------:R-:W-:-:S02]  /*7e3f0*/  PRMT R34, R34, 0x3340, R0 ;  /* 0x0000334022227816 */ /* 0x000fc40000000000 */
[----:B------:R-:W-:Y:S01]  /*7e400*/  PRMT R32, R32, 0x3340, R0 ;  /* 0x0000334020207816 */ /* 0x000fe20000000000 */
[----:B------:R0:W-:Y:S04]  /*7e410*/  STL [R1+0x38], R3 ;  /* 0x0000380301007387 */ /* 0x0001e80000100800 */
[----:B------:R-:W4:Y:S01]  /*7e420*/  LDL.LU R55, [R1+0x272c] ;  /* 0x00272c0001377983 */ /* 0x000f220000300800 */
[----:B------:R-:W-:-:S03]  /*7e430*/  SHF.R.U32.HI R31, RZ, 0x8, R58 ;  /* 0x00000008ff1f7819 */ /* 0x000fc6000001163a */
[----:B------:R-:W2:Y:S04]  /*7e440*/  LDL.LU R54, [R1+0x26d4] ;  /* 0x0026d40001367983 */ /* 0x000ea80000300800 */
[----:B------:R-:W-:Y:S04]  /*7e450*/  STL [R1+0x2ce8], R32 ;  /* 0x002ce82001007387 */ /* 0x000fe80000100800 */
[----:B------:R-:W-:Y:S01]  /*7e460*/  STL [R1+0x2cec], R34 ;  /* 0x002cec2201007387 */ /* 0x000fe20000100800 */
[----:B---3--:R-:W-:-:S04]  /*7e470*/  LOP3.LUT R6, R50, 0xffff, RZ, 0xc0, !PT ;  /* 0x0000ffff32067812 */ /* 0x008fc800078ec0ff */
[----:B------:R-:W-:-:S04]  /*7e480*/  PRMT R5, R8, 0x3340, R6 ;  /* 0x0000334008057816 */ /* 0x000fc80000000006 */
[----:B------:R-:W-:-:S05]  /*7e490*/  PRMT R50, R5, 0x5410, R4 ;  /* 0x0000541005327816 */ /* 0x000fca0000000004 */
[----:B------:R-:W-:Y:S04]  /*7e4a0*/  STL [R1+0x2c94], R50 ;  /* 0x002c943201007387 */ /* 0x000fe80000100800 */
[----:B------:R-:W3:Y:S01]  /*7e4b0*/  LDL.LU R58, [R1+0x2d58] ;  /* 0x002d5800013a7983 */ /* 0x000ee20000300800 */
[----:B------:R-:W-:Y:S02]  /*7e4c0*/  SHF.R.U32.HI R5, RZ, 0x8, R8 ;  /* 0x00000008ff057819 */ /* 0x000fe40000011608 */
[----:B------:R-:W-:Y:S02]  /*7e4d0*/  SHF.R.U32.HI R4, RZ, 0x8, R6 ;  /* 0x00000008ff047819 */ /* 0x000fe40000011606 */
[----:B------:R-:W-:Y:S02]  /*7e4e0*/  LOP3.LUT R31, R31, 0xffff, RZ, 0xc0, !PT ;  /* 0x0000ffff1f1f7812 */ /* 0x000fe400078ec0ff */
[----:B------:R-:W-:-:S02]  /*7e4f0*/  LOP3.LUT R5, R5, 0xffff, RZ, 0xc0, !PT ;  /* 0x0000ffff05057812 */ /* 0x000fc400078ec0ff */
[----:B------:R-:W-:Y:S02]  /*7e500*/  LOP3.LUT R4, R4, 0xffff, RZ, 0xc0, !PT ;  /* 0x0000ffff04047812 */ /* 0x000fe400078ec0ff */
[----:B------:R-:W-:Y:S02]  /*7e510*/  PRMT R31, R31, 0x3340, R0 ;  /* 0x000033401f1f7816 */ /* 0x000fe40000000000 */
[----:B0-----:R-:W-:-:S03]  /*7e520*/  PRMT R3, R5, 0x3340, R4 ;  /* 0x0000334005037816 */ /* 0x001fc60000000004 */
[----:B------:R-:W-:Y:S01]  /*7e530*/  STL [R1+0x2c98], R31 ;  /* 0x002c981f01007387 */ /* 0x000fe20000100800 */
[----:B------:R-:W-:-:S03]  /*7e540*/  SHF.R.U32.HI R29, RZ, 0x8, R59 ;  /* 0x00000008ff1d7819 */ /* 0x000fc6000001163b */
[----:B------:R0:W-:Y:S01]  /*7e550*/  STL [R1+0x40], R3 ;  /* 0x0000400301007387 */ /* 0x0001e20000100800 */
[----:B------:R-:W-:-:S03]  /*7e560*/  SHF.R.U32.HI R30, RZ, 0x8, R9 ;  /* 0x00000008ff1e7819 */ /* 0x000fc60000011609 */
[----:B------:R-:W3:Y:S01]  /*7e570*/  LDL.LU R38, [R1+0x2864] ;  /* 0x0028640001267983 */ /* 0x000ee20000300800 */
[----:B----4-:R-:W-:-:S03]  /*7e580*/  LOP3.LUT R8, R55, 0xffff, RZ, 0xc0, !PT ;  /* 0x0000ffff37087812 */ /* 0x010fc600078ec0ff */
[----:B------:R-:W4:Y:S01]  /*7e590*/  LDL.LU R39, [R1+0x27a4] ;  /* 0x0027a40001277983 */ /* 0x000f220000300800 */
[----:B--2---:R-:W-:-:S03]  /*7e5a0*/  LOP3.LUT R9, R54, 0xffff, RZ, 0xc0, !PT ;  /* 0x0000ffff36097812 */ /* 0x004fc600078ec0ff */
[----:B------:R-:W2:Y:S01]  /*7e5b0*/  LDL.LU R59, [R1+0x280c] ;  /* 0x00280c00013b7983 */ /* 0x000ea20000300800 */
[--C-:B------:R-:W-:Y:S02]  /*7e5c0*/  PRMT R4, R9, 0x3340, R0.reuse ;  /* 0x0000334009047816 */ /* 0x100fe40000000000 */
[----:B------:R-:W-:Y:S02]  /*7e5d0*/  LOP3.LUT R30, R30, 0xffff, RZ, 0xc0, !PT ;  /* 0x0000ffff1e1e7812 */ /* 0x000fe400078ec0ff */
[----:B------:R-:W-:Y:S02]  /*7e5e0*/  SHF.R.U32.HI R27, RZ, 0x8, R53 ;  /* 0x00000008ff1b7819 */ /* 0x000fe40000011635 */
[----:B------:R-:W-:Y:S02]  /*7e5f0*/  LOP3.LUT R29, R29, 0xffff, RZ, 0xc0, !PT ;  /* 0x0000ffff1d1d7812 */ /* 0x000fe400078ec0ff */
[----:B------:R-:W-:Y:S02]  /*7e600*/  PRMT R30, R30, 0x3340, R0 ;  /* 0x000033401e1e7816 */ /* 0x000fe40000000000 */
[----:B------:R-:W-:-:S02]  /*7e610*/  LOP3.LUT R27, R27, 0xffff, RZ, 0xc0, !PT ;  /* 0x0000ffff1b1b7812 */ /* 0x000fc400078ec0ff */
[--C-:B------:R-:W-:Y:S01]  /*7e620*/  PRMT R29, R29, 0x3340, R0.reuse ;  /* 0x000033401d1d7816 */ /* 0x100fe20000000000 */
[----:B------:R-:W-:Y:S01]  /*7e630*/  STL [R1+0x2cf4], R30 ;  /* 0x002cf41e01007387 */ /* 0x000fe20000100800 */
[----:B------:R-:W-:-:S03]  /*7e640*/  PRMT R27, R27, 0x3340, R0 ;  /* 0x000033401b1b7816 */ /* 0x000fc60000000000 */
[----:B------:R-:W-:Y:S01]  /*7e650*/  STL [R1+0x2cf8], R29 ;  /* 0x002cf81d01007387 */ /* 0x000fe20000100800 */
[----:B------:R-:W-:Y:S02]  /*7e660*/  SHF.R.U32.HI R25, RZ, 0x8, R2 ;  /* 0x00000008ff197819 */ /* 0x000fe40000011602 */
[----:B---3--:R-:W-:-:S04]  /*7e670*/  LOP3.LUT R6, R58, 0xffff, RZ, 0xc0, !PT ;  /* 0x0000ffff3a067812 */ /* 0x008fc800078ec0ff */
[----:B------:R-:W-:-:S04]  /*7e680*/  PRMT R5, R8, 0x3340, R6 ;  /* 0x0000334008057816 */ /* 0x000fc80000000006 */
[----:B------:R-:W-:Y:S02]  /*7e690*/  PRMT R58, R5, 0x5410, R4 ;  /* 0x00005410053a7816 */ /* 0x000fe40000000004 */
[----:B------:R-:W-:Y:S02]  /*7e6a0*/  SHF.R.U32.HI R5, RZ, 0x8, R8 ;  /* 0x00000008ff057819 */ /* 0x000fe40000011608 */
[----:B------:R-:W-:Y:S02]  /*7e6b0*/  SHF.R.U32.HI R4, RZ, 0x8, R6 ;  /* 0x00000008ff047819 */ /* 0x000fe40000011606 */
[----:B------:R-:W-:Y:S02]  /*7e6c0*/  LOP3.LUT R5, R5, 0xffff, RZ, 0xc0, !PT ;  /* 0x0000ffff05057812 */ /* 0x000fe400078ec0ff */
[----:B------:R-:W-:Y:S01]  /*7e6d0*/  LOP3.LUT R4, R4, 0xffff, RZ, 0xc0, !PT ;  /* 0x0000ffff04047812 */ /* 0x000fe200078ec0ff */
[----:B------:R-:W-:Y:S03]  /*7e6e0*/  STL [R1+0x2c38], R58 ;  /* 0x002c383a01007387 */ /* 0x000fe60000100800 */
[----:B0-----:R-:W-:Y:S01]  /*7e6f0*/  PRMT R3, R5, 0x3340, R4 ;  /* 0x0000334005037816 */ /* 0x001fe20000000004 */
[----:B------:R-:W3:Y:S04]  /*7e700*/  LDL.LU R55, [R1+0x26c] ;  /* 0x00026c0001377983 */ /* 0x000ee80000300800 */
[----:B------:R-:W-:Y:S04]  /*7e710*/  STL [R1+0x2cfc], R27 ;  /* 0x002cfc1b01007387 */ /* 0x000fe80000100800 */
[----:B------:R0:W-:Y:S04]  /*7e720*/  STL [R1+0x2d00], R3 ;  /* 0x002d000301007387 */ /* 0x0001e80000100800 */
[----:B------:R-:W3:Y:S01]  /*7e730*/  LDL.LU R2, [R1+0x2d54] ;  /* 0x002d540001027983 */ /* 0x000ee20000300800 */
[----:B------:R-:W-:-:S02]  /*7e740*/  SHF.R.U32.HI R26, RZ, 0x8, R9 ;  /* 0x00000008ff1a7819 */ /* 0x000fc40000011609 */
[----:B------:R-:W-:Y:S01]  /*7e750*/  LOP3.LUT R9, R38, 0xffff, RZ, 0xc0, !PT ;  /* 0x0000ffff26097812 */ /* 0x000fe200078ec0ff */
[----:B------:R-:W3:Y:S01]  /*7e760*/  LDL.LU R53, [R1+0x2874] ;  /* 0x0028740001357983 */ /* 0x000ee20000300800 */
[----:B----4-:R-:W-:Y:S02]  /*7e770*/  LOP3.LUT R6, R39, 0xffff, RZ, 0xc0, !PT ;  /* 0x0000ffff27067812 */ /* 0x010fe400078ec0ff */
[----:B--2---:R-:W-:Y:S01]  /*7e780*/  LOP3.LUT R8, R59, 0xffff, RZ, 0xc0, !PT ;  /* 0x0000ffff3b087812 */ /* 0x004fe200078ec0ff */
[----:B------:R-:W2:Y:S01]  /*7e790*/  LDL.LU R54, [R1+0x27c4] ;  /* 0x0027c40001367983 */ /* 0x000ea20000300800 */
[----:B------:R-:W-:Y:S02]  /*7e7a0*/  PRMT R4, R6, 0x3340, R0 ;  /* 0x0000334006047816 */ /* 0x000fe40000000000 */
[----:B------:R-:W-:Y:S02]  /*7e7b0*/  PRMT R5, R9, 0x3340, R8 ;  /* 0x0000334009057816 */ /* 0x000fe40000000008 */
[----:B------:R-:W-:-:S02]  /*7e7c0*/  LOP3.LUT R26, R26, 0xffff, RZ, 0xc0, !PT ;  /* 0x0000ffff1a1a7812 */ /* 0x000fc400078ec0ff */
[----:B0-----:R-:W-:Y:S02]  /*7e7d0*/  PRMT R3, R5, 0x5410, R4 ;  /* 0x0000541005037816 */ /* 0x001fe40000000004 */
[----:B------:R-:W-:Y:S02]  /*7e7e0*/  SHF.R.U32.HI R5, RZ, 0x8, R9 ;  /* 0x00000008ff057819 */ /* 0x000fe40000011609 */
[----:B------:R-:W-:Y:S02]  /*7e7f0*/  SHF.R.U32.HI R4, RZ, 0x8, R8 ;  /* 0x00000008ff047819 */ /* 0x000fe40000011608 */
[----:B------:R-:W-:Y:S02]  /*7e800*/  SHF.R.U32.HI R22, RZ, 0x8, R6 ;  /* 0x00000008ff167819 */ /* 0x000fe40000011606 */
[----:B------:R-:W-:Y:S02]  /*7e810*/  LOP3.LUT R25, R25, 0xffff, RZ, 0xc0, !PT ;  /* 0x0000ffff19197812 */ /* 0x000fe400078ec0ff */
[----:B------:R-:W-:-:S02]  /*7e820*/  LOP3.LUT R5, R5, 0xffff, RZ, 0xc0, !PT ;  /* 0x0000ffff05057812 */ /* 0x000fc400078ec0ff */
[----:B------:R-:W-:Y:S02]  /*7e830*/  LOP3.LUT R4, R4, 0xffff, RZ, 0xc0, !PT ;  /* 0x0000ffff04047812 */ /* 0x000fe400078ec0ff */
[--C-:B------:R-:W-:Y:S02]  /*7e840*/  PRMT R26, R26, 0x3340, R0.reuse ;  /* 0x000033401a1a7816 */ /* 0x100fe40000000000 */
[----:B------:R-:W-:Y:S02]  /*7e850*/  LOP3.LUT R22, R22, 0xffff, RZ, 0xc0, !PT ;  /* 0x0000ffff16167812 */ /* 0x000fe400078ec0ff */
[----:B------:R-:W-:Y:S02]  /*7e860*/  PRMT R25, R25, 0x3340, R0 ;  /* 0x0000334019197816 */ /* 0x000fe40000000000 */
[----:B------:R-:W-:Y:S01]  /*7e870*/  PRMT R60, R5, 0x3340, R4 ;  /* 0x00003340053c7816 */ /* 0x000fe20000000004 */
[----:B------:R-:W-:Y:S01]  /*7e880*/  STL [R1+0x2d04], R26 ;  /* 0x002d041a01007387 */ /* 0x000fe20000100800 */
[----:B------:R-:W-:-:S03]  /*7e890*/  PRMT R22, R22, 0x3340, R0 ;  /* 0x0000334016167816 */ /* 0x000fc60000000000 */
[----:B------:R-:W-:Y:S04]  /*7e8a0*/  STL [R1+0x2d08], R25 ;  /* 0x002d081901007387 */ /* 0x000fe80000100800 */
[----:B------:R-:W-:Y:S04]  /*7e8b0*/  STL [R1+0x278], R3 ;  /* 0x0002780301007387 */ /* 0x000fe80000100800 */
[----:B------:R-:W-:Y:S04]  /*7e8c0*/  STL [R1+0x2d0c], R60 ;  /* 0x002d0c3c01007387 */ /* 0x000fe80000100800 */
[----:B------:R-:W-:Y:S04]  /*7e8d0*/  STL [R1+0x2d10], R22 ;  /* 0x002d101601007387 */ /* 0x000fe80000100800 */
[----:B------:R-:W4:Y:S01]  /*7e8e0*/  LDL.LU R59, [R1+0x17c4] ;  /* 0x0017c400013b7983 */ /* 0x000f220000300800 */
[----:B---3--:R-:W-:-:S03]  /*7e8f0*/  SHF.R.U32.HI R21, RZ, 0x8, R55 ;  /* 0x00000008ff157819 */ /* 0x008fc60000011637 */
[----:B------:R-:W3:Y:S01]  /*7e900*/  LDL.LU R55, [R1+0x23c8] ;  /* 0x0023c80001377983 */ /* 0x000ee20000300800 */
[----:B------:R-:W-:-:S03]  /*7e910*/  SHF.R.U32.HI R20, RZ, 0x8, R2 ;  /* 0x00000008ff147819 */ /* 0x000fc60000011602 */
[----:B------:R-:W3:Y:S01]  /*7e920*/  LDL.LU R2, [R1+0x2d50] ;  /* 0x002d500001027983 */ /* 0x000ee20000300800 */
[----:B------:R-:W-:Y:S02]  /*7e930*/  LOP3.LUT R21, R21, 0xffff, RZ, 0xc0, !PT ;  /* 0x0000ffff15157812 */ /* 0x000fe400078ec0ff */
[----:B------:R-:W-:Y:S02]  /*7e940*/  LOP3.LUT R20, R20, 0xffff, RZ, 0xc0, !PT ;  /* 0x0000ffff14147812 */ /* 0x000fe400078ec0ff */
[----:B------:R-:W-:Y:S02]  /*7e950*/  LOP3.LUT R9, R53, 0xffff, RZ, 0xc0, !PT ;  /* 0x0000ffff35097812 */ /* 0x000fe400078ec0ff */
[----:B--2---:R-:W-:Y:S02]  /*7e960*/  LOP3.LUT R6, R54, 0xffff, RZ, 0xc0, !PT ;  /* 0x0000ffff36067812 */ /* 0x004fe400078ec0ff */
[--C-:B------:R-:W-:Y:S02]  /*7e970*/  PRMT R21, R21, 0x3340, R0.reuse ;  /* 0x0000334015157816 */ /* 0x100fe40000000000 */
[----:B------:R-:W-:-:S02]  /*7e980*/  PRMT R20, R20, 0x3340, R0 ;  /* 0x0000334014147816 */ /* 0x000fc40000000000 */
[----:B------:R-:W-:Y:S01]  /*7e990*/  PRMT R4, R6, 0x3340, R0 ;  /* 0x0000334006047816 */ /* 0x000fe20000000000 */
[----:B------:R-:W-:Y:S01]  /*7e9a0*/  STL [R1+0x2d14], R21 ;  /* 0x002d141501007387 */ /* 0x000fe20000100800 */
[----:B------:R-:W-:-:S03]  /*7e9b0*/  SHF.R.U32.HI R14, RZ, 0x8, R6 ;  /* 0x00000008ff0e7819 */ /* 0x000fc60000011606 */
[----:B------:R-:W-:Y:S04]  /*7e9c0*/  STL [R1+0x2d18], R20 ;  /* 0x002d181401007387 */ /* 0x000fe80000100800 */
[----:B------:R-:W2:Y:S01]  /*7e9d0*/  LDL.LU R43, [R1+0x2884] ;  /* 0x00288400012b7983 */ /* 0x000ea20000300800 */
[----:B------:R-:W-:-:S03]  /*7e9e0*/  LOP3.LUT R14, R14, 0xffff, RZ, 0xc0, !PT ;  /* 0x0000ffff0e0e7812 */ /* 0x000fc600078ec0ff */
[----:B------:R-:W2:Y:S04]  /*7e9f0*/  LDL.LU R37, [R1+0x27d8] ;  /* 0x0027d80001257983 */ /* 0x000ea80000300800 */
[----:B------:R-:W2:Y:S01]  /*7ea00*/  LDL.LU R54, [R1+0x283c] ;  /* 0x00283c0001367983 */ /* 0x000ea20000300800 */
[----:B------:R-:W-:-:S03]  /*7ea10*/  PRMT R14, R14, 0x3340, R0 ;  /* 0x000033400e0e7816 */ /* 0x000fc60000000000 */
[----:B------:R-:W2:Y:S04]  /*7ea20*/  LDL.LU R38, [R1+0x250] ;  /* 0x0002500001267983 */ /* 0x000ea80000300800 */
[----:B------:R-:W2:Y:S01]  /*7ea30*/  LDL.LU R39, [R1+0x23cc] ;  /* 0x0023cc0001277983 */ /* 0x000ea20000300800 */
[----:B----4-:R-:W-:Y:S02]  /*7ea40*/  SHF.R.U32.HI R13, RZ, 0x8, R59 ;  /* 0x00000008ff0d7819 */ /* 0x010fe4000001163b */
[----:B---3--:R-:W-:-:S04]  /*7ea50*/  LOP3.LUT R8, R2, 0xffff, RZ, 0xc0, !PT ;  /* 0x0000ffff02087812 */ /* 0x008fc800078ec0ff */
[----:B------:R-:W-:-:S04]  /*7ea60*/  PRMT R5, R9, 0x3340, R8 ;  /* 0x0000334009057816 */ /* 0x000fc80000000008 */
[----:B------:R-:W-:Y:S02]  /*7ea70*/  PRMT R2, R5, 0x5410, R4 ;  /* 0x0000541005027816 */ /* 0x000fe40000000004 */
[----:B------:R-:W-:Y:S02]  /*7ea80*/  SHF.R.U32.HI R5, RZ, 0x8, R9 ;  /* 0x00000008ff057819 */ /* 0x000fe40000011609 */
[----:B------:R-:W-:Y:S02]  /*7ea90*/  SHF.R.U32.HI R4, RZ, 0x8, R8 ;  /* 0x00000008ff047819 */ /* 0x000fe40000011608 */
[----:B------:R-:W-:Y:S02]  /*7eaa0*/  LOP3.LUT R5, R5, 0xffff, RZ, 0xc0, !PT ;  /* 0x0000ffff05057812 */ /* 0x000fe400078ec0ff */
[----:B------:R-:W-:-:S04]  /*7eab0*/  LOP3.LUT R4, R4, 0xffff, RZ, 0xc0, !PT ;  /* 0x0000ffff04047812 */ /* 0x000fc800078ec0ff */
[----:B------:R-:W-:Y:S01]  /*7eac0*/  PRMT R57, R5, 0x3340, R4 ;  /* 0x0000334005397816 */ /* 0x000fe20000000004 */
[----:B------:R0:W-:Y:S01]  /*7ead0*/  STL [R1+0x2c00], R2 ;  /* 0x002c000201007387 */ /* 0x0001e20000100800 */
[----:B------:R-:W-:-:S03]  /*7eae0*/  SHF.R.U32.HI R12, RZ, 0x8, R55 ;  /* 0x00000008ff0c7819 */ /* 0x000fc60000011637 */
[----:B------:R-:W-:Y:S04]  /*7eaf0*/  STL [R1+0x2d1c], R57 ;  /* 0x002d1c3901007387 */ /* 0x000fe80000100800 */
[----:B------:R-:W-:Y:S04]  /*7eb00*/  STL [R1+0x2d20], R14 ;  /* 0x002d200e01007387 */ /* 0x000fe80000100800 */
[----:B------:R-:W3:Y:S04]  /*7eb10*/  LDL.LU R53, [R1+0x2890] ;  /* 0x0028900001357983 */ /* 0x000ee80000300800 */
[----:B------:R-:W4:Y:S04]  /*7eb20*/  LDL.LU R59, [R1+0x27ec] ;  /* 0x0027ec00013b7983 */ /* 0x000f280000300800 */
[----:B------:R-:W4:Y:S01]  /*7eb30*/  LDL.LU R55, [R1+0x2850] ;  /* 0x0028500001377983 */ /* 0x000f220000300800 */
[----:B--2---:R-:W-:-:S02]  /*7eb40*/  LOP3.LUT R9, R43, 0xffff, RZ, 0xc0, !PT ;  /* 0x0000ffff2b097812 */ /* 0x004fc400078ec0ff */
[----:B------:R-:W-:Y:S02]  /*7eb50*/  LOP3.LUT R6, R37, 0xffff, RZ, 0xc0, !PT ;  /* 0x0000ffff25067812 */ /* 0x000fe400078ec0ff */
[----:B------:R-:W-:Y:S02]  /*7eb60*/  LOP3.LUT R8, R54, 0xffff, RZ, 0xc0, !PT ;  /* 0x0000ffff36087812 */ /* 0x000fe400078ec0ff */
[----:B------:R-:W-:Y:S02]  /*7eb70*/  PRMT R4, R6, 0x3340, R0 ;  /* 0x0000334006047816 */ /* 0x000fe40000000000 */
[----:B------:R-:W-:Y:S02]  /*7eb80*/  PRMT R5, R9, 0x3340, R8 ;  /* 0x0000334009057816 */ /* 0x000fe40000000008 */
[----:B------:R-:W-:Y:S02]  /*7eb90*/  LOP3.LUT R13, R13, 0xffff, RZ, 0xc0, !PT ;  /* 0x0000ffff0d0d7812 */ /* 0x000fe400078ec0ff */
[----:B0-----:R-:W-:-:S02]  /*7eba0*/  PRMT R2, R5, 0x5410, R4 ;  /* 0x0000541005027816 */ /* 0x001fc40000000004 */
[----:B------:R-:W-:Y:S02]  /*7ebb0*/  SHF.R.U32.HI R5, RZ, 0x8, R9 ;  /* 0x00000008ff057819 */ /* 0x000fe40000011609 */
[----:B------:R-:W-:Y:S02]  /*7ebc0*/  SHF.R.U32.HI R4, RZ, 0x8, R8 ;  /* 0x00000008ff047819 */ /* 0x000fe40000011608 */
[----:B------:R-:W-:Y:S02]  /*7ebd0*/  LOP3.LUT R12, R12, 0xffff, RZ, 0xc0, !PT ;  /* 0x0000ffff0c0c7812 */ /* 0x000fe400078ec0ff */
[----:B------:R-:W-:Y:S02]  /*7ebe0*/  PRMT R13, R13, 0x3340, R0 ;  /* 0x000033400d0d7816 */ /* 0x000fe40000000000 */
[----:B------:R-:W-:Y:S02]  /*7ebf0*/  SHF.R.U32.HI R10, RZ, 0x8, R6 ;  /* 0x00000008ff0a7819 */ /* 0x000fe40000011606 */
[----:B------:R-:W-:-:S02]  /*7ec00*/  LOP3.LUT R5, R5, 0xffff, RZ, 0xc0, !PT ;  /* 0x0000ffff05057812 */ /* 0x000fc400078ec0ff */
[----:B------:R-:W-:Y:S02]  /*7ec10*/  LOP3.LUT R4, R4, 0xffff, RZ, 0xc0, !PT ;  /* 0x0000ffff04047812 */ /* 0x000fe400078ec0ff */
[----:B------:R-:W-:Y:S02]  /*7ec20*/  SHF.R.U32.HI R9, RZ, 0x8, R38 ;  /* 0x00000008ff097819 */ /* 0x000fe40000011626 */
[----:B------:R-:W-:Y:S01]  /*7ec30*/  PRMT R12, R12, 0x3340, R0 ;  /* 0x000033400c0c7816 */ /* 0x000fe20000000000 */
[----:B------:R-:W-:Y:S01]  /*7ec40*/  STL [R1+0x2d24], R13 ;  /* 0x002d240d01007387 */ /* 0x000fe20000100800 */
[----:B------:R-:W-:-:S03]  /*7ec50*/  PRMT R48, R5, 0x3340, R4 ;  /* 0x0000334005307816 */ /* 0x000fc60000000004 */
[----:B------:R-:W-:Y:S01]  /*7ec60*/  STL [R1+0x2d28], R12 ;  /* 0x002d280c01007387 */ /* 0x000fe20000100800 */
[----:B------:R-:W-:-:S03]  /*7ec70*/  SHF.R.U32.HI R8, RZ, 0x8, R39 ;  /* 0x00000008ff087819 */ /* 0x000fc60000011627 */
[----:B------:R-:W2:Y:S01]  /*7ec80*/  LDL.LU R54, [R1+0x2a90] ;  /* 0x002a900001367983 */ /* 0x000ea20000300800 */
[----:B------:R-:W-:-:S03]  /*7ec90*/  LOP3.LUT R10, R10, 0xffff, RZ, 0xc0, !PT ;  /* 0x0000ffff0a0a7812 */ /* 0x000fc600078ec0ff */
[----:B------:R0:W-:Y:S01]  /*7eca0*/  STL [R1+0x314], R2 ;  /* 0x0003140201007387 */ /* 0x0001e20000100800 */
[----:B------:R-:W-:Y:S02]  /*7ecb0*/  LOP3.LUT R9, R9, 0xffff, RZ, 0xc0, !PT ;  /* 0x0000ffff09097812 */ /* 0x000fe400078ec0ff */
[----:B------:R-:W-:Y:S02]  /*7ecc0*/  LOP3.LUT R8, R8, 0xffff, RZ, 0xc0, !PT ;  /* 0x0000ffff08087812 */ /* 0x000fe400078ec0ff */
[--C-:B------:R-:W-:Y:S02]  /*7ecd0*/  PRMT R10, R10, 0x3340, R0.reuse ;  /* 0x000033400a0a7816 */ /* 0x100fe40000000000 */
[--C-:B------:R-:W-:Y:S02]  /*7ece0*/  PRMT R9, R9, 0x3340, R0.reuse ;  /* 0x0000334009097816 */ /* 0x100fe40000000000 */
[----:B------:R-:W-:Y:S01]  /*7ecf0*/  PRMT R8, R8, 0x3340, R0 ;  /* 0x0000334008087816 */ /* 0x000fe20000000000 */
[----:B------:R-:W-:Y:S04]  /*7ed00*/  STL [R1+0x2d2c], R48 ;  /* 0x002d2c3001007387 */ /* 0x000fe80000100800 */
[----:B------:R-:W-:Y:S04]  /*7ed10*/  STL [R1+0x2d30], R10 ;  /* 0x002d300a01007387 */ /* 0x000fe80000100800 */
[----:B------:R-:W-:Y:S04]  /*7ed20*/  STL [R1+0x2d34], R9 ;  /* 0x002d340901007387 */ /* 0x000fe80000100800 */
[----:B------:R1:W-:Y:S01]  /*7ed30*/  STL [R1+0x2d38], R8 ;  /* 0x002d380801007387 */ /* 0x0003e20000100800 */
[----:B---3--:R-:W-:-:S02]  /*7ed40*/  LOP3.LUT R38, R53, 0xffff, RZ, 0xc0, !PT ;  /* 0x0000ffff35267812 */ /* 0x008fc400078ec0ff */
[----:B----4-:R-:W-:Y:S02]  /*7ed50*/  LOP3.LUT R6, R59, 0xffff, RZ, 0xc0, !PT ;  /* 0x0000ffff3b067812 */ /* 0x010fe400078ec0ff */
[----:B------:R-:W-:Y:S02]  /*7ed60*/  LOP3.LUT R37, R55, 0xffff, RZ, 0xc0, !PT ;  /* 0x0000ffff37257812 */ /* 0x000fe400078ec0ff */
[----:B------:R-:W-:Y:S02]  /*7ed70*/  PRMT R4, R6, 0x3340, R0 ;  /* 0x0000334006047816 */ /* 0x000fe40000000000 */
[----:B------:R-:W-:Y:S02]  /*7ed80*/  PRMT R5, R38, 0x3340, R37 ;  /* 0x0000334026057816 */ /* 0x000fe40000000025 */
[----:B------:R-:W-:Y:S02]  /*7ed90*/  SHF.R.U32.HI R6, RZ, 0x8, R6 ;  /* 0x00000008ff067819 */ /* 0x000fe40000011606 */
[----:B0-----:R-:W-:-:S02]  /*7eda0*/  PRMT R2, R5, 0x5410, R4 ;  /* 0x0000541005027816 */ /* 0x001fc40000000004 */
[----:B------:R-:W-:Y:S02]  /*7edb0*/  SHF.R.U32.HI R5, RZ, 0x8, R38 ;  /* 0x00000008ff057819 */ /* 0x000fe40000011626 */
[----:B------:R-:W-:Y:S02]  /*7edc0*/  SHF.R.U32.HI R4, RZ, 0x8, R37 ;  /* 0x00000008ff047819 */ /* 0x000fe40000011625 */
[----:B------:R-:W-:Y:S02]  /*7edd0*/  LOP3.LUT R5, R5, 0xffff, RZ, 0xc0, !PT ;  /* 0x0000ffff05057812 */ /* 0x000fe400078ec0ff */
[----:B------:R-:W-:Y:S02]  /*7ede0*/  LOP3.LUT R4, R4, 0xffff, RZ, 0xc0, !PT ;  /* 0x0000ffff04047812 */ /* 0x000fe400078ec0ff */
[----:B------:R-:W-:Y:S02]  /*7edf0*/  LOP3.LUT R6, R6, 0xffff, RZ, 0xc0, !PT ;  /* 0x0000ffff06067812 */ /* 0x000fe400078ec0ff */
[----:B------:R-:W-:-:S02]  /*7ee00*/  PRMT R56, R5, 0x3340, R4 ;  /* 0x0000334005387816 */ /* 0x000fc40000000004 */
[----:B------:R-:W-:Y:S01]  /*7ee10*/  PRMT R6, R6, 0x3340, R0 ;  /* 0x0000334006067816 */ /* 0x000fe20000000000 */
[----:B------:R0:W-:Y:S04]  /*7ee20*/  STL [R1+0x23d8], R2 ;  /* 0x0023d80201007387 */ /* 0x0001e80000100800 */
[----:B------:R-:W-:Y:S04]  /*7ee30*/  STL [R1+0x2d3c], R56 ;  /* 0x002d3c3801007387 */ /* 0x000fe80000100800 */
[----:B------:R-:W-:Y:S04]  /*7ee40*/  STL [R1+0x2d40], R6 ;  /* 0x002d400601007387 */ /* 0x000fe80000100800 */
[----:B-1----:R-:W3:Y:S04]  /*7ee50*/  LDL.LU R8, [R1+0x2624] ;  /* 0x0026240001087983 */ /* 0x002ee80000300800 */
[----:B------:R-:W3:Y:S04]  /*7ee60*/  LDL.LU R9, [R1+0x29e0] ;  /* 0x0029e00001097983 */ /* 0x000ee80000300800 */
        /* <DEDUP_REMOVED lines=43> */
[----:B------:R-:W-:-:S03]  /*7f120*/  SHF.R.U32.HI R5, RZ, 0x8, R52 ;  /* 0x00000008ff057819 */ /* 0x000fc60000011634 */
[----:B------:R-:W4:Y:S04]  /*7f130*/  LDL.LU R41, [R1+0x285c] ;  /* 0x00285c0001297983 */ /* 0x000f280000300800 */
[----:B------:R-:W4:Y:S04]  /*7f140*/  LDL.LU R42, [R1+0x2a8] ;  /* 0x0002a800012a7983 */ /* 0x000f280000300800 */
[----:B------:R-:W4:Y:S04]  /*7f150*/  LDL.LU R43, [R1+0x2870] ;  /* 0x00287000012b7983 */ /* 0x000f280000300800 */
[----:B------:R-:W4:Y:S04]  /*7f160*/  LDL.LU R39, [R1+0x290] ;  /* 0x0002900001277983 */ /* 0x000f280000300800 */
[----:B------:R-:W4:Y:S04]  /*7f170*/  LDL.LU R52, [R1+0x2830] ;  /* 0x0028300001347983 */ /* 0x000f280000300800 */
[----:B------:R-:W4:Y:S04]  /*7f180*/  LDL.LU R53, [R1+0x234] ;  /* 0x0002340001357983 */ /* 0x000f280000300800 */
[----:B------:R-:W4:Y:S01]  /*7f190*/  LDL.LU R59, [R1+0x2844] ;  /* 0x00284400013b7983 */ /* 0x000f220000300800 */
[----:B--2---:R-:W-:-:S02]  /*7f1a0*/  SHF.R.U32.HI R4, RZ, 0x8, R54 ;  /* 0x00000008ff047819 */ /* 0x004fc40000011636 */
[----:B------:R-:W-:Y:S01]  /*7f1b0*/  LOP3.LUT R5, R5, 0xffff, RZ, 0xc0, !PT ;  /* 0x0000ffff05057812 */ /* 0x000fe200078ec0ff */
[----:B------:R-:W2:Y:S01]  /*7f1c0*/  LDL.LU R55, [R1+0x1fc] ;  /* 0x0001fc0001377983 */ /* 0x000ea20000300800 */
[----:B------:R-:W-:Y:S02]  /*7f1d0*/  LOP3.LUT R4, R4, 0xffff, RZ, 0xc0, !PT ;  /* 0x0000ffff04047812 */ /* 0x000fe400078ec0ff */
[--C-:B------:R-:W-:Y:S01]  /*7f1e0*/  PRMT R5, R5, 0x3340, R0.reuse ;  /* 0x0000334005057816 */ /* 0x100fe20000000000 */
[----:B------:R-:W2:Y:S01]  /*7f1f0*/  LDL.LU R54, [R1+0x2808] ;  /* 0x0028080001367983 */ /* 0x000ea20000300800 */
[----:B------:R-:W-:-:S03]  /*7f200*/  PRMT R4, R4, 0x3340, R0 ;  /* 0x0000334004047816 */ /* 0x000fc60000000000 */
[----:B------:R-:W-:Y:S04]  /*7f210*/  STL [R1+0x2d44], R5 ;  /* 0x002d440501007387 */ /* 0x000fe80000100800 */
[----:B------:R3:W-:Y:S04]  /*7f220*/  STL [R1+0x2d48], R4 ;  /* 0x002d480401007387 */ /* 0x0007e80000100800 */
[----:B------:R0:W-:Y:S01]  /*7f230*/  STL [R1+0x2be0], R0 ;  /* 0x002be00001007387 */ /* 0x0001e20000100800 */
[----:B---3--:R-:W-:-:S05]  /*7f240*/  PRMT R4, R9, 0x5410, R8 ;  /* 0x0000541009047816 */ /* 0x008fca0000000008 */
[----:B------:R1:W-:Y:S01]  /*7f250*/  STL [R1+0x23d0], R4 ;  /* 0x0023d00401007387 */ /* 0x0003e20000100800 */
[----:B----4-:R-:W-:Y:S02]  /*7f260*/  PRMT R5, R48, 0x5410, R10 ;  /* 0x0000541030057816 */ /* 0x010fe4000000000a */
[----:B0-----:R-:W-:-:S03]  /*7f270*/  PRMT R0, R13, 0x5410, R12 ;  /* 0x000054100d007816 */ /* 0x001fc6000000000c */
[----:B------:R-:W-:Y:S04]  /*7f280*/  STL [R1+0x23cc], R5 ;  /* 0x0023cc0501007387 */ /* 0x000fe80000100800 */
[----:B------:R0:W-:Y:S01]  /*7f290*/  STL [R1+0x23d4], R0 ;  /* 0x0023d40001007387 */ /* 0x0001e20000100800 */
[----:B-1----:R-:W-:Y:S02]  /*7f2a0*/  PRMT R4, R57, 0x5410, R14 ;  /* 0x0000541039047816 */ /* 0x002fe4000000000e */
[----:B------:R-:W-:-:S03]  /*7f2b0*/  PRMT R2, R20, 0x5410, R2 ;  /* 0x0000541014027816 */ /* 0x000fc60000000002 */
[----:B------:R1:W-:Y:S04]  /*7f2c0*/  STL [R1+0x1804], R4 ;  /* 0x0018040401007387 */ /* 0x0003e80000100800 */
[----:B------:R3:W-:Y:S01]  /*7f2d0*/  STL [R1+0x17c4], R2 ;  /* 0x0017c40201007387 */ /* 0x0007e20000100800 */
[----:B0-----:R-:W-:-:S05]  /*7f2e0*/  PRMT R0, R22, 0x5410, R21 ;  /* 0x0000541016007816 */ /* 0x001fca0000000015 */
[----:B------:R0:W-:Y:S01]  /*7f2f0*/  STL [R1+0x23c8], R0 ;  /* 0x0023c80001007387 */ /* 0x0001e20000100800 */
[----:B-1----:R-:W-:Y:S02]  /*7f300*/  PRMT R4, R25, 0x5410, R60 ;  /* 0x0000541019047816 */ /* 0x002fe4000000003c */
[----:B---3--:R-:W-:-:S03]  /*7f310*/  PRMT R2, R3, 0x5410, R26 ;  /* 0x0000541003027816 */ /* 0x008fc6000000001a */
[----:B------:R-:W-:Y:S04]  /*7f320*/  STL [R1+0xfdc], R4 ;  /* 0x000fdc0401007387 */ /* 0x000fe80000100800 */
[----:B------:R1:W-:Y:S01]  /*7f330*/  STL [R1+0xfd8], R2 ;  /* 0x000fd80201007387 */ /* 0x0003e20000100800 */
[----:B0-----:R-:W-:Y:S02]  /*7f340*/  PRMT R0, R58, 0x5410, R27 ;  /* 0x000054103a007816 */ /* 0x001fe4000000001b */
[----:B------:R-:W-:-:S03]  /*7f350*/  PRMT R3, R30, 0x5410, R29 ;  /* 0x000054101e037816 */ /* 0x000fc6000000001d */
[----:B------:R0:W-:Y:S04]  /*7f360*/  STL [R1+0xfc8], R0 ;  /* 0x000fc80001007387 */ /* 0x0001e80000100800 */
[----:B------:R3:W-:Y:S01]  /*7f370*/  STL [R1+0x14d0], R3 ;  /* 0x0014d00301007387 */ /* 0x0007e20000100800 */
[----:B-1----:R-:W-:-:S05]  /*7f380*/  PRMT R2, R50, 0x5410, R31 ;  /* 0x0000541032027816 */ /* 0x002fca000000001f */
[----:B------:R1:W-:Y:S01]  /*7f390*/  STL [R1+0xfcc], R2 ;  /* 0x000fcc0201007387 */ /* 0x0003e20000100800 */
[----:B0-----:R-:W-:Y:S02]  /*7f3a0*/  PRMT R0, R32, 0x5410, R34 ;  /* 0x0000541020007816 */ /* 0x001fe40000000022 */
[----:B---3--:R-:W-:-:S03]  /*7f3b0*/  PRMT R3, R24, 0x5410, R28 ;  /* 0x0000541018037816 */ /* 0x008fc6000000001c */
        /* <DEDUP_REMOVED lines=25> */
[----:B------:R-:W-:Y:S01]  /*7f550*/  STL [R1+0x2b4], R3 ;  /* 0x0002b40301007387 */ /* 0x000fe20000100800 */
[----:B-1----:R-:W-:-:S03]  /*7f560*/  PRMT R2, R59, 0x5410, R53 ;  /* 0x000054103b027816 */ /* 0x002fc60000000035 */
[----:B------:R-:W3:Y:S04]  /*7f570*/  LDL.LU R4, [R1+0x27c8] ;  /* 0x0027c80001047983 */ /* 0x000ee80000300800 */
[----:B------:R-:W-:Y:S04]  /*7f580*/  STL [R1+0x2b8], R2 ;  /* 0x0002b80201007387 */ /* 0x000fe80000100800 */
[----:B------:R-:W4:Y:S01]  /*7f590*/  LDL.LU R5, [R1+0x1f4] ;  /* 0x0001f40001057983 */ /* 0x000f220000300800 */
[----:B--2---:R-:W-:-:S05]  /*7f5a0*/  PRMT R0, R54, 0x5410, R55 ;  /* 0x0000541036007816 */ /* 0x004fca0000000037 */
[----:B------:R-:W-:Y:S04]  /*7f5b0*/  STL [R1+0x2a0], R0 ;  /* 0x0002a00001007387 */ /* 0x000fe80000100800 */
[----:B----4-:R0:W-:Y:S04]  /*7f5c0*/  STL [R1+0x2d4c], R5 ;  /* 0x002d4c0501007387 */ /* 0x0101e80000100800 */
[----:B0-----:R-:W3:Y:S04]  /*7f5d0*/  LDL.LU R5, [R1+0x1f8] ;  /* 0x0001f80001057983 */ /* 0x001ee80000300800 */
[----:B------:R-:W2:Y:S04]  /*7f5e0*/  LDL.LU R6, [R1+0x27cc] ;  /* 0x0027cc0001067983 */ /* 0x000ea80000300800 */
        /* <DEDUP_REMOVED lines=58> */
[----:B---3--:R-:W-:-:S03]  /*7f990*/  PRMT R4, R4, 0x5410, R5 ;  /* 0x0000541004047816 */ /* 0x008fc60000000005 */
[----:B------:R-:W3:Y:S04]  /*7f9a0*/  LDL.LU R5, [R1+0x2d4c] ;  /* 0x002d4c0001057983 */ /* 0x000ee80000300800 */
[----:B------:R0:W-:Y:S01]  /*7f9b0*/  STL [R1+0x2a8], R4 ;  /* 0x0002a80401007387 */ /* 0x0001e20000100800 */
[----:B----4-:R-:W-:-:S03]  /*7f9c0*/  PRMT R8, R8, 0x5410, R56 ;  /* 0x0000541008087816 */ /* 0x010fc60000000038 */
[----:B0-----:R-:W4:Y:S01]  /*7f9d0*/  LDL.LU R4, [R1+0x2d48] ;  /* 0x002d480001047983 */ /* 0x001f220000300800 */
[----:B--2---:R-:W-:Y:S02]  /*7f9e0*/  PRMT R10, R10, 0x5410, R9 ;  /* 0x000054100a0a7816 */ /* 0x004fe40000000009 */
[----:B------:R-:W-:Y:S02]  /*7f9f0*/  PRMT R12, R12, 0x5410, R48 ;  /* 0x000054100c0c7816 */ /* 0x000fe40000000030 */
[----:B------:R-:W-:Y:S02]  /*7fa00*/  PRMT R14, R14, 0x5410, R13 ;  /* 0x000054100e0e7816 */ /* 0x000fe4000000000d */
[----:B------:R-:W-:Y:S02]  /*7fa10*/  PRMT R20, R20, 0x5410, R57 ;  /* 0x0000541014147816 */ /* 0x000fe40000000039 */
[----:B------:R-:W-:Y:S02]  /*7fa20*/  PRMT R22, R22, 0x5410, R21 ;  /* 0x0000541016167816 */ /* 0x000fe40000000015 */
[----:B------:R-:W-:-:S02]  /*7fa30*/  PRMT R25, R25, 0x5410, R60 ;  /* 0x0000541019197816 */ /* 0x000fc4000000003c */
[----:B------:R-:W-:Y:S02]  /*7fa40*/  PRMT R3, R3, 0x5410, R26 ;  /* 0x0000541003037816 */ /* 0x000fe4000000001a */
[----:B------:R-:W-:Y:S02]  /*7fa50*/  PRMT R37, R37, 0x5410, R0 ;  /* 0x0000541025257816 */ /* 0x000fe40000000000 */
[----:B------:R-:W-:Y:S02]  /*7fa60*/  PRMT R2, R2, 0x5410, R38 ;  /* 0x0000541002027816 */ /* 0x000fe40000000026 */
[----:B------:R-:W-:Y:S02]  /*7fa70*/  PRMT R0, R58, 0x5410, R27 ;  /* 0x000054103a007816 */ /* 0x000fe4000000001b */
[----:B------:R-:W-:Y:S02]  /*7fa80*/  PRMT R27, R30, 0x5410, R29 ;  /* 0x000054101e1b7816 */ /* 0x000fe4000000001d */
[----:B------:R-:W-:-:S02]  /*7fa90*/  PRMT R24, R24, 0x5410, R28 ;  /* 0x0000541018187816 */ /* 0x000fc4000000001c */
[----:B---3--:R-:W-:Y:S02]  /*7faa0*/  PRMT R6, R6, 0x5410, R5 ;  /* 0x0000541006067816 */ /* 0x008fe40000000005 */
[----:B------:R-:W2:Y:S04]  /*7fab0*/  LDL.LU R5, [R1+0x2d44] ;  /* 0x002d440001057983 */ /* 0x000ea80000300800 */
[----:B------:R0:W-:Y:S04]  /*7fac0*/  STL [R1+0x2a4], R6 ;  /* 0x0002a40601007387 */ /* 0x0001e80000100800 */
[----:B0-----:R-:W3:Y:S04]  /*7fad0*/  LDL.LU R6, [R1+0x2d40] ;  /* 0x002d400001067983 */ /* 0x001ee80000300800 */
[----:B------:R-:W3:Y:S04]  /*7fae0*/  LDL.LU R56, [R1+0x2d3c] ;  /* 0x002d3c0001387983 */ /* 0x000ee80000300800 */
[----:B------:R0:W-:Y:S04]  /*7faf0*/  STL [R1+0x268], R8 ;  /* 0x0002680801007387 */ /* 0x0001e80000100800 */
[----:B0-----:R-:W2:Y:S04]  /*7fb00*/  LDL.LU R8, [R1+0x2d38] ;  /* 0x002d380001087983 */ /* 0x001ea80000300800 */
[----:B------:R-:W2:Y:S04]  /*7fb10*/  LDL.LU R9, [R1+0x2d34] ;  /* 0x002d340001097983 */ /* 0x000ea80000300800 */
        /* <DEDUP_REMOVED lines=20> */
[----:B------:R-:W-:Y:S04]  /*7fc60*/  STL [R1+0x258], R37 ;  /* 0x0002582501007387 */ /* 0x000fe80000100800 */
[----:B------:R0:W-:Y:S04]  /*7fc70*/  STL [R1+0x254], R2 ;  /* 0x0002540201007387 */ /* 0x0001e80000100800 */
[----:B------:R1:W-:Y:S01]  /*7fc80*/  STL [R1+0x238], R0 ;  /* 0x0002380001007387 */ /* 0x0003e20000100800 */
[----:B0-----:R-:W-:-:S03]  /*7fc90*/  PRMT R2, R50, 0x5410, R31 ;  /* 0x0000541032027816 */ /* 0x001fc6000000001f */
[----:B------:R-:W-:Y:S01]  /*7fca0*/  STL [R1+0x234], R27 ;  /* 0x0002341b01007387 */ /* 0x000fe20000100800 */
[----:B-1----:R-:W-:-:S03]  /*7fcb0*/  PRMT R0, R32, 0x5410, R34 ;  /* 0x0000541020007816 */ /* 0x002fc60000000022 */
[----:B------:R0:W-:Y:S04]  /*7fcc0*/  STL [R1+0x23c], R2 ;  /* 0x00023c0201007387 */ /* 0x0001e80000100800 */
[----:B------:R1:W-:Y:S01]  /*7fcd0*/  STL [R1+0x22c], R0 ;  /* 0x00022c0001007387 */ /* 0x0003e20000100800 */
[----:B0-----:R-:W-:-:S03]  /*7fce0*/  PRMT R2, R7, 0x5410, R23 ;  /* 0x0000541007027816 */ /* 0x001fc60000000017 */
[----:B------:R-:W-:Y:S01]  /*7fcf0*/  STL [R1+0x228], R24 ;  /* 0x0002281801007387 */ /* 0x000fe20000100800 */
[----:B------:R-:W-:Y:S02]  /*7fd00*/  PRMT R7, R16, 0x5410, R15 ;  /* 0x0000541010077816 */ /* 0x000fe4000000000f */
[----:B-1----:R-:W-:Y:S01]  /*7fd10*/  PRMT R0, R11, 0x5410, R61 ;  /* 0x000054100b007816 */ /* 0x002fe2000000003d */
[----:B------:R0:W-:Y:S04]  /*7fd20*/  STL [R1+0x230], R2 ;  /* 0x0002300201007387 */ /* 0x0001e80000100800 */
[----:B------:R1:W-:Y:S01]  /*7fd30*/  STL [R1+0x21c], R0 ;  /* 0x00021c0001007387 */ /* 0x0003e20000100800 */
[----:B0-----:R-:W-:-:S03]  /*7fd40*/  PRMT R2, R36, 0x5410, R17 ;  /* 0x0000541024027816 */ /* 0x001fc60000000011 */
[----:B------:R0:W-:Y:S01]  /*7fd50*/  STL [R1+0x220], R7 ;  /* 0x0002200701007387 */ /* 0x0001e20000100800 */
[----:B-1----:R-:W-:-:S03]  /*7fd60*/  PRMT R0, R18, 0x5410, R33 ;  /* 0x0000541012007816 */ /* 0x002fc60000000021 */
        /* <DEDUP_REMOVED lines=16> */
[----:B------:R1:W-:Y:S04]  /*7fe70*/  STL [R1+0x1ec], R7 ;  /* 0x0001ec0701007387 */ /* 0x0003e80000100800 */
[----:B------:R-:W2:Y:S01]  /*7fe80*/  LDL.LU R27, [R1+0xb0] ;  /* 0x0000b000011b7983 */ /* 0x000ea20000300800 */
[----:B0-----:R-:W-:-:S03]  /*7fe90*/  PRMT R0, R54, 0x5410, R55 ;  /* 0x0000541036007816 */ /* 0x001fc60000000037 */
[----:B------:R-:W-:Y:S04]  /*7fea0*/  STL [R1+0x1e8], R2 ;  /* 0x0001e80201007387 */ /* 0x000fe80000100800 */
[----:B------:R-:W2:Y:S04]  /*7feb0*/  LDL.LU R29, [R1+0x23f0] ;  /* 0x0023f000011d7983 */ /* 0x000ea80000300800 */
[----:B------:R0:W-:Y:S04]  /*7fec0*/  STL [R1+0x1f0], R0 ;  /* 0x0001f00001007387 */ /* 0x0001e80000100800 */
[----:B------:R-:W3:Y:S04]  /*7fed0*/  LDL.LU R30, [R1+0xac] ;  /* 0x0000ac00011e7983 */ /* 0x000ee80000300800 */
[----:B------:R-:W3:Y:S04]  /*7fee0*/  LDL.LU R54, [R1+0x23f4] ;  /* 0x0023f40001367983 */ /* 0x000ee80000300800 */
[----:B------:R-:W4:Y:S04]  /*7fef0*/  LDL.LU R34, [R1+0xa8] ;  /* 0x0000a80001227983 */ /* 0x000f280000300800 */
[----:B------:R-:W4:Y:S04]  /*7ff00*/  LDL.LU R32, [R1+0xa4] ;  /* 0x0000a40001207983 */ /* 0x000f280000300800 */
[----:B------:R-:W4:Y:S04]  /*7ff10*/  LDL.LU R28, [R1+0x23e8] ;  /* 0x0023e800011c7983 */ /* 0x000f280000300800 */
[----:B------:R-:W4:Y:S04]  /*7ff20*/  LDL.LU R24, [R1+0xa0] ;  /* 0x0000a00001187983 */ /* 0x000f280000300800 */
        /* <DEDUP_REMOVED lines=34> */
[----:B--2---:R-:W-:-:S03]  /*80150*/  PRMT R29, R29, 0x5410, R27 ;  /* 0x000054101d1d7816 */ /* 0x004fc6000000001b */
[----:B------:R-:W2:Y:S04]  /*80160*/  LDL.LU R27, [R1+0x2cfc] ;  /* 0x002cfc00011b7983 */ /* 0x000ea80000300800 */
[----:B------:R0:W-:Y:S01]  /*80170*/  STL [R1+0x1dc], R29 ;  /* 0x0001dc1d01007387 */ /* 0x0001e20000100800 */
[----:B---3--:R-:W-:-:S03]  /*80180*/  PRMT R54, R54, 0x5410, R30 ;  /* 0x0000541036367816 */ /* 0x008fc6000000001e */
[----:B0-----:R-:W3:Y:S04]  /*80190*/  LDL.LU R29, [R1+0x2cf8] ;  /* 0x002cf800011d7983 */ /* 0x001ee80000300800 */
[----:B------:R-:W2:Y:S04]  /*801a0*/  LDL.LU R30, [R1+0x2cf4] ;  /* 0x002cf400011e7983 */ /* 0x000ea80000300800 */
[----:B------:R0:W-:Y:S04]  /*801b0*/  STL [R1+0x1d8], R54 ;  /* 0x0001d83601007387 */ /* 0x0001e80000100800 */
[----:B0-----:R-:W2:Y:S01]  /*801c0*/  LDL.LU R54, [R1+0x2cf0] ;  /* 0x002cf00001367983 */ /* 0x001ea20000300800 */
[----:B----4-:R-:W-:-:S02]  /*801d0*/  PRMT R28, R28, 0x5410, R32 ;  /* 0x000054101c1c7816 */ /* 0x010fc40000000020 */
[----:B------:R-:W-:Y:S02]  /*801e0*/  PRMT R23, R23, 0x5410, R24 ;  /* 0x0000541017177816 */ /* 0x000fe40000000018 */
[----:B--2---:R-:W-:Y:S02]  /*801f0*/  PRMT R54, R54, 0x5410, R34 ;  /* 0x0000541036367816 */ /* 0x004fe40000000022 */
[----:B------:R-:W2:Y:S04]  /*80200*/  LDL.LU R34, [R1+0x2cec] ;  /* 0x002cec0001227983 */ /* 0x000ea80000300800 */
[----:B------:R0:W-:Y:S04]  /*80210*/  STL [R1+0x2c04], R54 ;  /* 0x002c043601007387 */ /* 0x0001e80000100800 */
[----:B0-----:R-:W4:Y:S01]  /*80220*/  LDL.LU R54, [R1+0x32c] ;  /* 0x00032c0001367983 */ /* 0x001f220000300800 */
[----:B------:R-:W-:-:S03]  /*80230*/  PRMT R61, R61, 0x5410, R7 ;  /* 0x000054103d3d7816 */ /* 0x000fc60000000007 */
[----:B------:R-:W2:Y:S04]  /*80240*/  LDL.LU R32, [R1+0x2ce8] ;  /* 0x002ce80001207983 */ /* 0x000ea80000300800 */
[----:B------:R0:W-:Y:S01]  /*80250*/  STL [R1+0x1e0], R28 ;  /* 0x0001e01c01007387 */ /* 0x0001e20000100800 */
[----:B------:R-:W-:-:S03]  /*80260*/  PRMT R53, R53, 0x5410, R11 ;  /* 0x0000541035357816 */ /* 0x000fc6000000000b */
        /* <DEDUP_REMOVED lines=9> */
[----:B0-----:R-:W2:Y:S01]  /*80300*/  LDL.LU R53, [R1+0x2ccc] ;  /* 0x002ccc0001357983 */ /* 0x001ea20000300800 */
[----:B----4-:R-:W-:-:S03]  /*80310*/  PRMT R54, R54, 0x5410, R55 ;  /* 0x0000541036367816 */ /* 0x010fc60000000037 */
[----:B------:R-:W4:Y:S02]  /*80320*/  LDL.LU R55, [R1+0x2cc8] ;  /* 0x002cc80001377983 */ /* 0x000f240000300800 */
[----:B----4-:R-:W-:Y:S02]  /*80330*/  PRMT R55, R55, 0x5410, R59 ;  /* 0x0000541037377816 */ /* 0x010fe4000000003b */
[----:B------:R-:W2:Y:S01]  /*80340*/  LDL.LU R59, [R1+0x2cc4] ;  /* 0x002cc400013b7983 */ /* 0x000ea20000300800 */
[----:B------:R-:W-:Y:S02]  /*80350*/  PRMT R52, R52, 0x5410, R16 ;  /* 0x0000541034347816 */ /* 0x000fe40000000010 */
[----:B--2---:R-:W-:Y:S02]  /*80360*/  PRMT R59, R59, 0x5410, R53 ;  /* 0x000054103b3b7816 */ /* 0x004fe40000000035 */
[----:B------:R-:W2:Y:S02]  /*80370*/  LDL.LU R53, [R1+0x2cc0] ;  /* 0x002cc00001357983 */ /* 0x000ea40000300800 */
[----:B--2---:R-:W-:-:S02]  /*80380*/  PRMT R53, R53, 0x5410, R15 ;  /* 0x0000541035357816 */ /* 0x004fc4000000000f */
[----:B------:R-:W2:Y:S04]  /*80390*/  LDL.LU R15, [R1+0x2cbc] ;  /* 0x002cbc00010f7983 */ /* 0x000ea80000300800 */
[----:B------:R-:W4:Y:S04]  /*803a0*/  LDL.LU R16, [R1+0x2cb8] ;  /* 0x002cb80001107983 */ /* 0x000f280000300800 */
[----:B------:R0:W-:Y:S04]  /*803b0*/  STL [R1], R52 ;  /* 0x0000003401007387 */ /* 0x0001e80000100800 */
[----:B0-----:R-:W2:Y:S01]  /*803c0*/  LDL.LU R52, [R1+0x2cb4] ;  /* 0x002cb40001347983 */ /* 0x001ea20000300800 */
[----:B------:R-:W-:-:S02]  /*803d0*/  PRMT R58, R31, 0x5410, R58 ;  /* 0x000054101f3a7816 */ /* 0x000fc4000000003a */
[----:B------:R-:W-:Y:S01]  /*803e0*/  PRMT R45, R45, 0x5410, R50 ;  /* 0x000054102d2d7816 */ /* 0x000fe20000000032 */
[----:B------:R-:W3:Y:S01]  /*803f0*/  LDL.LU R31, [R1+0x3c] ;  /* 0x00003c00011f7983 */ /* 0x000ee20000300800 */
[----:B------:R-:W-:-:S03]  /*80400*/  PRMT R47, R47, 0x5410, R17 ;  /* 0x000054102f2f7816 */ /* 0x000fc60000000011 */
[----:B------:R-:W3:Y:S01]  /*80410*/  LDL.LU R50, [R1+0x44] ;  /* 0x0000440001327983 */ /* 0x000ee20000300800 */
[----:B------:R-:W-:Y:S02]  /*80420*/  PRMT R46, R46, 0x5410, R51 ;  /* 0x000054102e2e7816 */ /* 0x000fe40000000033 */
[----:B------:R-:W-:Y:S02]  /*80430*/  PRMT R42, R42, 0x5410, R36 ;  /* 0x000054102a2a7816 */ /* 0x000fe40000000024 */
[----:B------:R-:W-:Y:S02]  /*80440*/  PRMT R41, R41, 0x5410, R33 ;  /* 0x0000541029297816 */ /* 0x000fe40000000021 */
[----:B------:R-:W-:Y:S02]  /*80450*/  PRMT R44, R44, 0x5410, R18 ;  /* 0x000054102c2c7816 */ /* 0x000fe40000000012 */
[----:B------:R-:W-:Y:S02]  /*80460*/  PRMT R43, R43, 0x5410, R35 ;  /* 0x000054102b2b7816 */ /* 0x000fe40000000023 */
[----:B------:R-:W-:-:S02]  /*80470*/  PRMT R38, R2, 0x5410, R38 ;  /* 0x0000541002267816 */ /* 0x000fc40000000026 */
[----:B------:R-:W-:Y:S02]  /*80480*/  PRMT R40, R40, 0x5410, R19 ;  /* 0x0000541028287816 */ /* 0x000fe40000000013 */
[----:B--2---:R-:W-:Y:S02]  /*80490*/  PRMT R52, R52, 0x5410, R0 ;  /* 0x0000541034347816 */ /* 0x004fe40000000000 */
[----:B------:R-:W2:Y:S04]  /*804a0*/  LDL.LU R0, [R1+0x298] ;  /* 0x0002980001007983 */ /* 0x000ea80000300800 */
[----:B------:R-:W2:Y:S04]  /*804b0*/  LDL.LU R17, [R1+0x2cb0] ;  /* 0x002cb00001117983 */ /* 0x000ea80000300800 */
[----:B------:R-:W2:Y:S04]  /*804c0*/  LDL.LU R51, [R1+0x2dc] ;  /* 0x0002dc0001337983 */ /* 0x000ea80000300800 */
[----:B------:R-:W2:Y:S04]  /*804d0*/  LDL.LU R36, [R1+0x2cac] ;  /* 0x002cac0001247983 */ /* 0x000ea80000300800 */
[----:B------:R-:W4:Y:S04]  /*804e0*/  LDL.LU R33, [R1+0x2ca8] ;  /* 0x002ca80001217983 */ /* 0x000f280000300800 */
[----:B------:R-:W3:Y:S04]  /*804f0*/  LDL.LU R18, [R1+0x2ca4] ;  /* 0x002ca40001127983 */ /* 0x000ee80000300800 */
[----:B------:R-:W3:Y:S04]  /*80500*/  LDL.LU R35, [R1+0x2ca0] ;  /* 0x002ca00001237983 */ /* 0x000ee80000300800 */
[----:B------:R-:W4:Y:S04]  /*80510*/  LDL.LU R2, [R1+0x24ec] ;  /* 0x0024ec0001027983 */ /* 0x000f280000300800 */
[----:B------:R-:W4:Y:S01]  /*80520*/  LDL.LU R19, [R1+0x2c9c] ;  /* 0x002c9c0001137983 */ /* 0x000f220000300800 */
[----:B------:R-:W-:-:S02]  /*80530*/  PRMT R39, R39, 0x5410, R37 ;  /* 0x0000541027277816 */ /* 0x000fc40000000025 */
[----:B--2---:R-:W-:Y:S02]  /*80540*/  PRMT R36, R36, 0x5410, R17 ;  /* 0x0000541024247816 */ /* 0x004fe40000000011 */
[----:B---3--:R-:W-:Y:S02]  /*80550*/  PRMT R35, R35, 0x5410, R18 ;  /* 0x0000541023237816 */ /* 0x008fe40000000012 */
[----:B----4-:R-:W-:Y:S02]  /*80560*/  PRMT R37, R49, 0x5410, R19 ;  /* 0x0000541031257816 */ /* 0x010fe40000000013 */
[----:B------:R-:W2:Y:S01]  /*80570*/  LDL.LU R49, [R1+0x2810] ;  /* 0x0028100001317983 */ /* 0x000ea20000300800 */
[----:B------:R-:W-:-:S03]  /*80580*/  PRMT R19, R33, 0x5410, R16 ;  /* 0x0000541021137816 */ /* 0x000fc60000000010 */
[----:B------:R-:W3:Y:S04]  /*80590*/  LDL.LU R18, [R1+0x24] ;  /* 0x0000240001127983 */ /* 0x000ee80000300800 */
[----:B------:R-:W4:Y:S04]  /*805a0*/  LDL.LU R17, [R1+0x38] ;  /* 0x0000380001117983 */ /* 0x000f280000300800 */
[----:B------:R-:W2:Y:S04]  /*805b0*/  LDL.LU R33, [R1+0x20] ;  /* 0x0000200001217983 */ /* 0x000ea80000300800 */
[----:B------:R-:W4:Y:S01]  /*805c0*/  LDL.LU R16, [R1+0x30] ;  /* 0x0000300001107983 */ /* 0x000f220000300800 */
[----:B---3--:R-:W-:-:S02]  /*805d0*/  PRMT R18, R18, 0x5410, R11 ;  /* 0x0000541012127816 */ /* 0x008fc4000000000b */
[----:B--2---:R-:W-:Y:S02]  /*805e0*/  PRMT R33, R33, 0x5410, R15 ;  /* 0x0000541021217816 */ /* 0x004fe4000000000f */
[----:B------:R-:W2:Y:S04]  /*805f0*/  LDL.LU R15, [R1+0x34] ;  /* 0x00003400010f7983 */ /* 0x000ea80000300800 */
[----:B------:R-:W3:Y:S01]  /*80600*/  LDL.LU R11, [R1+0x2c] ;  /* 0x00002c00010b7983 */ /* 0x000ee20000300800 */
[----:B------:R-:W-:Y:S02]  /*80610*/  PRMT R7, R61, 0x5410, R7 ;  /* 0x000054103d077816 */ /* 0x000fe40000000007 */
[----:B----4-:R-:W-:Y:S01]  /*80620*/  PRMT R16, R16, 0x5410, R24 ;  /* 0x0000541010107816 */ /* 0x010fe20000000018 */
[----:B------:R-:W4:Y:S01]  /*80630*/  LDL.LU R61, [R1+0x2900] ;  /* 0x00290000013d7983 */ /* 0x000f220000300800 */
[----:B------:R-:W-:-:S02]  /*80640*/  PRMT R17, R17, 0x5410, R32 ;  /* 0x0000541011117816 */ /* 0x000fc40000000020 */
[----:B------:R-:W-:Y:S02]  /*80650*/  PRMT R34, R31, 0x5410, R34 ;  /* 0x000054101f227816 */ /* 0x000fe40000000022 */
[----:B--2---:R-:W-:Y:S02]  /*80660*/  PRMT R15, R15, 0x5410, R28 ;  /* 0x000054100f0f7816 */ /* 0x004fe4000000001c */
[----:B---3--:R-:W-:Y:S02]  /*80670*/  PRMT R11, R11, 0x5410, R23 ;  /* 0x000054100b0b7816 */ /* 0x008fe40000000017 */
[----:B------:R-:W2:Y:S04]  /*80680*/  LDL.LU R23, [R1+0x40] ;  /* 0x0000400001177983 */ /* 0x000ea80000300800 */
[----:B------:R-:W3:Y:S04]  /*80690*/  LDL.LU R24, [R1+0x27a0] ;  /* 0x0027a00001187983 */ /* 0x000ee80000300800 */
[----:B------:R-:W3:Y:S04]  /*806a0*/  LDL.LU R28, [R1+0x24a0] ;  /* 0x0024a000011c7983 */ /* 0x000ee80000300800 */
[----:B------:R-:W3:Y:S04]  /*806b0*/  LDL.LU R32, [R1+0x2458] ;  /* 0x0024580001207983 */ /* 0x000ee80000300800 */
[----:B------:R-:W3:Y:S01]  /*806c0*/  LDL.LU R31, [R1+0x2c98] ;  /* 0x002c9800011f7983 */ /* 0x000ee20000300800 */
[----:B------:R-:W-:-:S02]  /*806d0*/  PRMT R29, R0, 0x5410, R29 ;  /* 0x00005410001d7816 */ /* 0x000fc4000000001d */
[----:B------:R-:W-:Y:S02]  /*806e0*/  PRMT R27, R51, 0x5410, R27 ;  /* 0x00005410331b7816 */ /* 0x000fe4000000001b */
[----:B------:R-:W-:Y:S02]  /*806f0*/  PRMT R26, R3, 0x5410, R26 ;  /* 0x00005410031a7816 */ /* 0x000fe4000000001a */
[----:B------:R-:W-:Y:S02]  /*80700*/  PRMT R2, R2, 0x5410, R20 ;  /* 0x0000541002027816 */ /* 0x000fe40000000014 */
[----:B------:R-:W-:Y:S02]  /*80710*/  PRMT R12, R49, 0x5410, R12 ;  /* 0x00005410310c7816 */ /* 0x000fe4000000000c */
[----:B------:R-:W-:Y:S02]  /*80720*/  PRMT R10, R48, 0x5410, R10 ;  /* 0x00005410300a7816 */ /* 0x000fe4000000000a */
[----:B----4-:R-:W-:-:S02]  /*80730*/  PRMT R9, R61, 0x5410, R9 ;  /* 0x000054103d097816 */ /* 0x010fc40000000009 */
[----:B--2---:R-:W-:Y:S02]  /*80740*/  PRMT R30, R23, 0x5410, R30 ;  /* 0x00005410171e7816 */ /* 0x004fe4000000001e */
[----:B---3--:R-:W-:Y:S02]  /*80750*/  PRMT R28, R28, 0x5410, R21 ;  /* 0x000054101c1c7816 */ /* 0x008fe40000000015 */
[----:B------:R-:W-:Y:S02]  /*80760*/  PRMT R25, R32, 0x5410, R25 ;  /* 0x0000541020197816 */ /* 0x000fe40000000019 */
[----:B------:R-:W-:Y:S02]  /*80770*/  PRMT R31, R50, 0x5410, R31 ;  /* 0x00005410321f7816 */ /* 0x000fe4000000001f */
[----:B------:R-:W2:Y:S01]  /*80780*/  LDL.LU R50, [R1+0x2c94] ;  /* 0x002c940001327983 */ /* 0x000ea20000300800 */
[----:B------:R-:W-:-:S03]  /*80790*/  PRMT R32, R60, 0x5410, R22 ;  /* 0x000054103c207816 */ /* 0x000fc60000000016 */
[----:B------:R-:W3:Y:S04]  /*807a0*/  LDL.LU R23, [R1+0x2418] ;  /* 0x0024180001177983 */ /* 0x000ee80000300800 */
[----:B------:R-:W4:Y:S04]  /*807b0*/  LDL.LU R0, [R1+0x2424] ;  /* 0x0024240001007983 */ /* 0x000f280000300800 */
[----:B------:R-:W2:Y:S04]  /*807c0*/  LDL.LU R51, [R1+0x2c90] ;  /* 0x002c900001337983 */ /* 0x000ea80000300800 */
[----:B------:R-:W2:Y:S04]  /*807d0*/  LDL.LU R3, [R1+0x2c8c] ;  /* 0x002c8c0001037983 */ /* 0x000ea80000300800 */
[----:B------:R-:W2:Y:S04]  /*807e0*/  LDL.LU R60, [R1+0x2c88] ;  /* 0x002c8800013c7983 */ /* 0x000ea80000300800 */
[----:B------:R-:W2:Y:S04]  /*807f0*/  LDL.LU R22, [R1+0x240c] ;  /* 0x00240c0001167983 */ /* 0x000ea80000300800 */
[----:B------:R0:W-:Y:S01]  /*80800*/  STL [R1+0x200], R32 ;  /* 0x0002002001007387 */ /* 0x0001e20000100800 */
[----:B------:R-:W-:-:S03]  /*80810*/  PRMT R24, R24, 0x5410, R13 ;  /* 0x0000541018187816 */ /* 0x000fc6000000000d */
[----:B0-----:R-:W2:Y:S04]  /*80820*/  LDL.LU R32, [R1+0x2430] ;  /* 0x0024300001207983 */ /* 0x001ea80000300800 */
[----:B------:R-:W2:Y:S04]  /*80830*/  LDL.LU R21, [R1+0x2428] ;  /* 0x0024280001157983 */ /* 0x000ea80000300800 */
[----:B------:R0:W-:Y:S04]  /*80840*/  STL [R1+0x204], R28 ;  /* 0x0002041c01007387 */ /* 0x0001e80000100800 */
[----:B------:R-:W2:Y:S01]  /*80850*/  LDL.LU R20, [R1+0x241c] ;  /* 0x00241c0001147983 */ /* 0x000ea20000300800 */
[----:B0-----:R-:W-:-:S03]  /*80860*/  PRMT R28, R57, 0x5410, R14 ;  /* 0x00005410391c7816 */ /* 0x001fc6000000000e */
[----:B------:R-:W2:Y:S04]  /*80870*/  LDL.LU R57, [R1+0x2c84] ;  /* 0x002c840001397983 */ /* 0x000ea80000300800 */
[----:B------:R-:W2:Y:S04]  /*80880*/  LDL.LU R14, [R1+0x2410] ;  /* 0x00241000010e7983 */ /* 0x000ea80000300800 */
[----:B------:R0:W-:Y:S04]  /*80890*/  STL [R1+0x240], R28 ;  /* 0x0002401c01007387 */ /* 0x0001e80000100800 */
[----:B------:R-:W2:Y:S04]  /*808a0*/  LDL.LU R13, [R1+0x2a04] ;  /* 0x002a0400010d7983 */ /* 0x000ea80000300800 */
[----:B0-----:R-:W2:Y:S04]  /*808b0*/  LDL.LU R28, [R1+0x2408] ;  /* 0x00240800011c7983 */ /* 0x001ea80000300800 */
        /* <DEDUP_REMOVED lines=8> */
[----:B------:R-:W3:Y:S04]  /*80940*/  LDL.LU R61, [R1+0x2c78] ;  /* 0x002c7800013d7983 */ /* 0x000ee80000300800 */
[----:B------:R2:W-:Y:S02]  /*80950*/  STL [R1+0x294], R9 ;  /* 0x0002940901007387 */ /* 0x0005e40000100800 */
[----:B--2---:R-:W-:-:S02]  /*80960*/  PRMT R9, R10, 0x5410, R8 ;  /* 0x000054100a097816 */ /* 0x004fc40000000008 */
[----:B------:R-:W-:Y:S02]  /*80970*/  PRMT R8, R56, 0x5410, R6 ;  /* 0x0000541038087816 */ /* 0x000fe40000000006 */
[----:B------:R-:W2:Y:S01]  /*80980*/  LDL.LU R56, [R1+0x2c74] ;  /* 0x002c740001387983 */ /* 0x000ea20000300800 */
[----:B------:R-:W-:-:S03]  /*80990*/  PRMT R5, R12, 0x5410, R5 ;  /* 0x000054100c057816 */ /* 0x000fc60000000005 */
[----:B------:R-:W-:Y:S04]  /*809a0*/  STL [R1+0x298], R9 ;  /* 0x0002980901007387 */ /* 0x000fe80000100800 */
[----:B------:R-:W-:Y:S04]  /*809b0*/  STL [R1+0x340], R8 ;  /* 0x0003400801007387 */ /* 0x000fe80000100800 */
[----:B------:R0:W-:Y:S02]  /*809c0*/  STL [R1+0x344], R5 ;  /* 0x0003440501007387 */ /* 0x0001e40000100800 */
[----:B0-----:R-:W-:-:S02]  /*809d0*/  PRMT R5, R11, 0x5210, R20 ;  /* 0x000052100b057816 */ /* 0x001fc40000000014 */
[----:B------:R-:W0:Y:S01]  /*809e0*/  LDS.128 R8, [R51] ;  /* 0x0000000033087984 */ /* 0x000e220000000c00 */
[----:B------:R-:W-:Y:S02]  /*809f0*/  PRMT R6, R13, 0x5410, R4 ;  /* 0x000054100d067816 */ /* 0x000fe40000000004 */
[----:B------:R-:W-:Y:S02]  /*80a00*/  PRMT R4, R7, 0x5210, R14 ;  /* 0x0000521007047816 */ /* 0x000fe4000000000e */
[----:B---3--:R-:W-:Y:S01]  /*80a10*/  PRMT R7, R16, 0x5210, R61 ;  /* 0x0000521010077816 */ /* 0x008fe2000000003d */
[----:B------:R1:W-:Y:S02]  /*80a20*/  STL [R1+0x34c], R6 ;  /* 0x00034c0601007387 */ /* 0x0003e40000100800 */
[----:B-1----:R-:W-:Y:S01]  /*80a30*/  PRMT R6, R15, 0x5210, R21 ;  /* 0x000052100f067816 */ /* 0x002fe20000000015 */
[----:B------:R-:W-:-:S04]  /*80a40*/  NOP ;  /* 0x0000000000007918 */ /* 0x000fc80000000000 */
[----:B------:R1:W-:Y:S04]  /*80a50*/  STSM.16.M88.4 [R51], R4 ;  /* 0x0000000433007844 */ /* 0x0003e80000000200 */
[----:B0-----:R-:W-:Y:S01]  /*80a60*/  STL.64 [R1+0x110], R8 ;  /* 0x0001100801007387 */ /* 0x001fe20000100a00 */
[----:B------:R-:W-:-:S03]  /*80a70*/  IMAD.MOV.U32 R61, RZ, RZ, R10 ;  /* 0x000000ffff3d7224 */ /* 0x000fc600078e000a */
[----:B------:R-:W-:Y:S01]  /*80a80*/  STL [R1+0x11c], R11 ;  /* 0x00011c0b01007387 */ /* 0x000fe20000100800 */
[----:B------:R-:W-:-:S03]  /*80a90*/  NOP ;  /* 0x0000000000007918 */ /* 0x000fc60000000000 */
[----:B------:R-:W0:Y:S01]  /*80aa0*/  LDS.128 R8, [R51] ;  /* 0x0000000033087984 */ /* 0x000e220000000c00 */
[----:B-1----:R-:W-:Y:S02]  /*80ab0*/  PRMT R4, R19, 0x5210, R22 ;  /* 0x0000521013047816 */ /* 0x002fe40000000016 */
[----:B------:R-:W-:Y:S01]  /*80ac0*/  PRMT R5, R18, 0x5210, R23 ;  /* 0x0000521012057816 */ /* 0x000fe20000000017 */
[----:B------:R-:W-:Y:S01]  /*80ad0*/  STL [R1+0x2bcc], R61 ;  /* 0x002bcc3d01007387 */ /* 0x000fe20000100800 */
[----:B----4-:R-:W-:Y:S02]  /*80ae0*/  PRMT R6, R33, 0x5210, R0 ;  /* 0x0000521021067816 */ /* 0x010fe40000000000 */
[----:B------:R-:W-:Y:S01]  /*80af0*/  PRMT R7, R17, 0x5210, R32 ;  /* 0x0000521011077816 */ /* 0x000fe20000000020 */
[----:B------:R-:W3:Y:S01]  /*80b00*/  LDL.LU R21, [R1+0x2968] ;  /* 0x0029680001157983 */ /* 0x000ee20000300800 */
[----:B------:R-:W-:-:S03]  /*80b10*/  NOP ;  /* 0x0000000000007918 */ /* 0x000fc60000000000 */
[----:B------:R-:W4:Y:S04]  /*80b20*/  LDL.LU R22, [R1+0x2964] ;  /* 0x0029640001167983 */ /* 0x000f280000300800 */
[----:B------:R-:W4:Y:S04]  /*80b30*/  LDL.LU R23, [R1+0x2950] ;  /* 0x0029500001177983 */ /* 0x000f280000300800 */
[----:B------:R-:W4:Y:S04]  /*80b40*/  LDL.LU R0, [R1+0x294c] ;  /* 0x00294c0001007983 */ /* 0x000f280000300800 */
[----:B------:R1:W-:Y:S04]  /*80b50*/  STSM.16.M88.4 [R51], R4 ;  /* 0x0000000433007844 */ /* 0x0003e80000000200 */
[----:B0-----:R-:W-:Y:S04]  /*80b60*/  STL.64 [R1+0x100], R8 ;  /* 0x0001000801007387 */ /* 0x001fe80000100a00 */
[----:B------:R-:W-:Y:S01]  /*80b70*/  STL.64 [R1+0x108], R10 ;  /* 0x0001080a01007387 */ /* 0x000fe20000100a00 */
[----:B------:R-:W-:-:S03]  /*80b80*/  NOP ;  /* 0x0000000000007918 */ /* 0x000fc60000000000 */
[----:B------:R-:W0:Y:S01]  /*80b90*/  LDS.128 R8, [R51] ;  /* 0x0000000033087984 */ /* 0x000e220000000c00 */
[----:B-1----:R-:W-:Y:S02]  /*80ba0*/  PRMT R4, R35, 0x5210, R28 ;  /* 0x0000521023047816 */ /* 0x002fe4000000001c */
[----:B------:R-:W-:Y:S02]  /*80bb0*/  PRMT R5, R37, 0x5210, R24 ;  /* 0x0000521025057816 */ /* 0x000fe40000000018 */
[----:B------:R-:W-:Y:S02]  /*80bc0*/  PRMT R7, R34, 0x5210, R48 ;  /* 0x0000521022077816 */ /* 0x000fe40000000030 */
[----:B--2---:R-:W-:Y:S01]  /*80bd0*/  PRMT R6, R36, 0x5210, R56 ;  /* 0x0000521024067816 */ /* 0x004fe20000000038 */
[----:B------:R-:W-:Y:S01]  /*80be0*/  NOP ;  /* 0x0000000000007918 */ /* 0x000fe20000000000 */
[----:B------:R-:W2:Y:S04]  /*80bf0*/  LDL.LU R56, [R1+0x2c70] ;  /* 0x002c700001387983 */ /* 0x000ea80000300800 */
[----:B------:R-:W2:Y:S04]  /*80c00*/  LDL.LU R48, [R1+0x2c6c] ;  /* 0x002c6c0001307983 */ /* 0x000ea80000300800 */
[----:B------:R1:W-:Y:S04]  /*80c10*/  STSM.16.M88.4 [R51], R4 ;  /* 0x0000000433007844 */ /* 0x0003e80000000200 */
[----:B0-----:R-:W-:Y:S04]  /*80c20*/  STL.64 [R1+0xf0], R8 ;  /* 0x0000f00801007387 */ /* 0x001fe80000100a00 */
[----:B------:R-:W-:Y:S01]  /*80c30*/  STL.64 [R1+0xf8], R10 ;  /* 0x0000f80a01007387 */ /* 0x000fe20000100a00 */
[----:B------:R-:W-:-:S03]  /*80c40*/  NOP ;  /* 0x0000000000007918 */ /* 0x000fc60000000000 */
[----:B------:R-:W0:Y:S01]  /*80c50*/  LDS.128 R8, [R51] ;  /* 0x0000000033087984 */ /* 0x000e220000000c00 */
[----:B-1----:R-:W-:Y:S02]  /*80c60*/  PRMT R4, R38, 0x5210, R49 ;  /* 0x0000521026047816 */ /* 0x002fe40000000031 */
[----:B------:R-:W-:Y:S01]  /*80c70*/  PRMT R5, R39, 0x5210, R57 ;  /* 0x0000521027057816 */ /* 0x000fe20000000039 */
[----:B------:R-:W2:Y:S04]  /*80c80*/  LDL.LU R49, [R1+0x2c68] ;  /* 0x002c680001317983 */ /* 0x000ea80000300800 */
[----:B------:R-:W2:Y:S01]  /*80c90*/  LDL.LU R57, [R1+0x2c64] ;  /* 0x002c640001397983 */ /* 0x000ea20000300800 */
[----:B------:R-:W-:Y:S02]  /*80ca0*/  PRMT R6, R40, 0x5210, R60 ;  /* 0x0000521028067816 */ /* 0x000fe4000000003c */
[----:B------:R-:W-:Y:S01]  /*80cb0*/  PRMT R7, R31, 0x5210, R3 ;  /* 0x000052101f077816 */ /* 0x000fe20000000003 */
[----:B------:R-:W-:-:S04]  /*80cc0*/  NOP ;  /* 0x0000000000007918 */ /* 0x000fc80000000000 */
[----:B------:R-:W-:Y:S01]  /*80cd0*/  STSM.16.M88.4 [R51], R4 ;  /* 0x0000000433007844 */ /* 0x000fe20000000200 */
[----:B------:R-:W-:-:S03]  /*80ce0*/  NOP ;  /* 0x0000000000007918 */ /* 0x000fc60000000000 */
[----:B------:R-:W1:Y:S04]  /*80cf0*/  LDS.128 R16, [R51] ;  /* 0x0000000033107984 */ /* 0x000e680000000c00 */
[----:B------:R-:W2:Y:S04]  /*80d00*/  LDL.LU R32, [R1+0x28b4] ;  /* 0x0028b40001207983 */ /* 0x000ea80000300800 */
[----:B------:R-:W2:Y:S04]  /*80d10*/  LDL.LU R28, [R1+0x28b0] ;  /* 0x0028b000011c7983 */ /* 0x000ea80000300800 */
[----:B------:R-:W2:Y:S04]  /*80d20*/  LDL.LU R24, [R1+0x2898] ;  /* 0x0028980001187983 */ /* 0x000ea80000300800 */
[----:B0-----:R0:W-:Y:S04]  /*80d30*/  STL [R1+0xe0], R8 ;  /* 0x0000e00801007387 */ /* 0x0011e80000100800 */
[----:B------:R-:W-:Y:S04]  /*80d40*/  STL [R1+0xec], R11 ;  /* 0x0000ec0b01007387 */ /* 0x000fe80000100800 */
[----:B------:R-:W2:Y:S01]  /*80d50*/  LDL.LU R20, [R1+0x2894] ;  /* 0x0028940001147983 */ /* 0x000ea20000300800 */
[----:B---3--:R-:W-:-:S02]  /*80d60*/  LOP3.LUT R12, R21, 0xffff, RZ, 0xc0, !PT ;  /* 0x0000ffff150c7812 */ /* 0x008fc400078ec0ff */
[----:B----4-:R-:W-:Y:S02]  /*80d70*/  LOP3.LUT R13, R22, 0xffff, RZ, 0xc0, !PT ;  /* 0x0000ffff160d7812 */ /* 0x010fe400078ec0ff */
[----:B------:R-:W-:Y:S02]  /*80d80*/  LOP3.LUT R14, R23, 0xffff, RZ, 0xc0, !PT ;  /* 0x0000ffff170e7812 */ /* 0x000fe400078ec0ff */
[----:B------:R-:W-:Y:S01]  /*80d90*/  LOP3.LUT R15, R0, 0xffff, RZ, 0xc0, !PT ;  /* 0x0000ffff000f7812 */ /* 0x000fe200078ec0ff */
[----:B------:R-:W-:Y:S02]  /*80da0*/  IMAD.MOV.U32 R60, RZ, RZ, R9 ;  /* 0x000000ffff3c7224 */ /* 0x000fe400078e0009 */
[----:B-1----:R-:W-:Y:S02]  /*80db0*/  IMAD.MOV.U32 R61, RZ, RZ, R17 ;  /* 0x000000ffff3d7224 */ /* 0x002fe400078e0011 */
[----:B------:R-:W-:Y:S01]  /*80dc0*/  IMAD.MOV.U32 R3, RZ, RZ, R10 ;  /* 0x000000ffff037224 */ /* 0x000fe200078e000a */
[----:B------:R-:W-:Y:S01]  /*80dd0*/  NOP ;  /* 0x0000000000007918 */ /* 0x000fe20000000000 */
[----:B--2---:R-:W-:-:S02]  /*80de0*/  PRMT R7, R56, 0x4210, R15 ;  /* 0x0000421038077816 */ /* 0x004fc4000000000f */
[----:B------:R-:W-:Y:S02]  /*80df0*/  PRMT R6, R48, 0x4210, R14 ;  /* 0x0000421030067816 */ /* 0x000fe4000000000e */
[----:B------:R-:W-:Y:S02]  /*80e00*/  PRMT R5, R49, 0x4210, R13 ;  /* 0x0000421031057816 */ /* 0x000fe4000000000d */
[----:B------:R-:W-:Y:S02]  /*80e10*/  PRMT R4, R57, 0x4210, R12 ;  /* 0x0000421039047816 */ /* 0x000fe4000000000c */
[----:B------:R-:W2:Y:S04]  /*80e20*/  LDL.LU R57, [R1+0x2c60] ;  /* 0x002c600001397983 */ /* 0x000ea80000300800 */
[----:B------:R-:W3:Y:S04]  /*80e30*/  LDL.LU R49, [R1+0x2c5c] ;  /* 0x002c5c0001317983 */ /* 0x000ee80000300800 */
[----:B------:R-:W4:Y:S04]  /*80e40*/  LDL.LU R48, [R1+0x2c58] ;  /* 0x002c580001307983 */ /* 0x000f280000300800 */
[----:B------:R-:W2:Y:S04]  /*80e50*/  LDL.LU R56, [R1+0x2c54] ;  /* 0x002c540001387983 */ /* 0x000ea80000300800 */
[----:B0-----:R-:W2:Y:S04]  /*80e60*/  LDL.LU R8, [R1+0x277c] ;  /* 0x00277c0001087983 */ /* 0x001ea80000300800 */
[----:B------:R-:W2:Y:S04]  /*80e70*/  LDL.LU R21, [R1+0x2778] ;  /* 0x0027780001157983 */ /* 0x000ea80000300800 */
[----:B------:R-:W2:Y:S04]  /*80e80*/  LDL.LU R22, [R1+0x2764] ;  /* 0x0027640001167983 */ /* 0x000ea80000300800 */
[----:B------:R-:W2:Y:S04]  /*80e90*/  LDL.LU R23, [R1+0x2760] ;  /* 0x0027600001177983 */ /* 0x000ea80000300800 */
[----:B------:R-:W2:Y:S04]  /*80ea0*/  LDL.LU R51, [R1+0x2c50] ;  /* 0x002c500001337983 */ /* 0x000ea80000300800 */
[----:B------:R-:W-:Y:S04]  /*80eb0*/  STL.64 [R1+0xd8], R18 ;  /* 0x0000d81201007387 */ /* 0x000fe80000100a00 */
[----:B------:R0:W-:Y:S04]  /*80ec0*/  STL.64 [R1+0x2bd8], R60 ;  /* 0x002bd83c01007387 */ /* 0x0001e80000100a00 */
[----:B0-----:R-:W2:Y:S01]  /*80ed0*/  LDL R61, [R1+0xdf4] ;  /* 0x000df400013d7983 */ /* 0x001ea20000100800 */
[----:B------:R-:W-:Y:S01]  /*80ee0*/  IMAD.MOV.U32 R0, RZ, RZ, R16 ;  /* 0x000000ffff007224 */ /* 0x000fe200078e0010 */
[----:B------:R-:W-:-:S02]  /*80ef0*/  LOP3.LUT R18, R24, 0xffff, RZ, 0xc0, !PT ;  /* 0x0000ffff18127812 */ /* 0x000fc400078ec0ff */
[----:B------:R-:W-:Y:S01]  /*80f00*/  LOP3.LUT R16, R32, 0xffff, RZ, 0xc0, !PT ;  /* 0x0000ffff20107812 */ /* 0x000fe200078ec0ff */
[----:B------:R-:W3:Y:S01]  /*80f10*/  LDL.LU R24, [R1+0x26d0] ;  /* 0x0026d00001187983 */ /* 0x000ee20000300800 */
[----:B------:R-:W-:-:S03]  /*80f20*/  LOP3.LUT R17, R28, 0xffff, RZ, 0xc0, !PT ;  /* 0x0000ffff1c117812 */ /* 0x000fc600078ec0ff */
[----:B------:R-:W3:Y:S04]  /*80f30*/  LDL.LU R28, [R1+0x26c8] ;  /* 0x0026c800011c7983 */ /* 0x000ee80000300800 */
[----:B------:R-:W3:Y:S04]  /*80f40*/  LDL.LU R9, [R1+0x26c4] ;  /* 0x0026c40001097983 */ /* 0x000ee80000300800 */
[----:B------:R-:W3:Y:S04]  /*80f50*/  LDL.LU R32, [R1+0x26c0] ;  /* 0x0026c00001207983 */ /* 0x000ee80000300800 */
[----:B------:R-:W4:Y:S04]  /*80f60*/  LDL.LU R10, [R1+0x2438] ;  /* 0x00243800010a7983 */ /* 0x000f280000300800 */
[----:B--2---:R0:W-:Y:S01]  /*80f70*/  STSM.16.M88.4 [R61], R4 ;  /* 0x000000043d007844 */ /* 0x0041e20000000200 */
[----:B------:R-:W-:-:S03]  /*80f80*/  NOP ;  /* 0x0000000000007918 */ /* 0x000fc60000000000 */
[----:B------:R-:W1:Y:S01]  /*80f90*/  LDS.128 R36, [R61] ;  /* 0x000000003d247984 */ /* 0x000e620000000c00 */
[----:B0-----:R-:W-:-:S03]  /*80fa0*/  PRMT R4, R56, 0x4210, R16 ;  /* 0x0000421038047816 */ /* 0x001fc60000000010 */
[----:B------:R-:W2:Y:S01]  /*80fb0*/  LDL.LU R56, [R1+0x2c4c] ;  /* 0x002c4c0001387983 */ /* 0x000ea20000300800 */
[----:B---3--:R-:W-:Y:S02]  /*80fc0*/  PRMT R5, R49, 0x4210, R17 ;  /* 0x0000421031057816 */ /* 0x008fe40000000011 */
[----:B------:R-:W-:Y:S01]  /*80fd0*/  PRMT R6, R57, 0x4210, R18 ;  /* 0x0000421039067816 */ /* 0x000fe20000000012 */
[----:B------:R-:W3:Y:S04]  /*80fe0*/  LDL.LU R49, [R1+0x2c48] ;  /* 0x002c480001317983 */ /* 0x000ee80000300800 */
[----:B------:R-:W3:Y:S01]  /*80ff0*/  LDL.LU R57, [R1+0x2c44] ;  /* 0x002c440001397983 */ /* 0x000ee20000300800 */
[----:B------:R-:W-:Y:S02]  /*81000*/  LOP3.LUT R20, R20, 0xffff, RZ, 0xc0, !PT ;  /* 0x0000ffff14147812 */ /* 0x000fe400078ec0ff */
[----:B------:R-:W-:-:S02]  /*81010*/  LOP3.LUT R19, R8, 0xffff, RZ, 0xc0, !PT ;  /* 0x0000ffff08137812 */ /* 0x000fc400078ec0ff */
[----:B------:R-:W-:Y:S01]  /*81020*/  PRMT R7, R50, 0x4210, R20 ;  /* 0x0000421032077816 */ /* 0x000fe20000000014 */
[----:B------:R-:W-:Y:S01]  /*81030*/  NOP ;  /* 0x0000000000007918 */ /* 0x000fe20000000000 */
[----:B------:R-:W-:-:S03]  /*81040*/  LOP3.LUT R21, R21, 0xffff, RZ, 0xc0, !PT ;  /* 0x0000ffff15157812 */ /* 0x000fc600078ec0ff */
[----:B------:R0:W-:Y:S01]  /*81050*/  STSM.16.M88.4 [R61], R4 ;  /* 0x000000043d007844 */ /* 0x0001e20000000200 */
[----:B-1----:R-:W-:-:S03]  /*81060*/  IMAD.MOV.U32 R50, RZ, RZ, R38 ;  /* 0x000000ffff327224 */ /* 0x002fc600078e0026 */
[----:B------:R-:W-:Y:S04]  /*81070*/  STL.64 [R1+0xc0], R36 ;  /* 0x0000c02401007387 */ /* 0x000fe80000100a00 */
[----:B------:R-:W-:Y:S01]  /*81080*/  STL [R1+0xcc], R39 ;  /* 0x0000cc2701007387 */ /* 0x000fe20000100800 */
[----:B------:R-:W-:-:S03]  /*81090*/  NOP ;  /* 0x0000000000007918 */ /* 0x000fc60000000000 */
[----:B------:R-:W-:Y:S04]  /*810a0*/  STL [R1+0x2ba4], R50 ;  /* 0x002ba43201007387 */ /* 0x000fe80000100800 */
[----:B------:R-:W1:Y:S01]  /*810b0*/  LDS.128 R36, [R61] ;  /* 0x000000003d247984 */ /* 0x000e620000000c00 */
[----:B------:R-:W-:-:S04]  /*810c0*/  LOP3.LUT R22, R22, 0xffff, RZ, 0xc0, !PT ;  /* 0x0000ffff16167812 */ /* 0x000fc800078ec0ff */
[----:B0-----:R-:W-:Y:S01]  /*810d0*/  PRMT R6, R51, 0x4210, R22 ;  /* 0x0000421033067816 */ /* 0x001fe20000000016 */
[----:B-1----:R-:W-:Y:S01]  /*810e0*/  IMAD.MOV.U32 R51, RZ, RZ, R39 ;  /* 0x000000ffff337224 */ /* 0x002fe200078e0027 */
[----:B------:R-:W-:Y:S02]  /*810f0*/  LOP3.LUT R23, R23, 0xffff, RZ, 0xc0, !PT ;  /* 0x0000ffff17177812 */ /* 0x000fe400078ec0ff */
[----:B--2---:R-:W-:Y:S02]  /*81100*/  PRMT R5, R56, 0x4210, R21 ;  /* 0x0000421038057816 */ /* 0x004fe40000000015 */
[----:B---3--:R-:W-:Y:S02]  /*81110*/  PRMT R4, R57, 0x4210, R19 ;  /* 0x0000421039047816 */ /* 0x008fe40000000013 */
[----:B------:R-:W2:Y:S04]  /*81120*/  LDL.LU R57, [R1+0x2c40] ;  /* 0x002c400001397983 */ /* 0x000ea80000300800 */
[----:B------:R-:W3:Y:S04]  /*81130*/  LDL.LU R56, [R1+0x2c3c] ;  /* 0x002c3c0001387983 */ /* 0x000ee80000300800 */
[----:B------:R-:W-:Y:S04]  /*81140*/  STL [R1+0xb4], R37 ;  /* 0x0000b42501007387 */ /* 0x000fe80000100800 */
[----:B------:R-:W-:Y:S04]  /*81150*/  STL [R1+0xb8], R38 ;  /* 0x0000b82601007387 */ /* 0x000fe80000100800 */
[----:B------:R-:W-:Y:S04]  /*81160*/  STL [R1+0x2b8c], R51 ;  /* 0x002b8c3301007387 */ /* 0x000fe80000100800 */
[----:B------:R-:W3:Y:S01]  /*81170*/  LDL.LU R33, [R1] ;  /* 0x0000000001217983 */ /* 0x000ee20000300800 */
[----:B----4-:R-:W-:Y:S01]  /*81180*/  PRMT R7, R48, 0x4210, R23 ;  /* 0x0000421030077816 */ /* 0x010fe20000000017 */
[----:B------:R-:W-:-:S04]  /*81190*/  NOP ;  /* 0x0000000000007918 */ /* 0x000fc80000000000 */
[----:B------:R-:W-:Y:S01]  /*811a0*/  STSM.16.M88.4 [R61], R4 ;  /* 0x000000043d007844 */ /* 0x000fe20000000200 */
[----:B------:R-:W-:-:S03]  /*811b0*/  NOP ;  /* 0x0000000000007918 */ /* 0x000fc60000000000 */
[----:B------:R-:W0:Y:S01]  /*811c0*/  LDS.128 R4, [R61] ;  /* 0x000000003d047984 */ /* 0x000e220000000c00 */
[----:B------:R-:W-:Y:S02]  /*811d0*/  LOP3.LUT R24, R24, 0xffff, RZ, 0xc0, !PT ;  /* 0x0000ffff18187812 */ /* 0x000fe400078ec0ff */
[----:B------:R-:W-:Y:S02]  /*811e0*/  LOP3.LUT R28, R28, 0xffff, RZ, 0xc0, !PT ;  /* 0x0000ffff1c1c7812 */ /* 0x000fe400078ec0ff */
[----:B------:R-:W-:Y:S02]  /*811f0*/  LOP3.LUT R31, R9, 0xffff, RZ, 0xc0, !PT ;  /* 0x0000ffff091f7812 */ /* 0x000fe400078ec0ff */
[----:B------:R-:W-:Y:S02]  /*81200*/  LOP3.LUT R32, R32, 0xffff, RZ, 0xc0, !PT ;  /* 0x0000ffff20207812 */ /* 0x000fe400078ec0ff */
[----:B------:R-:W-:Y:S02]  /*81210*/  PRMT R8, R10, 0x4210, R24 ;  /* 0x000042100a087816 */ /* 0x000fe40000000018 */
[----:B------:R-:W-:Y:S01]  /*81220*/  PRMT R11, R49, 0x4210, R32 ;  /* 0x00004210310b7816 */ /* 0x000fe20000000020 */
[----:B------:R-:W-:Y:S01]  /*81230*/  IMAD.MOV.U32 R48, RZ, RZ, R36 ;  /* 0x000000ffff307224 */ /* 0x000fe200078e0024 */
[----:B------:R-:W-:Y:S01]  /*81240*/  NOP ;  /* 0x0000000000007918 */ /* 0x000fe20000000000 */
[----:B0-----:R0:W-:Y:S04]  /*81250*/  STL.64 [R1+0xa0], R4 ;  /* 0x0000a00401007387 */ /* 0x0011e80000100a00 */
[----:B------:R1:W-:Y:S01]  /*81260*/  STL [R1+0xa8], R6 ;  /* 0x0000a80601007387 */ /* 0x0003e20000100800 */
[----:B0-----:R-:W-:-:S02]  /*81270*/  PRMT R4, R41, 0x5210, R12 ;  /* 0x0000521029047816 */ /* 0x001fc4000000000c */
[----:B------:R-:W-:Y:S02]  /*81280*/  PRMT R5, R42, 0x5210, R13 ;  /* 0x000052102a057816 */ /* 0x000fe4000000000d */
[----:B-1----:R-:W-:Y:S02]  /*81290*/  PRMT R6, R43, 0x5210, R14 ;  /* 0x000052102b067816 */ /* 0x002fe4000000000e */
[----:B--2---:R-:W-:Y:S02]  /*812a0*/  PRMT R9, R57, 0x4210, R28 ;  /* 0x0000421039097816 */ /* 0x004fe4000000001c */
[----:B---3--:R-:W-:Y:S01]  /*812b0*/  PRMT R10, R56, 0x4210, R31 ;  /* 0x00004210380a7816 */ /* 0x008fe2000000001f */
[----:B------:R-:W-:-:S04]  /*812c0*/  IMAD.MOV.U32 R57, RZ, RZ, R7 ;  /* 0x000000ffff397224 */ /* 0x000fc800078e0007 */
[----:B------:R-:W-:Y:S01]  /*812d0*/  STSM.16.M88.4 [R61], R8 ;  /* 0x000000083d007844 */ /* 0x000fe20000000200 */
[----:B------:R-:W-:-:S03]  /*812e0*/  NOP ;  /* 0x0000000000007918 */ /* 0x000fc60000000000 */
[----:B------:R-:W0:Y:S01]  /*812f0*/  LDS.128 R36, [R61] ;  /* 0x000000003d247984 */ /* 0x000e220000000c00 */
[----:B------:R-:W-:Y:S01]  /*81300*/  PRMT R7, R44, 0x5210, R15 ;  /* 0x000052102c077816 */ /* 0x000fe2000000000f */
[----:B------:R-:W-:-:S04]  /*81310*/  NOP ;  /* 0x0000000000007918 */ /* 0x000fc80000000000 */
[----:B------:R1:W-:Y:S01]  /*81320*/  STSM.16.M88.4 [R61], R4 ;  /* 0x000000043d007844 */ /* 0x0003e20000000200 */
[----:B------:R-:W-:-:S03]  /*81330*/  NOP ;  /* 0x0000000000007918 */ /* 0x000fc60000000000 */
[----:B------:R-:W2:Y:S04]  /*81340*/  LDS.128 R8, [R61] ;  /* 0x000000003d087984 */ /* 0x000ea80000000c00 */
[----:B------:R-:W-:Y:S01]  /*81350*/  STL [R1+0x2b90], R57 ;  /* 0x002b903901007387 */ /* 0x000fe20000100800 */
[----:B-1----:R-:W-:Y:S02]  /*81360*/  PRMT R4, R45, 0x5210, R16 ;  /* 0x000052102d047816 */ /* 0x002fe40000000010 */
[----:B------:R-:W-:Y:S02]  /*81370*/  PRMT R5, R46, 0x5210, R17 ;  /* 0x000052102e057816 */ /* 0x000fe40000000011 */
[----:B------:R-:W-:Y:S02]  /*81380*/  PRMT R6, R47, 0x5210, R18 ;  /* 0x000052102f067816 */ /* 0x000fe40000000012 */
[----:B------:R-:W-:Y:S01]  /*81390*/  PRMT R7, R30, 0x5210, R20 ;  /* 0x000052101e077816 */ /* 0x000fe20000000014 */
[----:B------:R-:W-:Y:S01]  /*813a0*/  NOP ;  /* 0x0000000000007918 */ /* 0x000fe20000000000 */
[----:B0-----:R-:W-:-:S02]  /*813b0*/  IMAD.MOV.U32 R49, RZ, RZ, R37 ;  /* 0x000000ffff317224 */ /* 0x001fc400078e0025 */
[----:B------:R-:W-:Y:S01]  /*813c0*/  IMAD.MOV.U32 R56, RZ, RZ, R39 ;  /* 0x000000ffff387224 */ /* 0x000fe200078e0027 */
[----:B------:R-:W-:Y:S04]  /*813d0*/  STL [R1+0x90], R36 ;  /* 0x0000902401007387 */ /* 0x000fe80000100800 */
[----:B------:R0:W-:Y:S04]  /*813e0*/  STL [R1+0x98], R38 ;  /* 0x0000982601007387 */ /* 0x0001e80000100800 */
[----:B------:R-:W-:Y:S04]  /*813f0*/  STL [R1+0x2bac], R49 ;  /* 0x002bac3101007387 */ /* 0x000fe80000100800 */
[----:B------:R-:W-:Y:S04]  /*81400*/  STL [R1+0x2b94], R56 ;  /* 0x002b943801007387 */ /* 0x000fe80000100800 */
[----:B------:R-:W3:Y:S04]  /*81410*/  LDL.LU R39, [R1+0x29a4] ;  /* 0x0029a40001277983 */ /* 0x000ee80000300800 */
[----:B0-----:R-:W4:Y:S04]  /*81420*/  LDL.LU R38, [R1+0x29a0] ;  /* 0x0029a00001267983 */ /* 0x001f280000300800 */
[----:B--2---:R-:W-:Y:S04]  /*81430*/  STL.64 [R1+0x80], R8 ;  /* 0x0000800801007387 */ /* 0x004fe80000100a00 */
[----:B------:R0:W-:Y:S04]  /*81440*/  STSM.16.M88.4 [R61], R4 ;  /* 0x000000043d007844 */ /* 0x0001e80000000200 */
[----:B------:R-:W-:Y:S01]  /*81450*/  STL.64 [R1+0x88], R10 ;  /* 0x0000880a01007387 */ /* 0x000fe20000100a00 */
[----:B------:R-:W-:-:S03]  /*81460*/  NOP ;  /* 0x0000000000007918 */ /* 0x000fc60000000000 */
[----:B------:R-:W1:Y:S04]  /*81470*/  LDS.128 R8, [R61] ;  /* 0x000000003d087984 */ /* 0x000e680000000c00 */
[----:B------:R-:W2:Y:S01]  /*81480*/  LDL.LU R36, [R1+0x2988] ;  /* 0x0029880001247983 */ /* 0x000ea20000300800 */
[----:B0-----:R-:W-:Y:S02]  /*81490*/  PRMT R4, R33, 0x5210, R19 ;  /* 0x0000521021047816 */ /* 0x001fe40000000013 */
[----:B------:R-:W-:Y:S01]  /*814a0*/  PRMT R5, R58, 0x5210, R21 ;  /* 0x000052103a057816 */ /* 0x000fe20000000015 */
[----:B------:R-:W2:Y:S01]  /*814b0*/  LDL.LU R37, [R1+0x2984] ;  /* 0x0029840001257983 */ /* 0x000ea20000300800 */
[----:B------:R-:W-:Y:S02]  /*814c0*/  PRMT R6, R52, 0x5210, R22 ;  /* 0x0000521034067816 */ /* 0x000fe40000000016 */
[----:B------:R-:W-:Y:S01]  /*814d0*/  PRMT R7, R29, 0x5210, R23 ;  /* 0x000052101d077816 */ /* 0x000fe20000000017 */
[----:B------:R-:W2:Y:S01]  /*814e0*/  LDL.LU R58, [R1+0x2c38] ;  /* 0x002c3800013a7983 */ /* 0x000ea20000300800 */
[----:B------:R-:W-:-:S03]  /*814f0*/  NOP ;  /* 0x0000000000007918 */ /* 0x000fc60000000000 */
[----:B------:R-:W2:Y:S04]  /*81500*/  LDL.LU R52, [R1+0x2c34] ;  /* 0x002c340001347983 */ /* 0x000ea80000300800 */
[----:B------:R0:W-:Y:S02]  /*81510*/  STSM.16.M88.4 [R61], R4 ;  /* 0x000000043d007844 */ /* 0x0001e40000000200 */
[----:B0-----:R-:W-:Y:S02]  /*81520*/  PRMT R4, R55, 0x5210, R24 ;  /* 0x0000521037047816 */ /* 0x001fe40000000018 */
[----:B-1----:R-:W-:Y:S01]  /*81530*/  STL.64 [R1+0x70], R8 ;  /* 0x0000700801007387 */ /* 0x002fe20000100a00 */
[----:B------:R-:W-:-:S03]  /*81540*/  PRMT R5, R59, 0x5210, R28 ;  /* 0x000052103b057816 */ /* 0x000fc6000000001c */
[----:B------:R-:W-:Y:S01]  /*81550*/  STL [R1+0x7c], R11 ;  /* 0x00007c0b01007387 */ /* 0x000fe20000100800 */
[----:B------:R-:W-:Y:S01]  /*81560*/  PRMT R6, R53, 0x5210, R31 ;  /* 0x0000521035067816 */ /* 0x000fe2000000001f */
[----:B------:R-:W-:Y:S01]  /*81570*/  IMAD.MOV.U32 R56, RZ, RZ, R10 ;  /* 0x000000ffff387224 */ /* 0x000fe200078e000a */
[----:B------:R-:W-:Y:S01]  /*81580*/  NOP ;  /* 0x0000000000007918 */ /* 0x000fe20000000000 */
[----:B------:R-:W2:Y:S04]  /*81590*/  LDL.LU R55, [R1+0x2c30] ;  /* 0x002c300001377983 */ /* 0x000ea80000300800 */
[----:B------:R-:W2:Y:S04]  /*815a0*/  LDL.LU R59, [R1+0x2c2c] ;  /* 0x002c2c00013b7983 */ /* 0x000ea80000300800 */
[----:B------:R-:W2:Y:S04]  /*815b0*/  LDL.LU R53, [R1+0x2c28] ;  /* 0x002c280001357983 */ /* 0x000ea80000300800 */
[----:B------:R-:W0:Y:S01]  /*815c0*/  LDS.128 R8, [R61] ;  /* 0x000000003d087984 */ /* 0x000e220000000c00 */
[----:B------:R-:W-:Y:S01]  /*815d0*/  PRMT R7, R27, 0x5210, R32 ;  /* 0x000052101b077816 */ /* 0x000fe20000000020 */
[----:B------:R-:W-:-:S02]  /*815e0*/  NOP ;  /* 0x0000000000007918 */ /* 0x000fc40000000000 */
[----:B------:R-:W2:Y:S04]  /*815f0*/  LDL.LU R60, [R1+0x28e4] ;  /* 0x0028e400013c7983 */ /* 0x000ea80000300800 */
[----:B------:R-:W2:Y:S04]  /*81600*/  LDL.LU R34, [R1+0x28e0] ;  /* 0x0028e00001227983 */ /* 0x000ea80000300800 */
[----:B------:R-:W2:Y:S04]  /*81610*/  LDL.LU R35, [R1+0x28cc] ;  /* 0x0028cc0001237983 */ /* 0x000ea80000300800 */
[----:B------:R-:W2:Y:S04]  /*81620*/  LDL.LU R33, [R1+0x28c8] ;  /* 0x0028c80001217983 */ /* 0x000ea80000300800 */
[----:B------:R-:W-:Y:S01]  /*81630*/  STSM.16.M88.4 [R61], R4 ;  /* 0x000000043d007844 */ /* 0x000fe20000000200 */
[----:B------:R-:W-:-:S03]  /*81640*/  NOP ;  /* 0x0000000000007918 */ /* 0x000fc60000000000 */
[----:B------:R-:W1:Y:S01]  /*81650*/  LDS.128 R12, [R61] ;  /* 0x000000003d0c7984 */ /* 0x000e620000000c00 */
[----:B0-----:R-:W-:Y:S02]  /*81660*/  IMAD.MOV.U32 R49, RZ, RZ, R8 ;  /* 0x000000ffff317224 */ /* 0x001fe400078e0008 */
[----:B------:R-:W-:Y:S02]  /*81670*/  IMAD.MOV.U32 R57, RZ, RZ, R10 ;  /* 0x000000ffff397224 */ /* 0x000fe400078e000a */
[----:B------:R-:W-:Y:S01]  /*81680*/  IMAD.MOV.U32 R50, RZ, RZ, R9 ;  /* 0x000000ffff327224 */ /* 0x000fe200078e0009 */
[----:B------:R0:W-:Y:S04]  /*81690*/  STL [R1+0x6c], R11 ;  /* 0x00006c0b01007387 */ /* 0x0001e80000100800 */
[----:B------:R-:W-:Y:S04]  /*816a0*/  STL.64 [R1+0x2bb8], R48 ;  /* 0x002bb83001007387 */ /* 0x000fe80000100a00 */
[----:B------:R0:W-:Y:S01]  /*816b0*/  STL.64 [R1+0x2b98], R56 ;  /* 0x002b983801007387 */ /* 0x0001e20000100a00 */
[----:B---3--:R-:W-:-:S02]  /*816c0*/  LOP3.LUT R8, R39, 0xffff, RZ, 0xc0, !PT ;  /* 0x0000ffff27087812 */ /* 0x008fc400078ec0ff */
[----:B----4-:R-:W-:Y:S02]  /*816d0*/  LOP3.LUT R9, R38, 0xffff, RZ, 0xc0, !PT ;  /* 0x0000ffff26097812 */ /* 0x010fe400078ec0ff */
[----:B--2---:R-:W-:Y:S02]  /*816e0*/  LOP3.LUT R10, R36, 0xffff, RZ, 0xc0, !PT ;  /* 0x0000ffff240a7812 */ /* 0x004fe400078ec0ff */
[----:B0-----:R-:W-:Y:S02]  /*816f0*/  LOP3.LUT R11, R37, 0xffff, RZ, 0xc0, !PT ;  /* 0x0000ffff250b7812 */ /* 0x001fe400078ec0ff */
[----:B------:R-:W-:Y:S02]  /*81700*/  PRMT R6, R52, 0x4210, R10 ;  /* 0x0000421034067816 */ /* 0x000fe4000000000a */
[----:B------:R-:W-:Y:S02]  /*81710*/  PRMT R7, R55, 0x4210, R11 ;  /* 0x0000421037077816 */ /* 0x000fe4000000000b */
[----:B------:R-:W-:-:S02]  /*81720*/  PRMT R5, R59, 0x4210, R9 ;  /* 0x000042103b057816 */ /* 0x000fc40000000009 */
[----:B------:R-:W-:Y:S01]  /*81730*/  PRMT R4, R53, 0x4210, R8 ;  /* 0x0000421035047816 */ /* 0x000fe20000000008 */
[----:B------:R-:W-:Y:S01]  /*81740*/  NOP ;  /* 0x0000000000007918 */ /* 0x000fe20000000000 */
[----:B------:R-:W2:Y:S04]  /*81750*/  LDL.LU R53, [R1+0x2c24] ;  /* 0x002c240001357983 */ /* 0x000ea80000300800 */
[----:B------:R-:W3:Y:S04]  /*81760*/  LDL.LU R59, [R1+0x2c20] ;  /* 0x002c2000013b7983 */ /* 0x000ee80000300800 */
[----:B------:R-:W4:Y:S04]  /*81770*/  LDL.LU R52, [R1+0x2c1c] ;  /* 0x002c1c0001347983 */ /* 0x000f280000300800 */
[----:B------:R-:W2:Y:S01]  /*81780*/  LDL.LU R55, [R1+0x2c18] ;  /* 0x002c180001377983 */ /* 0x000ea20000300800 */
[----:B-1----:R-:W-:-:S03]  /*81790*/  IMAD.MOV.U32 R51, RZ, RZ, R14 ;  /* 0x000000ffff337224 */ /* 0x002fc600078e000e */
[----:B------:R-:W3:Y:S01]  /*817a0*/  LDL.LU R40, [R1+0x27e0] ;  /* 0x0027e00001287983 */ /* 0x000ee20000300800 */
[----:B------:R-:W-:-:S03]  /*817b0*/  LOP3.LUT R16, R60, 0xffff, RZ, 0xc0, !PT ;  /* 0x0000ffff3c107812 */ /* 0x000fc600078ec0ff */
[----:B------:R-:W3:Y:S01]  /*817c0*/  LDL.LU R39, [R1+0x27dc] ;  /* 0x0027dc0001277983 */ /* 0x000ee20000300800 */
[----:B------:R-:W-:-:S03]  /*817d0*/  LOP3.LUT R17, R34, 0xffff, RZ, 0xc0, !PT ;  /* 0x0000ffff22117812 */ /* 0x000fc600078ec0ff */
[----:B------:R-:W3:Y:S04]  /*817e0*/  LDL.LU R38, [R1+0x27ac] ;  /* 0x0027ac0001267983 */ /* 0x000ee80000300800 */
[----:B------:R-:W3:Y:S04]  /*817f0*/  LDL.LU R36, [R1+0x27a8] ;  /* 0x0027a80001247983 */ /* 0x000ee80000300800 */
[----:B------:R-:W3:Y:S04]  /*81800*/  LDL.LU R37, [R1+0x24a8] ;  /* 0x0024a80001257983 */ /* 0x000ee80000300800 */
[----:B------:R-:W-:Y:S04]  /*81810*/  STL [R1+0x54], R13 ;  /* 0x0000540d01007387 */ /* 0x000fe80000100800 */
[----:B------:R-:W-:Y:S04]  /*81820*/  STL [R1+0x5c], R15 ;  /* 0x00005c0f01007387 */ /* 0x000fe80000100800 */
[----:B------:R4:W-:Y:S01]  /*81830*/  STSM.16.M88.4 [R61], R4 ;  /* 0x000000043d007844 */ /* 0x0009e20000000200 */
[----:B------:R-:W-:-:S03]  /*81840*/  NOP ;  /* 0x0000000000007918 */ /* 0x000fc60000000000 */
[----:B------:R-:W-:Y:S04]  /*81850*/  STL.64 [R1+0x2be8], R50 ;  /* 0x002be83201007387 */ /* 0x000fe80000100a00 */
[----:B------:R-:W0:Y:S01]  /*81860*/  LDS.128 R20, [R61] ;  /* 0x000000003d147984 */ /* 0x000e220000000c00 */
[----:B------:R-:W-:Y:S02]  /*81870*/  LOP3.LUT R18, R35, 0xffff, RZ, 0xc0, !PT ;  /* 0x0000ffff23127812 */ /* 0x000fe400078ec0ff */
[----:B------:R-:W-:Y:S01]  /*81880*/  LOP3.LUT R19, R33, 0xffff, RZ, 0xc0, !PT ;  /* 0x0000ffff21137812 */ /* 0x000fe200078ec0ff */
[----:B------:R-:W-:Y:S01]  /*81890*/  IMAD.MOV.U32 R56, RZ, RZ, R12 ;  /* 0x000000ffff387224 */ /* 0x000fe200078e000c */
[----:B------:R-:W-:Y:S01]  /*818a0*/  NOP ;  /* 0x0000000000007918 */ /* 0x000fe20000000000 */
[----:B----4-:R-:W-:-:S02]  /*818b0*/  PRMT R5, R52, 0x4210, R17 ;  /* 0x0000421034057816 */ /* 0x010fc40000000011 */
[----:B--2---:R-:W-:Y:S02]  /*818c0*/  PRMT R4, R55, 0x4210, R16 ;  /* 0x0000421037047816 */ /* 0x004fe40000000010 */
[----:B------:R-:W2:Y:S04]  /*818d0*/  LDL.LU R55, [R1+0x2c14] ;  /* 0x002c140001377983 */ /* 0x000ea80000300800 */
[----:B------:R-:W4:Y:S01]  /*818e0*/  LDL.LU R52, [R1+0x2c10] ;  /* 0x002c100001347983 */ /* 0x000f220000300800 */
[----:B---3--:R-:W-:-:S03]  /*818f0*/  PRMT R6, R59, 0x4210, R18 ;  /* 0x000042103b067816 */ /* 0x008fc60000000012 */
[----:B------:R-:W3:Y:S01]  /*81900*/  LDL.LU R13, [R1+0x26fc] ;  /* 0x0026fc00010d7983 */ /* 0x000ee20000300800 */
[----:B------:R-:W-:Y:S01]  /*81910*/  PRMT R7, R53, 0x4210, R19 ;  /* 0x0000421035077816 */ /* 0x000fe20000000013 */
[----:B0-----:R-:W-:Y:S02]  /*81920*/  IMAD.MOV.U32 R53, RZ, RZ, R21 ;  /* 0x000000ffff357224 */ /* 0x001fe400078e0015 */
[----:B------:R-:W3:Y:S01]  /*81930*/  LDL.LU R41, [R1+0x26f8] ;  /* 0x0026f80001297983 */ /* 0x000ee20000300800 */
[----:B------:R-:W-:Y:S01]  /*81940*/  IMAD.MOV.U32 R59, RZ, RZ, R22 ;  /* 0x000000ffff3b7224 */ /* 0x000fe200078e0016 */
[----:B------:R-:W-:Y:S02]  /*81950*/  LOP3.LUT R21, R39, 0xffff, RZ, 0xc0, !PT ;  /* 0x0000ffff27157812 */ /* 0x000fe400078ec0ff */
[----:B------:R-:W3:Y:S01]  /*81960*/  LDL.LU R12, [R1+0x26dc] ;  /* 0x0026dc00010c7983 */ /* 0x000ee20000300800 */
[----:B------:R-:W-:-:S03]  /*81970*/  LOP3.LUT R22, R38, 0xffff, RZ, 0xc0, !PT ;  /* 0x0000ffff26167812 */ /* 0x000fc600078ec0ff */
[----:B------:R-:W3:Y:S04]  /*81980*/  LDL.LU R34, [R1+0x26d8] ;  /* 0x0026d80001227983 */ /* 0x000ee80000300800 */
[----:B------:R-:W3:Y:S04]  /*81990*/  LDL.LU R35, [R1+0x24d8] ;  /* 0x0024d80001237983 */ /* 0x000ee80000300800 */
[----:B------:R-:W3:Y:S04]  /*819a0*/  LDL.LU R33, [R1+0x24c8] ;  /* 0x0024c80001217983 */ /* 0x000ee80000300800 */
[----:B------:R0:W-:Y:S04]  /*819b0*/  STL [R1+0x40], R20 ;  /* 0x0000401401007387 */ /* 0x0001e80000100800 */
[----:B------:R-:W-:Y:S04]  /*819c0*/  STL [R1+0x4c], R23 ;  /* 0x00004c1701007387 */ /* 0x000fe80000100800 */
[----:B------:R1:W-:Y:S01]  /*819d0*/  STSM.16.M88.4 [R61], R4 ;  /* 0x000000043d007844 */ /* 0x0003e20000000200 */
[----:B------:R-:W-:-:S03]  /*819e0*/  NOP ;  /* 0x0000000000007918 */ /* 0x000fc60000000000 */
[----:B------:R-:W-:Y:S01]  /*819f0*/  STL [R1+0x2b6c], R53 ;  /* 0x002b6c3501007387 */ /* 0x000fe20000100800 */
[----:B0-----:R-:W-:-:S03]  /*81a00*/  LOP3.LUT R20, R40, 0xffff, RZ, 0xc0, !PT ;  /* 0x0000ffff28147812 */ /* 0x001fc600078ec0ff */
[----:B------:R-:W0:Y:S01]  /*81a10*/  LDS.128 R28, [R61] ;  /* 0x000000003d1c7984 */ /* 0x000e220000000c00 */
[----:B------:R-:W-:Y:S02]  /*81a20*/  LOP3.LUT R24, R36, 0xffff, RZ, 0xc0, !PT ;  /* 0x0000ffff24187812 */ /* 0x000fe400078ec0ff */
[----:B-1----:R-:W-:Y:S02]  /*81a30*/  PRMT R4, R37, 0x4210, R20 ;  /* 0x0000421025047816 */ /* 0x002fe40000000014 */
[----:B--2---:R-:W-:Y:S02]  /*81a40*/  PRMT R6, R55, 0x4210, R22 ;  /* 0x0000421037067816 */ /* 0x004fe40000000016 */
[----:B----4-:R-:W-:Y:S02]  /*81a50*/  PRMT R5, R52, 0x4210, R21 ;  /* 0x0000421034057816 */ /* 0x010fe40000000015 */
[----:B------:R-:W2:Y:S04]  /*81a60*/  LDL.LU R52, [R1+0x2c0c] ;  /* 0x002c0c0001347983 */ /* 0x000ea80000300800 */
[----:B------:R-:W4:Y:S04]  /*81a70*/  LDL.LU R55, [R1+0x2c08] ;  /* 0x002c080001377983 */ /* 0x000f280000300800 */
[----:B------:R-:W2:Y:S04]  /*81a80*/  LDL.LU R60, [R1+0x18] ;  /* 0x00001800013c7983 */ /* 0x000ea80000300800 */
[----:B------:R-:W2:Y:S04]  /*81a90*/  LDL.LU R40, [R1+0x1c] ;  /* 0x00001c0001287983 */ /* 0x000ea80000300800 */
[----:B------:R-:W2:Y:S04]  /*81aa0*/  LDL.LU R39, [R1+0x1d0] ;  /* 0x0001d00001277983 */ /* 0x000ea80000300800 */
[----:B0-----:R3:W-:Y:S04]  /*81ab0*/  STL.64 [R1+0x30], R28 ;  /* 0x0000301c01007387 */ /* 0x0017e80000100a00 */
[----:B------:R-:W-:Y:S04]  /*81ac0*/  STL [R1+0x3c], R31 ;  /* 0x00003c1f01007387 */ /* 0x000fe80000100800 */
[----:B------:R-:W2:Y:S04]  /*81ad0*/  LDL.LU R38, [R1+0x1d8] ;  /* 0x0001d80001267983 */ /* 0x000ea80000300800 */
[----:B------:R-:W2:Y:S04]  /*81ae0*/  LDL.LU R36, [R1+0x1dc] ;  /* 0x0001dc0001247983 */ /* 0x000ea80000300800 */
[----:B------:R-:W2:Y:S01]  /*81af0*/  LDL.LU R37, [R1+0x1e0] ;  /* 0x0001e00001257983 */ /* 0x000ea20000300800 */
[----:B------:R-:W-:Y:S01]  /*81b00*/  PRMT R7, R58, 0x4210, R24 ;  /* 0x000042103a077816 */ /* 0x000fe20000000018 */
[----:B------:R-:W-:-:S04]  /*81b10*/  NOP ;  /* 0x0000000000007918 */ /* 0x000fc80000000000 */
[----:B------:R-:W-:Y:S01]  /*81b20*/  STSM.16.M88.4 [R61], R4 ;  /* 0x000000043d007844 */ /* 0x000fe20000000200 */
[----:B------:R-:W-:-:S03]  /*81b30*/  NOP ;  /* 0x0000000000007918 */ /* 0x000fc60000000000 */
[----:B------:R-:W0:Y:S01]  /*81b40*/  LDS.128 R4, [R61] ;  /* 0x000000003d047984 */ /* 0x000e220000000c00 */
[----:B------:R-:W-:Y:S01]  /*81b50*/  IMAD.MOV.U32 R58, RZ, RZ, R30 ;  /* 0x000000ffff3a7224 */ /* 0x000fe200078e001e */
[----:B---3--:R-:W-:Y:S02]  /*81b60*/  LOP3.LUT R28, R12, 0xffff, RZ, 0xc0, !PT ;  /* 0x0000ffff0c1c7812 */ /* 0x008fe400078ec0ff */
[----:B------:R-:W-:Y:S02]  /*81b70*/  LOP3.LUT R23, R13, 0xffff, RZ, 0xc0, !PT ;  /* 0x0000ffff0d177812 */ /* 0x000fe400078ec0ff */
[----:B------:R-:W-:Y:S01]  /*81b80*/  LOP3.LUT R27, R41, 0xffff, RZ, 0xc0, !PT ;  /* 0x0000ffff291b7812 */ /* 0x000fe200078ec0ff */
[----:B------:R-:W-:Y:S01]  /*81b90*/  STL.64 [R1+0x2b40], R58 ;  /* 0x002b403a01007387 */ /* 0x000fe20000100a00 */
[----:B------:R-:W-:Y:S02]  /*81ba0*/  LOP3.LUT R29, R34, 0xffff, RZ, 0xc0, !PT ;  /* 0x0000ffff221d7812 */ /* 0x000fe400078ec0ff */
[----:B------:R-:W-:Y:S01]  /*81bb0*/  PRMT R12, R35, 0x4210, R23 ;  /* 0x00004210230c7816 */ /* 0x000fe20000000017 */
[----:B------:R-:W3:Y:S01]  /*81bc0*/  LDL.LU R34, [R1+0x1e8] ;  /* 0x0001e80001227983 */ /* 0x000ee20000300800 */
[----:B------:R-:W-:-:S03]  /*81bd0*/  PRMT R13, R33, 0x4210, R27 ;  /* 0x00004210210d7816 */ /* 0x000fc6000000001b */
[----:B------:R-:W3:Y:S04]  /*81be0*/  LDL.LU R35, [R1+0x1ec] ;  /* 0x0001ec0001237983 */ /* 0x000ee80000300800 */
[----:B------:R-:W3:Y:S04]  /*81bf0*/  LDL.LU R33, [R1+0x1f0] ;  /* 0x0001f00001217983 */ /* 0x000ee80000300800 */
[----:B0-----:R0:W-:Y:S04]  /*81c00*/  STL [R1+0x24], R5 ;  /* 0x0000240501007387 */ /* 0x0011e80000100800 */
[----:B------:R1:W-:Y:S01]  /*81c10*/  STL [R1+0x28], R6 ;  /* 0x0000280601007387 */ /* 0x0003e20000100800 */
[----:B------:R-:W-:Y:S01]  /*81c20*/  NOP ;  /* 0x0000000000007918 */ /* 0x000fe20000000000 */
[----:B----4-:R-:W-:Y:S01]  /*81c30*/  PRMT R14, R55, 0x4210, R28 ;  /* 0x00004210370e7816 */ /* 0x010fe2000000001c */
[----:B------:R-:W-:Y:S01]  /*81c40*/  IMAD.MOV.U32 R55, RZ, RZ, R7 ;  /* 0x000000ffff377224 */ /* 0x000fe200078e0007 */
[----:B------:R-:W-:-:S04]  /*81c50*/  PRMT R7, R54, 0x5210, R11 ;  /* 0x0000521036077816 */ /* 0x000fc8000000000b */
[----:B------:R-:W-:Y:S04]  /*81c60*/  STL [R1+0x2b38], R55 ;  /* 0x002b383701007387 */ /* 0x000fe80000100800 */
[----:B------:R-:W4:Y:S01]  /*81c70*/  LDL.LU R54, [R1+0x2c04] ;  /* 0x002c040001367983 */ /* 0x000f220000300800 */
[----:B--2---:R-:W-:Y:S01]  /*81c80*/  PRMT R15, R52, 0x4210, R29 ;  /* 0x00004210340f7816 */ /* 0x004fe2000000001d */
[----:B------:R-:W-:Y:S01]  /*81c90*/  IMAD.MOV.U32 R52, RZ, RZ, R4 ;  /* 0x000000ffff347224 */ /* 0x000fe200078e0004 */
[----:B------:R-:W-:Y:S02]  /*81ca0*/  PRMT R4, R60, 0x5210, R8 ;  /* 0x000052103c047816 */ /* 0x000fe40000000008 */
[----:B0-----:R-:W-:Y:S01]  /*81cb0*/  PRMT R5, R40, 0x5210, R9 ;  /* 0x0000521028057816 */ /* 0x001fe20000000009 */
[----:B------:R-:W-:Y:S01]  /*81cc0*/  STSM.16.M88.4 [R61], R12 ;  /* 0x0000000c3d007844 */ /* 0x000fe20000000200 */
[----:B-1----:R-:W-:Y:S01]  /*81cd0*/  PRMT R6, R39, 0x5210, R10 ;  /* 0x0000521027067816 */ /* 0x002fe2000000000a */
[----:B------:R-:W-:-:S02]  /*81ce0*/  NOP ;  /* 0x0000000000007918 */ /* 0x000fc40000000000 */
[----:B------:R-:W0:Y:S01]  /*81cf0*/  LDS.128 R8, [R61] ;  /* 0x000000003d087984 */ /* 0x000e220000000c00 */
[----:B------:R-:W-:-:S03]  /*81d00*/  NOP ;  /* 0x0000000000007918 */ /* 0x000fc60000000000 */
[----:B0-----:R0:W-:Y:S04]  /*81d10*/  STL.64 [R1+0x10], R8 ;  /* 0x0000100801007387 */ /* 0x0011e80000100a00 */
[----:B------:R1:W-:Y:S01]  /*81d20*/  STL.64 [R1+0x18], R10 ;  /* 0x0000180a01007387 */ /* 0x0003e20000100a00 */
[----:B0-----:R-:W-:Y:S02]  /*81d30*/  PRMT R8, R38, 0x5210, R16 ;  /* 0x0000521026087816 */ /* 0x001fe40000000010 */
[----:B------:R-:W-:Y:S01]  /*81d40*/  PRMT R9, R36, 0x5210, R17 ;  /* 0x0000521024097816 */ /* 0x000fe20000000011 */
[----:B------:R-:W2:Y:S01]  /*81d50*/  LDL.LU R38, [R1+0x1f4] ;  /* 0x0001f40001267983 */ /* 0x000ea20000300800 */
[----:B-1----:R-:W-:-:S03]  /*81d60*/  PRMT R10, R37, 0x5210, R18 ;  /* 0x00005210250a7816 */ /* 0x002fc60000000012 */
[----:B------:R-:W2:Y:S04]  /*81d70*/  LDL.LU R36, [R1+0x1f8] ;  /* 0x0001f80001247983 */ /* 0x000ea80000300800 */
[----:B------:R-:W2:Y:S04]  /*81d80*/  LDL.LU R37, [R1+0x1fc] ;  /* 0x0001fc0001257983 */ /* 0x000ea80000300800 */
[----:B------:R-:W-:Y:S01]  /*81d90*/  STSM.16.M88.4 [R61], R4 ;  /* 0x000000043d007844 */ /* 0x000fe20000000200 */
[----:B------:R-:W-:-:S03]  /*81da0*/  NOP ;  /* 0x0000000000007918 */ /* 0x000fc60000000000 */
[----:B------:R-:W0:Y:S01]  /*81db0*/  LDS.128 R4, [R61] ;  /* 0x000000003d047984 */ /* 0x000e220000000c00 */
[----:B---3--:R-:W-:Y:S02]  /*81dc0*/  PRMT R14, R33, 0x5210, R22 ;  /* 0x00005210210e7816 */ /* 0x008fe40000000016 */
[----:B------:R-:W-:Y:S02]  /*81dd0*/  PRMT R12, R34, 0x5210, R20 ;  /* 0x00005210220c7816 */ /* 0x000fe40000000014 */
[----:B------:R-:W-:Y:S01]  /*81de0*/  PRMT R13, R35, 0x5210, R21 ;  /* 0x00005210230d7816 */ /* 0x000fe20000000015 */
[----:B0-----:R-:W-:Y:S02]  /*81df0*/  IMAD.MOV.U32 R53, RZ, RZ, R4 ;  /* 0x000000ffff357224 */ /* 0x001fe400078e0004 */
[----:B------:R-:W-:Y:S01]  /*81e00*/  IMAD.MOV.U32 R55, RZ, RZ, R6 ;  /* 0x000000ffff377224 */ /* 0x000fe200078e0006 */
[----:B------:R-:W-:Y:S04]  /*81e10*/  STL [R1+0xc], R7 ;  /* 0x00000c0701007387 */ /* 0x000fe80000100800 */
[----:B------:R-:W-:Y:S01]  /*81e20*/  STL.64 [R1+0x2b78], R52 ;  /* 0x002b783401007387 */ /* 0x000fe20000100a00 */
[----:B----4-:R-:W-:Y:S01]  /*81e30*/  PRMT R11, R54, 0x5210, R19 ;  /* 0x00005210360b7816 */ /* 0x010fe20000000013 */
[----:B------:R-:W-:Y:S01]  /*81e40*/  IMAD.MOV.U32 R54, RZ, RZ, R5 ;  /* 0x000000ffff367224 */ /* 0x000fe200078e0005 */
[----:B------:R-:W-:-:S04]  /*81e50*/  NOP ;  /* 0x0000000000007918 */ /* 0x000fc80000000000 */
[----:B------:R-:W-:Y:S04]  /*81e60*/  STL.64 [R1+0x2b50], R54 ;  /* 0x002b503601007387 */ /* 0x000fe80000100a00 */
[----:B------:R-:W3:Y:S04]  /*81e70*/  LDL.LU R47, [R1+0x29dc] ;  /* 0x0029dc00012f7983 */ /* 0x000ee80000300800 */
[----:B------:R-:W4:Y:S04]  /*81e80*/  LDL.LU R33, [R1+0x29d8] ;  /* 0x0029d80001217983 */ /* 0x000f280000300800 */
[----:B------:R-:W4:Y:S04]  /*81e90*/  LDL.LU R34, [R1+0x29c4] ;  /* 0x0029c40001227983 */ /* 0x000f280000300800 */
[----:B------:R-:W4:Y:S04]  /*81ea0*/  LDL.LU R35, [R1+0x29c0] ;  /* 0x0029c00001237983 */ /* 0x000f280000300800 */
[----:B------:R-:W4:Y:S04]  /*81eb0*/  LDL.LU R46, [R1+0x2568] ;  /* 0x00256800012e7983 */ /* 0x000f280000300800 */
[----:B------:R-:W4:Y:S04]  /*81ec0*/  LDL.LU R45, [R1+0x2540] ;  /* 0x00254000012d7983 */ /* 0x000f280000300800 */
[----:B------:R-:W4:Y:S04]  /*81ed0*/  LDL.LU R44, [R1+0x251c] ;  /* 0x00251c00012c7983 */ /* 0x000f280000300800 */
[----:B------:R-:W-:Y:S01]  /*81ee0*/  STSM.16.M88.4 [R61], R8 ;  /* 0x000000083d007844 */ /* 0x000fe20000000200 */
[----:B------:R-:W-:-:S03]  /*81ef0*/  NOP ;  /* 0x0000000000007918 */ /* 0x000fc60000000000 */
[----:B------:R-:W0:Y:S04]  /*81f00*/  LDS.128 R4, [R61] ;  /* 0x000000003d047984 */ /* 0x000e280000000c00 */
[----:B------:R-:W4:Y:S01]  /*81f10*/  LDL.LU R43, [R1+0x2524] ;  /* 0x00252400012b7983 */ /* 0x000f220000300800 */
[----:B--2---:R-:W-:Y:S02]  /*81f20*/  PRMT R16, R38, 0x5210, R23 ;  /* 0x0000521026107816 */ /* 0x004fe40000000017 */
[----:B------:R-:W-:Y:S02]  /*81f30*/  PRMT R17, R36, 0x5210, R27 ;  /* 0x0000521024117816 */ /* 0x000fe4000000001b */
[----:B------:R-:W-:Y:S01]  /*81f40*/  PRMT R18, R37, 0x5210, R28 ;  /* 0x0000521025127816 */ /* 0x000fe2000000001c */
[----:B0-----:R-:W-:Y:S04]  /*81f50*/  STL.64 [R1+0x2b80], R4 ;  /* 0x002b800401007387 */ /* 0x001fe80000100a00 */
[----:B------:R-:W-:Y:S04]  /*81f60*/  STL.64 [R1+0x2b58], R6 ;  /* 0x002b580601007387 */ /* 0x000fe80000100a00 */
[----:B------:R-:W2:Y:S04]  /*81f70*/  LDL.LU R36, [R1+0x2920] ;  /* 0x0029200001247983 */ /* 0x000ea80000300800 */
[----:B------:R-:W2:Y:S04]  /*81f80*/  LDL.LU R37, [R1+0x291c] ;  /* 0x00291c0001257983 */ /* 0x000ea80000300800 */
[----:B------:R-:W2:Y:S04]  /*81f90*/  LDL.LU R38, [R1+0x290c] ;  /* 0x00290c0001267983 */ /* 0x000ea80000300800 */
[----:B------:R-:W2:Y:S04]  /*81fa0*/  LDL.LU R39, [R1+0x2908] ;  /* 0x0029080001277983 */ /* 0x000ea80000300800 */
        /* <DEDUP_REMOVED lines=8> */
[----:B------:R-:W-:Y:S01]  /*82030*/  PRMT R19, R25, 0x5210, R29 ;  /* 0x0000521019137816 */ /* 0x000fe2000000001d */
[----:B------:R-:W-:-:S04]  /*82040*/  NOP ;  /* 0x0000000000007918 */ /* 0x000fc80000000000 */
[----:B------:R-:W-:Y:S01]  /*82050*/  STSM.16.M88.4 [R61], R16 ;  /* 0x000000103d007844 */ /* 0x000fe20000000200 */
[----:B------:R-:W-:-:S03]  /*82060*/  NOP ;  /* 0x0000000000007918 */ /* 0x000fc60000000000 */
[----:B------:R-:W1:Y:S04]  /*82070*/  LDS.128 R12, [R61] ;  /* 0x000000003d0c7984 */ /* 0x000e680000000c00 */
[----:B------:R-:W2:Y:S04]  /*82080*/  LDL.LU R40, [R1+0x278] ;  /* 0x0002780001287983 */ /* 0x000ea80000300800 */
[----:B0-----:R-:W-:Y:S04]  /*82090*/  STL.64 [R1+0x2bf0], R8 ;  /* 0x002bf00801007387 */ /* 0x001fe80000100a00 */
[----:B------:R-:W-:Y:S01]  /*820a0*/  STL.64 [R1+0x2b60], R10 ;  /* 0x002b600a01007387 */ /* 0x000fe20000100a00 */
[----:B---3--:R-:W-:-:S02]  /*820b0*/  LOP3.LUT R32, R47, 0xffff, RZ, 0xc0, !PT ;  /* 0x0000ffff2f207812 */ /* 0x008fc400078ec0ff */
[----:B----4-:R-:W-:Y:S02]  /*820c0*/  LOP3.LUT R33, R33, 0xffff, RZ, 0xc0, !PT ;  /* 0x0000ffff21217812 */ /* 0x010fe400078ec0ff */
[----:B------:R-:W-:Y:S02]  /*820d0*/  LOP3.LUT R34, R34, 0xffff, RZ, 0xc0, !PT ;  /* 0x0000ffff22227812 */ /* 0x000fe400078ec0ff */
[----:B------:R-:W-:Y:S02]  /*820e0*/  PRMT R20, R46, 0x4210, R32 ;  /* 0x000042102e147816 */ /* 0x000fe40000000020 */
[----:B------:R-:W-:Y:S02]  /*820f0*/  PRMT R21, R45, 0x4210, R33 ;  /* 0x000042102d157816 */ /* 0x000fe40000000021 */
[----:B------:R-:W-:Y:S02]  /*82100*/  PRMT R22, R44, 0x4210, R34 ;  /* 0x000042102c167816 */ /* 0x000fe40000000022 */
[----:B------:R-:W3:Y:S04]  /*82110*/  LDL.LU R44, [R1+0x284c] ;  /* 0x00284c00012c7983 */ /* 0x000ee80000300800 */
[----:B------:R-:W4:Y:S04]  /*82120*/  LDL.LU R45, [R1+0x2848] ;  /* 0x00284800012d7983 */ /* 0x000f280000300800 */
[----:B------:R-:W4:Y:S04]  /*82130*/  LDL.LU R46, [R1+0x2820] ;  /* 0x00282000012e7983 */ /* 0x000f280000300800 */
[----:B------:R-:W4:Y:S04]  /*82140*/  LDL.LU R47, [R1+0x281c] ;  /* 0x00281c00012f7983 */ /* 0x000f280000300800 */
[----:B------:R-:W4:Y:S04]  /*82150*/  LDL.LU R57, [R1+0x2828] ;  /* 0x0028280001397983 */ /* 0x000f280000300800 */
[----:B-1----:R-:W-:Y:S04]  /*82160*/  STL.64 [R1+0x2bf8], R14 ;  /* 0x002bf80e01007387 */ /* 0x002fe80000100a00 */
[----:B------:R-:W4:Y:S04]  /*82170*/  LDL.LU R49, [R1+0x2824] ;  /* 0x0028240001317983 */ /* 0x000f280000300800 */
[----:B------:R-:W4:Y:S04]  /*82180*/  LDL.LU R30, [R1+0x27e8] ;  /* 0x0027e800011e7983 */ /* 0x000f280000300800 */
[----:B------:R-:W4:Y:S04]  /*82190*/  LDL.LU R31, [R1+0x2794] ;  /* 0x00279400011f7983 */ /* 0x000f280000300800 */
[----:B------:R-:W4:Y:S04]  /*821a0*/  LDL.LU R58, [R1+0x2734] ;  /* 0x00273400013a7983 */ /* 0x000f280000300800 */
[----:B------:R-:W4:Y:S04]  /*821b0*/  LDL.LU R51, [R1+0x2730] ;  /* 0x0027300001337983 */ /* 0x000f280000300800 */
[----:B------:R-:W4:Y:S01]  /*821c0*/  LDL.LU R48, [R1+0x2718] ;  /* 0x0027180001307983 */ /* 0x000f220000300800 */
[----:B--2---:R-:W-:-:S04]  /*821d0*/  LOP3.LUT R38, R38, 0xffff, RZ, 0xc0, !PT ;  /* 0x0000ffff26267812 */ /* 0x004fc800078ec0ff */
[----:B------:R-:W-:Y:S02]  /*821e0*/  PRMT R26, R60, 0x4210, R38 ;  /* 0x000042103c1a7816 */ /* 0x000fe40000000026 */
[----:B------:R-:W2:Y:S01]  /*821f0*/  LDL.LU R60, [R1+0x2714] ;  /* 0x00271400013c7983 */ /* 0x000ea20000300800 */
[----:B------:R-:W-:-:S04]  /*82200*/  LOP3.LUT R35, R35, 0xffff, RZ, 0xc0, !PT ;  /* 0x0000ffff23237812 */ /* 0x000fc800078ec0ff */
[----:B------:R-:W-:Y:S01]  /*82210*/  PRMT R23, R43, 0x4210, R35 ;  /* 0x000042102b177816 */ /* 0x000fe20000000023 */
[----:B------:R-:W-:-:S04]  /*82220*/  NOP ;  /* 0x0000000000007918 */ /* 0x000fc80000000000 */
[----:B------:R-:W-:Y:S01]  /*82230*/  STSM.16.M88.4 [R61], R20 ;  /* 0x000000143d007844 */ /* 0x000fe20000000200 */
[----:B------:R-:W-:-:S03]  /*82240*/  NOP ;  /* 0x0000000000007918 */ /* 0x000fc60000000000 */
[----:B------:R-:W0:Y:S01]  /*82250*/  LDS.128 R16, [R61] ;  /* 0x000000003d107984 */ /* 0x000e220000000c00 */
[----:B------:R-:W-:Y:S02]  /*82260*/  LOP3.LUT R39, R39, 0xffff, RZ, 0xc0, !PT ;  /* 0x0000ffff27277812 */ /* 0x000fe400078ec0ff */
[----:B------:R-:W-:Y:S02]  /*82270*/  LOP3.LUT R37, R37, 0xffff, RZ, 0xc0, !PT ;  /* 0x0000ffff25257812 */ /* 0x000fe400078ec0ff */
[----:B------:R-:W-:Y:S02]  /*82280*/  LOP3.LUT R36, R36, 0xffff, RZ, 0xc0, !PT ;  /* 0x0000ffff24247812 */ /* 0x000fe400078ec0ff */
[----:B------:R-:W-:Y:S02]  /*82290*/  PRMT R25, R41, 0x4210, R37 ;  /* 0x0000421029197816 */ /* 0x000fe40000000025 */
[----:B------:R-:W-:Y:S02]  /*822a0*/  PRMT R24, R42, 0x4210, R36 ;  /* 0x000042102a187816 */ /* 0x000fe40000000024 */
[----:B------:R-:W-:Y:S01]  /*822b0*/  PRMT R27, R40, 0x4210, R39 ;  /* 0x00004210281b7816 */ /* 0x000fe20000000027 */
[----:B------:R-:W-:Y:S01]  /*822c0*/  NOP ;  /* 0x0000000000007918 */ /* 0x000fe20000000000 */
[----:B------:R-:W2:Y:S04]  /*822d0*/  LDL.LU R40, [R1+0x289c] ;  /* 0x00289c0001287983 */ /* 0x000ea80000300800 */
[----:B------:R-:W2:Y:S04]  /*822e0*/  LDL.LU R41, [R1+0x288c] ;  /* 0x00288c0001297983 */ /* 0x000ea80000300800 */
[----:B------:R-:W2:Y:S04]  /*822f0*/  LDL.LU R42, [R1+0x2878] ;  /* 0x00287800012a7983 */ /* 0x000ea80000300800 */
[----:B------:R-:W2:Y:S04]  /*82300*/  LDL.LU R43, [R1+0x2860] ;  /* 0x00286000012b7983 */ /* 0x000ea80000300800 */
[----:B0-----:R-:W-:Y:S04]  /*82310*/  STL.64 [R1+0x2b08], R16 ;  /* 0x002b081001007387 */ /* 0x001fe80000100a00 */
[----:B------:R-:W-:Y:S04]  /*82320*/  STL.64 [R1+0x2ae8], R18 ;  /* 0x002ae81201007387 */ /* 0x000fe80000100a00 */
[----:B------:R-:W2:Y:S04]  /*82330*/  LDL.LU R59, [R1+0x20c] ;  /* 0x00020c00013b7983 */ /* 0x000ea80000300800 */
[----:B------:R-:W2:Y:S04]  /*82340*/  LDL.LU R50, [R1+0x210] ;  /* 0x0002100001327983 */ /* 0x000ea80000300800 */
[----:B------:R-:W-:Y:S01]  /*82350*/  STSM.16.M88.4 [R61], R24 ;  /* 0x000000183d007844 */ /* 0x000fe20000000200 */
[----:B------:R-:W-:-:S03]  /*82360*/  NOP ;  /* 0x0000000000007918 */ /* 0x000fc60000000000 */
[----:B------:R-:W0:Y:S01]  /*82370*/  LDS.128 R20, [R61] ;  /* 0x000000003d147984 */ /* 0x000e220000000c00 */
[----:B---3--:R-:W-:Y:S02]  /*82380*/  LOP3.LUT R44, R44, 0xffff, RZ, 0xc0, !PT ;  /* 0x0000ffff2c2c7812 */ /* 0x008fe400078ec0ff */
[----:B----4-:R-:W-:Y:S02]  /*82390*/  LOP3.LUT R45, R45, 0xffff, RZ, 0xc0, !PT ;  /* 0x0000ffff2d2d7812 */ /* 0x010fe400078ec0ff */
[----:B------:R-:W-:Y:S02]  /*823a0*/  PRMT R28, R57, 0x4210, R44 ;  /* 0x00004210391c7816 */ /* 0x000fe4000000002c */
[----:B------:R-:W3:Y:S01]  /*823b0*/  LDL.LU R57, [R1+0x214] ;  /* 0x0002140001397983 */ /* 0x000ee20000300800 */
[----:B------:R-:W-:-:S03]  /*823c0*/  PRMT R29, R49, 0x4210, R45 ;  /* 0x00004210311d7816 */ /* 0x000fc6000000002d */
[----:B------:R-:W4:Y:S04]  /*823d0*/  LDL.LU R49, [R1+0x218] ;  /* 0x0002180001317983 */ /* 0x000f280000300800 */
[----:B0-----:R-:W-:Y:S04]  /*823e0*/  STL.64 [R1+0x2b10], R20 ;  /* 0x002b101401007387 */ /* 0x001fe80000100a00 */
[----:B------:R-:W-:Y:S01]  /*823f0*/  STL.64 [R1+0x2af0], R22 ;  /* 0x002af01601007387 */ /* 0x000fe20000100a00 */
[----:B------:R-:W-:-:S03]  /*82400*/  LOP3.LUT R10, R58, 0xffff, RZ, 0xc0, !PT ;  /* 0x0000ffff3a0a7812 */ /* 0x000fc600078ec0ff */
[----:B------:R-:W4:Y:S01]  /*82410*/  LDL.LU R58, [R1+0x21c] ;  /* 0x00021c00013a7983 */ /* 0x000f220000300800 */
[----:B------:R-:W-:-:S03]  /*82420*/  LOP3.LUT R9, R51, 0xffff, RZ, 0xc0, !PT ;  /* 0x0000ffff33097812 */ /* 0x000fc600078ec0ff */
[----:B------:R-:W4:Y:S01]  /*82430*/  LDL.LU R51, [R1+0x220] ;  /* 0x0002200001337983 */ /* 0x000f220000300800 */
[----:B------:R-:W-:-:S03]  /*82440*/  LOP3.LUT R8, R48, 0xffff, RZ, 0xc0, !PT ;  /* 0x0000ffff30087812 */ /* 0x000fc600078ec0ff */
[----:B------:R-:W4:Y:S01]  /*82450*/  LDL.LU R48, [R1+0x224] ;  /* 0x0002240001307983 */ /* 0x000f220000300800 */
[----:B--2---:R-:W-:-:S03]  /*82460*/  LOP3.LUT R6, R60, 0xffff, RZ, 0xc0, !PT ;  /* 0x0000ffff3c067812 */ /* 0x004fc600078ec0ff */
[----:B------:R-:W2:Y:S01]  /*82470*/  LDL.LU R60, [R1+0x200] ;  /* 0x00020000013c7983 */ /* 0x000ea20000300800 */
[----:B------:R-:W-:Y:S02]  /*82480*/  LOP3.LUT R46, R46, 0xffff, RZ, 0xc0, !PT ;  /* 0x0000ffff2e2e7812 */ /* 0x000fe400078ec0ff */
[----:B------:R-:W-:Y:S02]  /*82490*/  LOP3.LUT R47, R47, 0xffff, RZ, 0xc0, !PT ;  /* 0x0000ffff2f2f7812 */ /* 0x000fe400078ec0ff */
[----:B------:R-:W-:Y:S02]  /*824a0*/  PRMT R30, R30, 0x4210, R46 ;  /* 0x000042101e1e7816 */ /* 0x000fe4000000002e */
[----:B------:R-:W-:Y:S01]  /*824b0*/  PRMT R31, R31, 0x4210, R47 ;  /* 0x000042101f1f7816 */ /* 0x000fe2000000002f */
[----:B------:R-:W-:-:S04]  /*824c0*/  NOP ;  /* 0x0000000000007918 */ /* 0x000fc80000000000 */
[----:B------:R-:W-:Y:S01]  /*824d0*/  STSM.16.M88.4 [R61], R28 ;  /* 0x0000001c3d007844 */ /* 0x000fe20000000200 */
[----:B------:R-:W-:-:S03]  /*824e0*/  NOP ;  /* 0x0000000000007918 */ /* 0x000fc60000000000 */
[----:B------:R-:W0:Y:S01]  /*824f0*/  LDS.128 R24, [R61] ;  /* 0x000000003d187984 */ /* 0x000e220000000c00 */
[----:B------:R-:W-:Y:S02]  /*82500*/  PRMT R40, R40, 0x4210, R10 ;  /* 0x0000421028287816 */ /* 0x000fe4000000000a */
[----:B------:R-:W-:Y:S02]  /*82510*/  PRMT R41, R41, 0x4210, R9 ;  /* 0x0000421029297816 */ /* 0x000fe40000000009 */
[----:B------:R-:W-:Y:S02]  /*82520*/  PRMT R42, R42, 0x4210, R8 ;  /* 0x000042102a2a7816 */ /* 0x000fe40000000008 */
[----:B------:R-:W-:Y:S01]  /*82530*/  PRMT R43, R43, 0x4210, R6 ;  /* 0x000042102b2b7816 */ /* 0x000fe20000000006 */
[----:B------:R-:W-:Y:S01]  /*82540*/  NOP ;  /* 0x0000000000007918 */ /* 0x000fe20000000000 */
[----:B0-----:R-:W-:Y:S04]  /*82550*/  STL.64 [R1+0x2b18], R24 ;  /* 0x002b181801007387 */ /* 0x001fe80000100a00 */
[----:B------:R-:W-:Y:S01]  /*82560*/  STL.64 [R1+0x2af8], R26 ;  /* 0x002af81a01007387 */ /* 0x000fe20000100a00 */
[----:B------:R-:W-:-:S03]  /*82570*/  PRMT R32, R59, 0x5210, R32 ;  /* 0x000052103b207816 */ /* 0x000fc60000000020 */
[----:B------:R-:W2:Y:S01]  /*82580*/  LDL.LU R54, [R1+0x228] ;  /* 0x0002280001367983 */ /* 0x000ea20000300800 */
[----:B------:R-:W-:-:S03]  /*82590*/  PRMT R33, R50, 0x5210, R33 ;  /* 0x0000521032217816 */ /* 0x000fc60000000021 */
[----:B------:R-:W2:Y:S04]  /*825a0*/  LDL.LU R55, [R1+0x22c] ;  /* 0x00022c0001377983 */ /* 0x000ea80000300800 */
[----:B------:R-:W2:Y:S04]  /*825b0*/  LDL.LU R52, [R1+0x230] ;  /* 0x0002300001347983 */ /* 0x000ea80000300800 */
[----:B------:R-:W2:Y:S04]  /*825c0*/  LDL.LU R59, [R1+0x204] ;  /* 0x00020400013b7983 */ /* 0x000ea80000300800 */
[----:B------:R-:W2:Y:S04]  /*825d0*/  LDL.LU R50, [R1+0x234] ;  /* 0x0002340001327983 */ /* 0x000ea80000300800 */
[----:B------:R-:W-:Y:S01]  /*825e0*/  STSM.16.M88.4 [R61], R40 ;  /* 0x000000283d007844 */ /* 0x000fe20000000200 */
[----:B------:R-:W-:-:S03]  /*825f0*/  NOP ;  /* 0x0000000000007918 */ /* 0x000fc60000000000 */
[----:B------:R-:W0:Y:S01]  /*82600*/  LDS.128 R28, [R61] ;  /* 0x000000003d1c7984 */ /* 0x000e220000000c00 */
[----:B---3--:R-:W-:-:S03]  /*82610*/  PRMT R34, R57, 0x5210, R34 ;  /* 0x0000521039227816 */ /* 0x008fc60000000022 */
[----:B------:R-:W3:Y:S01]  /*82620*/  LDL.LU R57, [R1+0x238] ;  /* 0x0002380001397983 */ /* 0x000ee20000300800 */
[----:B----4-:R-:W-:Y:S01]  /*82630*/  PRMT R35, R49, 0x5210, R35 ;  /* 0x0000521031237816 */ /* 0x010fe20000000023 */
[----:B------:R-:W-:Y:S02]  /*82640*/  NOP ;  /* 0x0000000000007918 */ /* 0x000fe40000000000 */
[----:B------:R-:W4:Y:S04]  /*82650*/  LDL.LU R49, [R1+0x23c] ;  /* 0x00023c0001317983 */ /* 0x000f280000300800 */
[----:B0-----:R-:W-:Y:S04]  /*82660*/  STL.64 [R1+0x2b30], R28 ;  /* 0x002b301c01007387 */ /* 0x001fe80000100a00 */
[----:B------:R-:W-:Y:S04]  /*82670*/  STL.64 [R1+0x2b28], R30 ;  /* 0x002b281e01007387 */ /* 0x000fe80000100a00 */
[----:B------:R-:W4:Y:S04]  /*82680*/  LDL.LU R7, [R1+0x29f8] ;  /* 0x0029f80001077983 */ /* 0x000f280000300800 */
[----:B------:R-:W4:Y:S04]  /*82690*/  LDL.LU R4, [R1+0x29f4] ;  /* 0x0029f40001047983 */ /* 0x000f280000300800 */
[----:B------:R-:W4:Y:S04]  /*826a0*/  LDL.LU R5, [R1+0x29f0] ;  /* 0x0029f00001057983 */ /* 0x000f280000300800 */
[----:B------:R-:W4:Y:S01]  /*826b0*/  LDL.LU R53, [R1+0x29ec] ;  /* 0x0029ec0001357983 */ /* 0x000f220000300800 */
[----:B------:R-:W-:-:S02]  /*826c0*/  PRMT R36, R58, 0x5210, R36 ;  /* 0x000052103a247816 */ /* 0x000fc40000000024 */
[----:B------:R-:W-:Y:S01]  /*826d0*/  PRMT R37, R51, 0x5210, R37 ;  /* 0x0000521033257816 */ /* 0x000fe20000000025 */
[----:B------:R-:W4:Y:S01]  /*826e0*/  LDL.LU R58, [R1+0x28fc] ;  /* 0x0028fc00013a7983 */ /* 0x000f220000300800 */
[----:B------:R-:W-:-:S03]  /*826f0*/  PRMT R38, R48, 0x5210, R38 ;  /* 0x0000521030267816 */ /* 0x000fc60000000026 */
[----:B------:R-:W4:Y:S04]  /*82700*/  LDL.LU R51, [R1+0x28f8] ;  /* 0x0028f80001337983 */ /* 0x000f280000300800 */
[----:B------:R-:W4:Y:S01]  /*82710*/  LDL.LU R48, [R1+0x28dc] ;  /* 0x0028dc0001307983 */ /* 0x000f220000300800 */
[----:B--2---:R-:W-:-:S03]  /*82720*/  PRMT R39, R60, 0x5210, R39 ;  /* 0x000052103c277816 */ /* 0x004fc60000000027 */
[----:B------:R-:W2:Y:S01]  /*82730*/  LDL.LU R60, [R1+0x28d8] ;  /* 0x0028d800013c7983 */ /* 0x000ea20000300800 */
[----:B------:R-:W-:Y:S02]  /*82740*/  PRMT R40, R54, 0x5210, R44 ;  /* 0x0000521036287816 */ /* 0x000fe4000000002c */
[----:B------:R-:W-:Y:S02]  /*82750*/  PRMT R43, R59, 0x5210, R47 ;  /* 0x000052103b2b7816 */ /* 0x000fe4000000002f */
[----:B------:R-:W2:Y:S01]  /*82760*/  LDL.LU R59, [R1+0x2960] ;  /* 0x00296000013b7983 */ /* 0x000ea20000300800 */
[----:B------:R-:W-:-:S03]  /*82770*/  PRMT R44, R50, 0x5210, R10 ;  /* 0x00005210322c7816 */ /* 0x000fc6000000000a */
[----:B------:R-:W2:Y:S01]  /*82780*/  LDL.LU R50, [R1+0x295c] ;  /* 0x00295c0001327983 */ /* 0x000ea20000300800 */
[----:B------:R-:W-:Y:S02]  /*82790*/  PRMT R47, R2, 0x5210, R6 ;  /* 0x00005210022f7816 */ /* 0x000fe40000000006 */
[----:B------:R-:W-:Y:S01]  /*827a0*/  PRMT R41, R55, 0x5210, R45 ;  /* 0x0000521037297816 */ /* 0x000fe2000000002d */
[----:B------:R-:W2:Y:S01]  /*827b0*/  LDL.LU R2, [R1+0x2c00] ;  /* 0x002c000001027983 */ /* 0x000ea20000300800 */
[----:B------:R-:W-:-:S03]  /*827c0*/  PRMT R42, R52, 0x5210, R46 ;  /* 0x00005210342a7816 */ /* 0x000fc6000000002e */
[----:B------:R-:W2:Y:S04]  /*827d0*/  LDL.LU R54, [R1+0x2940] ;  /* 0x0029400001367983 */ /* 0x000ea80000300800 */
[----:B------:R-:W2:Y:S04]  /*827e0*/  LDL.LU R55, [R1+0x293c] ;  /* 0x00293c0001377983 */ /* 0x000ea80000300800 */
[----:B------:R-:W2:Y:S01]  /*827f0*/  LDL.LU R52, [R1+0x2948] ;  /* 0x0029480001347983 */ /* 0x000ea20000300800 */
[----:B---3--:R-:W-:-:S03]  /*82800*/  PRMT R45, R57, 0x5210, R9 ;  /* 0x00005210392d7816 */ /* 0x008fc60000000009 */
[----:B------:R-:W3:Y:S01]  /*82810*/  LDL.LU R57, [R1+0x292c] ;  /* 0x00292c0001397983 */ /* 0x000ee20000300800 */
[----:B----4-:R-:W-:-:S03]  /*82820*/  PRMT R46, R49, 0x5210, R8 ;  /* 0x00005210312e7816 */ /* 0x010fc60000000008 */
[----:B------:R-:W4:Y:S01]  /*82830*/  LDL.LU R49, [R1+0x2928] ;  /* 0x0029280001317983 */ /* 0x000f220000300800 */
[----:B------:R-:W-:-:S03]  /*82840*/  LOP3.LUT R21, R4, 0xffff, RZ, 0xc0, !PT ;  /* 0x0000ffff04157812 */ /* 0x000fc600078ec0ff */
[----:B------:R-:W4:Y:S01]  /*82850*/  LDL.LU R4, [R1+0x28a4] ;  /* 0x0028a40001047983 */ /* 0x000f220000300800 */
[----:B------:R-:W-:-:S03]  /*82860*/  LOP3.LUT R19, R53, 0xffff, RZ, 0xc0, !PT ;  /* 0x0000ffff35137812 */ /* 0x000fc600078ec0ff */
[----:B------:R-:W4:Y:S01]  /*82870*/  LDL.LU R53, [R1+0x28a0] ;  /* 0x0028a00001357983 */ /* 0x000f220000300800 */
[----:B------:R-:W-:Y:S02]  /*82880*/  LOP3.LUT R22, R5, 0xffff, RZ, 0xc0, !PT ;  /* 0x0000ffff05167812 */ /* 0x000fe400078ec0ff */
[----:B------:R-:W-:Y:S02]  /*82890*/  PRMT R9, R51, 0x4210, R21 ;  /* 0x0000421033097816 */ /* 0x000fe40000000015 */
[----:B------:R-:W4:Y:S01]  /*828a0*/  LDL.LU R51, [R1+0x2880] ;  /* 0x0028800001337983 */ /* 0x000f220000300800 */
[----:B------:R-:W-:-:S03]  /*828b0*/  PRMT R10, R48, 0x4210, R22 ;  /* 0x00004210300a7816 */ /* 0x000fc60000000016 */
[----:B------:R-:W4:Y:S01]  /*828c0*/  LDL.LU R48, [R1+0x287c] ;  /* 0x00287c0001307983 */ /* 0x000f220000300800 */
[----:B--2---:R-:W-:-:S03]  /*828d0*/  PRMT R11, R60, 0x4210, R19 ;  /* 0x000042103c0b7816 */ /* 0x004fc60000000013 */
[----:B------:R-:W2:Y:S04]  /*828e0*/  LDL.LU R60, [R1+0x2998] ;  /* 0x00299800013c7983 */ /* 0x000ea80000300800 */
[----:B------:R-:W-:Y:S01]  /*828f0*/  STSM.16.M88.4 [R61], R32 ;  /* 0x000000203d007844 */ /* 0x000fe20000000200 */
[----:B------:R-:W-:-:S03]  /*82900*/  NOP ;  /* 0x0000000000007918 */ /* 0x000fc60000000000 */
[----:B------:R-:W-:Y:S01]  /*82910*/  LDS.128 R32, [R61] ;  /* 0x000000003d207984 */ /* 0x000fe20000000c00 */
[----:B------:R-:W-:-:S03]  /*82920*/  NOP ;  /* 0x0000000000007918 */ /* 0x000fc60000000000 */
[----:B------:R-:W-:Y:S01]  /*82930*/  STSM.16.M88.4 [R61], R36 ;  /* 0x000000243d007844 */ /* 0x000fe20000000200 */
[----:B------:R-:W-:-:S03]  /*82940*/  NOP ;  /* 0x0000000000007918 */ /* 0x000fc60000000000 */
[----:B------:R-:W-:Y:S01]  /*82950*/  LDS.128 R36, [R61] ;  /* 0x000000003d247984 */ /* 0x000fe20000000c00 */
[----:B------:R-:W-:Y:S01]  /*82960*/  NOP ;  /* 0x0000000000007918 */ /* 0x000fe20000000000 */
[----:B------:R-:W-:Y:S02]  /*82970*/  LOP3.LUT R15, R7, 0xffff, RZ, 0xc0, !PT ;  /* 0x0000ffff070f7812 */ /* 0x000fe400078ec0ff */
[----:B------:R-:W-:Y:S01]  /*82980*/  STSM.16.M88.4 [R61], R40 ;  /* 0x000000283d007844 */ /* 0x000fe20000000200 */
[----:B------:R-:W-:-:S03]  /*82990*/  NOP ;  /* 0x0000000000007918 */ /* 0x000fc60000000000 */
[----:B------:R-:W-:Y:S01]  /*829a0*/  LDS.128 R40, [R61] ;  /* 0x000000003d287984 */ /* 0x000fe20000000c00 */
[----:B------:R-:W-:Y:S01]  /*829b0*/  NOP ;  /* 0x0000000000007918 */ /* 0x000fe20000000000 */
[----:B------:R-:W-:Y:S02]  /*829c0*/  PRMT R8, R58, 0x4210, R15 ;  /* 0x000042103a087816 */ /* 0x000fe4000000000f */
[----:B------:R-:W-:Y:S01]  /*829d0*/  STSM.16.M88.4 [R61], R44 ;  /* 0x0000002c3d007844 */ /* 0x000fe20000000200 */
[----:B------:R-:W-:-:S03]  /*829e0*/  NOP ;  /* 0x0000000000007918 */ /* 0x000fc60000000000 */
[----:B------:R-:W2:Y:S04]  /*829f0*/  LDL.LU R58, [R1+0x2980] ;  /* 0x00298000013a7983 */ /* 0x000ea80000300800 */
[----:B------:R-:W-:Y:S01]  /*82a00*/  LDS.128 R44, [R61] ;  /* 0x000000003d2c7984 */ /* 0x000fe20000000c00 */
[----:B------:R-:W-:-:S03]  /*82a10*/  NOP ;  /* 0x0000000000007918 */ /* 0x000fc60000000000 */
[----:B------:R0:W-:Y:S01]  /*82a20*/  STSM.16.M88.4 [R61], R8 ;  /* 0x000000083d007844 */ /* 0x0001e20000000200 */
[----:B------:R-:W-:-:S03]  /*82a30*/  NOP ;  /* 0x0000000000007918 */ /* 0x000fc60000000000 */
[----:B------:R-:W1:Y:S01]  /*82a40*/  LDS.128 R28, [R61] ;  /* 0x000000003d1c7984 */ /* 0x000e620000000c00 */
[----:B------:R-:W-:-:S03]  /*82a50*/  LOP3.LUT R16, R59, 0xffff, RZ, 0xc0, !PT ;  /* 0x0000ffff3b107812 */ /* 0x000fc600078ec0ff */
[----:B------:R-:W2:Y:S01]  /*82a60*/  LDL.LU R59, [R1+0x296c] ;  /* 0x00296c00013b7983 */ /* 0x000ea20000300800 */
[----:B------:R-:W-:-:S03]  /*82a70*/  LOP3.LUT R17, R50, 0xffff, RZ, 0xc0, !PT ;  /* 0x0000ffff32117812 */ /* 0x000fc600078ec0ff */
[----:B------:R-:W2:Y:S01]  /*82a80*/  LDL.LU R50, [R1+0x2944] ;  /* 0x0029440001327983 */ /* 0x000ea20000300800 */
[----:B------:R-:W-:Y:S02]  /*82a90*/  LOP3.LUT R18, R54, 0xffff, RZ, 0xc0, !PT ;  /* 0x0000ffff36127812 */ /* 0x000fe400078ec0ff */
[----:B------:R-:W-:Y:S02]  /*82aa0*/  LOP3.LUT R6, R55, 0xffff, RZ, 0xc0, !PT ;  /* 0x0000ffff37067812 */ /* 0x000fe400078ec0ff */
[----:B------:R-:W-:Y:S02]  /*82ab0*/  PRMT R24, R52, 0x4210, R16 ;  /* 0x0000421034187816 */ /* 0x000fe40000000010 */
[----:B------:R-:W-:Y:S02]  /*82ac0*/  PRMT R27, R2, 0x4210, R6 ;  /* 0x00004210021b7816 */ /* 0x000fe40000000006 */
[----:B---3--:R-:W-:Y:S02]  /*82ad0*/  PRMT R25, R57, 0x4210, R17 ;  /* 0x0000421039197816 */ /* 0x008fe40000000011 */
[----:B------:R-:W3:Y:S04]  /*82ae0*/  LDL.LU R57, [R1+0x276c] ;  /* 0x00276c0001397983 */ /* 0x000ee80000300800 */
[----:B0-----:R-:W3:Y:S04]  /*82af0*/  LDL.LU R9, [R1+0x2768] ;  /* 0x0027680001097983 */ /* 0x001ee80000300800 */
[----:B------:R-:W3:Y:S01]  /*82b00*/  LDL.LU R7, [R1+0x2750] ;  /* 0x0027500001077983 */ /* 0x000ee20000300800 */
[----:B----4-:R-:W-:-:S03]  /*82b10*/  PRMT R26, R49, 0x4210, R18 ;  /* 0x00004210311a7816 */ /* 0x010fc60000000012 */
[----:B------:R-:W4:Y:S01]  /*82b20*/  LDL.LU R5, [R1+0x274c] ;  /* 0x00274c0001057983 */ /* 0x000f220000300800 */
[----:B------:R-:W-:-:S03]  /*82b30*/  NOP ;  /* 0x0000000000007918 */ /* 0x000fc60000000000 */
[----:B------:R-:W4:Y:S04]  /*82b40*/  LDL.LU R49, [R1+0x29d4] ;  /* 0x0029d40001317983 */ /* 0x000f280000300800 */
[----:B-1----:R-:W-:Y:S04]  /*82b50*/  STL [R1+0x284], R29 ;  /* 0x0002841d01007387 */ /* 0x002fe80000100800 */
[----:B------:R-:W-:Y:S04]  /*82b60*/  STL.64 [R1+0x288], R30 ;  /* 0x0002881e01007387 */ /* 0x000fe80000100a00 */
[----:B------:R-:W4:Y:S04]  /*82b70*/  LDL.LU R54, [R1+0x29bc] ;  /* 0x0029bc0001367983 */ /* 0x000f280000300800 */
[----:B------:R-:W4:Y:S01]  /*82b80*/  LDL.LU R55, [R1+0x29b8] ;  /* 0x0029b80001377983 */ /* 0x000f220000300800 */
[----:B------:R-:W-:-:S03]  /*82b90*/  LOP3.LUT R14, R53, 0xffff, RZ, 0xc0, !PT ;  /* 0x0000ffff350e7812 */ /* 0x000fc600078ec0ff */
[----:B------:R-:W4:Y:S04]  /*82ba0*/  LDL.LU R52, [R1+0x298c] ;  /* 0x00298c0001347983 */ /* 0x000f280000300800 */
[----:B------:R-:W4:Y:S01]  /*82bb0*/  LDL.LU R53, [R1+0x24c] ;  /* 0x00024c0001357983 */ /* 0x000f220000300800 */
[----:B------:R-:W-:Y:S02]  /*82bc0*/  LOP3.LUT R4, R4, 0xffff, RZ, 0xc0, !PT ;  /* 0x0000ffff04047812 */ /* 0x000fe400078ec0ff */
[----:B------:R-:W-:Y:S01]  /*82bd0*/  LOP3.LUT R11, R51, 0xffff, RZ, 0xc0, !PT ;  /* 0x0000ffff330b7812 */ /* 0x000fe200078ec0ff */
[----:B------:R2:W-:Y:S01]  /*82be0*/  STSM.16.M88.4 [R61], R24 ;  /* 0x000000183d007844 */ /* 0x0005e20000000200 */
[----:B------:R-:W-:-:S03]  /*82bf0*/  LOP3.LUT R10, R48, 0xffff, RZ, 0xc0, !PT ;  /* 0x0000ffff300a7812 */ /* 0x000fc600078ec0ff */
[----:B------:R-:W4:Y:S04]  /*82c00*/  LDL.LU R51, [R1+0x250] ;  /* 0x0002500001337983 */ /* 0x000f280000300800 */
[----:B------:R-:W4:Y:S01]  /*82c10*/  LDL.LU R48, [R1+0x258] ;  /* 0x0002580001307983 */ /* 0x000f220000300800 */
[----:B--2---:R-:W-:-:S03]  /*82c20*/  PRMT R24, R60, 0x4210, R4 ;  /* 0x000042103c187816 */ /* 0x004fc60000000004 */
[----:B------:R-:W2:Y:S01]  /*82c30*/  LDL.LU R60, [R1+0x254] ;  /* 0x00025400013c7983 */ /* 0x000ea20000300800 */
[----:B------:R-:W-:Y:S01]  /*82c40*/  IMAD.MOV.U32 R2, RZ, RZ, R28 ;  /* 0x000000ffff027224 */ /* 0x000fe200078e001c */
[----:B------:R-:W-:Y:S02]  /*82c50*/  NOP ;  /* 0x0000000000007918 */ /* 0x000fe40000000000 */
[----:B------:R-:W0:Y:S04]  /*82c60*/  LDS.128 R28, [R61] ;  /* 0x000000003d1c7984 */ /* 0x000e280000000c00 */
[----:B0-----:R-:W-:Y:S01]  /*82c70*/  STL.64 [R1+0x270], R28 ;  /* 0x0002701c01007387 */ /* 0x001fe20000100a00 */
[----:B------:R-:W-:-:S03]  /*82c80*/  PRMT R25, R58, 0x4210, R14 ;  /* 0x000042103a197816 */ /* 0x000fc6000000000e */
[----:B------:R-:W-:Y:S01]  /*82c90*/  STL.64 [R1+0x278], R30 ;  /* 0x0002781e01007387 */ /* 0x000fe20000100a00 */
[----:B------:R-:W-:-:S03]  /*82ca0*/  NOP ;  /* 0x0000000000007918 */ /* 0x000fc60000000000 */
[----:B------:R-:W2:Y:S01]  /*82cb0*/  LDL.LU R58, [R1+0x25c] ;  /* 0x00025c00013a7983 */ /* 0x000ea20000300800 */
[----:B------:R-:W-:-:S03]  /*82cc0*/  PRMT R26, R59, 0x4210, R11 ;  /* 0x000042103b1a7816 */ /* 0x000fc6000000000b */
[----:B------:R-:W2:Y:S01]  /*82cd0*/  LDL.LU R59, [R1+0x260] ;  /* 0x00026000013b7983 */ /* 0x000ea20000300800 */
[----:B------:R-:W-:-:S03]  /*82ce0*/  PRMT R27, R50, 0x4210, R10 ;  /* 0x00004210321b7816 */ /* 0x000fc6000000000a */
[----:B------:R-:W2:Y:S04]  /*82cf0*/  LDL.LU R50, [R1+0x264] ;  /* 0x0002640001327983 */ /* 0x000ea80000300800 */
[----:B------:R4:W-:Y:S01]  /*82d00*/  STSM.16.M88.4 [R61], R24 ;  /* 0x000000183d007844 */ /* 0x0009e20000000200 */
[----:B------:R-:W-:-:S03]  /*82d10*/  NOP ;  /* 0x0000000000007918 */ /* 0x000fc60000000000 */
[----:B------:R-:W0:Y:S01]  /*82d20*/  LDS.128 R28, [R61] ;  /* 0x000000003d1c7984 */ /* 0x000e220000000c00 */
[----:B---3--:R-:W-:-:S03]  /*82d30*/  LOP3.LUT R8, R57, 0xffff, RZ, 0xc0, !PT ;  /* 0x0000ffff39087812 */ /* 0x008fc600078ec0ff */
[----:B------:R-:W3:Y:S01]  /*82d40*/  LDL.LU R57, [R1+0x240] ;  /* 0x0002400001397983 */ /* 0x000ee20000300800 */
[----:B----4-:R-:W-:-:S03]  /*82d50*/  PRMT R24, R49, 0x4210, R8 ;  /* 0x0000421031187816 */ /* 0x010fc60000000008 */
[----:B------:R-:W4:Y:S01]  /*82d60*/  LDL.LU R49, [R1+0x268] ;  /* 0x0002680001317983 */ /* 0x000f220000300800 */
[----:B------:R-:W-:Y:S02]  /*82d70*/  LOP3.LUT R7, R7, 0xffff, RZ, 0xc0, !PT ;  /* 0x0000ffff07077812 */ /* 0x000fe400078ec0ff */
[----:B------:R-:W-:Y:S01]  /*82d80*/  LOP3.LUT R5, R5, 0xffff, RZ, 0xc0, !PT ;  /* 0x0000ffff05057812 */ /* 0x000fe200078ec0ff */
[----:B0-----:R-:W-:Y:S04]  /*82d90*/  STL.64 [R1+0x230], R28 ;  /* 0x0002301c01007387 */ /* 0x001fe80000100a00 */
[----:B------:R-:W-:Y:S01]  /*82da0*/  STL.64 [R1+0x238], R30 ;  /* 0x0002381e01007387 */ /* 0x000fe20000100a00 */
[----:B------:R-:W-:Y:S01]  /*82db0*/  LOP3.LUT R9, R9, 0xffff, RZ, 0xc0, !PT ;  /* 0x0000ffff09097812 */ /* 0x000fe200078ec0ff */
[----:B------:R-:W-:Y:S01]  /*82dc0*/  NOP ;  /* 0x0000000000007918 */ /* 0x000fe20000000000 */
[----:B------:R-:W-:-:S02]  /*82dd0*/  PRMT R26, R55, 0x4210, R7 ;  /* 0x00004210371a7816 */ /* 0x000fc40000000007 */
[----:B------:R-:W-:Y:S02]  /*82de0*/  PRMT R27, R52, 0x4210, R5 ;  /* 0x00004210341b7816 */ /* 0x000fe40000000005 */
[----:B------:R-:W-:Y:S02]  /*82df0*/  PRMT R20, R53, 0x5210, R15 ;  /* 0x0000521035147816 */ /* 0x000fe4000000000f */
[----:B------:R-:W4:Y:S04]  /*82e00*/  LDL.LU R15, [R1+0x26c] ;  /* 0x00026c00010f7983 */ /* 0x000f280000300800 */
[----:B------:R-:W4:Y:S04]  /*82e10*/  LDL.LU R55, [R1+0x29c] ;  /* 0x00029c0001377983 */ /* 0x000f280000300800 */
[----:B------:R-:W4:Y:S01]  /*82e20*/  LDL.LU R52, [R1+0x244] ;  /* 0x0002440001347983 */ /* 0x000f220000300800 */
[----:B------:R-:W-:-:S02]  /*82e30*/  PRMT R21, R51, 0x5210, R21 ;  /* 0x0000521033157816 */ /* 0x000fc40000000015 */
[----:B------:R-:W-:Y:S01]  /*82e40*/  PRMT R22, R48, 0x5210, R22 ;  /* 0x0000521030167816 */ /* 0x000fe20000000016 */
[----:B------:R-:W4:Y:S04]  /*82e50*/  LDL.LU R53, [R1+0x2a0] ;  /* 0x0002a00001357983 */ /* 0x000f280000300800 */
[----:B------:R-:W4:Y:S04]  /*82e60*/  LDL.LU R51, [R1+0x2a4] ;  /* 0x0002a40001337983 */ /* 0x000f280000300800 */
[----:B------:R-:W4:Y:S01]  /*82e70*/  LDL.LU R48, [R1+0x2a8] ;  /* 0x0002a80001307983 */ /* 0x000f220000300800 */
[----:B--2---:R-:W-:-:S03]  /*82e80*/  PRMT R23, R60, 0x5210, R19 ;  /* 0x000052103c177816 */ /* 0x004fc60000000013 */
[----:B------:R-:W2:Y:S01]  /*82e90*/  LDL.LU R60, [R1+0x248] ;  /* 0x00024800013c7983 */ /* 0x000ea20000300800 */
[----:B------:R-:W-:-:S05]  /*82ea0*/  PRMT R25, R54, 0x4210, R9 ;  /* 0x0000421036197816 */ /* 0x000fca0000000009 */
[----:B------:R-:W-:Y:S01]  /*82eb0*/  STSM.16.M88.4 [R61], R24 ;  /* 0x000000183d007844 */ /* 0x000fe20000000200 */
[----:B------:R-:W-:-:S03]  /*82ec0*/  NOP ;  /* 0x0000000000007918 */ /* 0x000fc60000000000 */
[----:B------:R-:W0:Y:S01]  /*82ed0*/  LDS.128 R24, [R61] ;  /* 0x000000003d187984 */ /* 0x000e220000000c00 */
[----:B------:R-:W-:-:S03]  /*82ee0*/  NOP ;  /* 0x0000000000007918 */ /* 0x000fc60000000000 */
[----:B------:R-:W-:Y:S01]  /*82ef0*/  STSM.16.M88.4 [R61], R20 ;  /* 0x000000143d007844 */ /* 0x000fe20000000200 */
[----:B------:R-:W-:-:S03]  /*82f00*/  NOP ;  /* 0x0000000000007918 */ /* 0x000fc60000000000 */
[----:B------:R-:W1:Y:S04]  /*82f10*/  LDS.128 R20, [R61] ;  /* 0x000000003d147984 */ /* 0x000e680000000c00 */
[----:B0-----:R-:W-:Y:S01]  /*82f20*/  STL.64 [R1+0x2f0], R24 ;  /* 0x0002f01801007387 */ /* 0x001fe20000100a00 */
[----:B------:R-:W-:-:S03]  /*82f30*/  PRMT R16, R58, 0x5210, R16 ;  /* 0x000052103a107816 */ /* 0x000fc60000000010 */
[----:B------:R-:W-:Y:S01]  /*82f40*/  STL.64 [R1+0x2f8], R26 ;  /* 0x0002f81a01007387 */ /* 0x000fe20000100a00 */
[----:B------:R-:W-:-:S03]  /*82f50*/  NOP ;  /* 0x0000000000007918 */ /* 0x000fc60000000000 */
[----:B-1----:R-:W-:Y:S04]  /*82f60*/  STL.64 [R1+0x2e0], R20 ;  /* 0x0002e01401007387 */ /* 0x002fe80000100a00 */
[----:B------:R-:W-:Y:S01]  /*82f70*/  STL.64 [R1+0x2e8], R22 ;  /* 0x0002e81601007387 */ /* 0x000fe20000100a00 */
[----:B------:R-:W-:Y:S02]  /*82f80*/  PRMT R17, R59, 0x5210, R17 ;  /* 0x000052103b117816 */ /* 0x000fe40000000011 */
[----:B------:R-:W-:Y:S02]  /*82f90*/  PRMT R18, R50, 0x5210, R18 ;  /* 0x0000521032127816 */ /* 0x000fe40000000012 */
[----:B---3--:R-:W-:Y:S02]  /*82fa0*/  PRMT R19, R57, 0x5210, R6 ;  /* 0x0000521039137816 */ /* 0x008fe40000000006 */
[----:B------:R-:W3:Y:S04]  /*82fb0*/  LDL.LU R6, [R1+0x2a1c] ;  /* 0x002a1c0001067983 */ /* 0x000ee80000300800 */
[----:B------:R4:W-:Y:S01]  /*82fc0*/  STSM.16.M88.4 [R61], R16 ;  /* 0x000000103d007844 */ /* 0x0009e20000000200 */
[----:B------:R-:W-:-:S03]  /*82fd0*/  NOP ;  /* 0x0000000000007918 */ /* 0x000fc60000000000 */
[----:B------:R-:W0:Y:S01]  /*82fe0*/  LDS.128 R20, [R61] ;  /* 0x000000003d147984 */ /* 0x000e220000000c00 */
[----:B----4-:R-:W-:-:S03]  /*82ff0*/  PRMT R16, R49, 0x5210, R4 ;  /* 0x0000521031107816 */ /* 0x010fc60000000004 */
[----:B------:R-:W4:Y:S04]  /*83000*/  LDL.LU R4, [R1+0x2a18] ;  /* 0x002a180001047983 */ /* 0x000f280000300800 */
[----:B------:R-:W3:Y:S04]  /*83010*/  LDL.LU R54, [R1+0x2a10] ;  /* 0x002a100001367983 */ /* 0x000ee80000300800 */
[----:B------:R-:W3:Y:S04]  /*83020*/  LDL.LU R58, [R1+0x2a0c] ;  /* 0x002a0c00013a7983 */ /* 0x000ee80000300800 */
[----:B------:R-:W3:Y:S04]  /*83030*/  LDL.LU R59, [R1+0x2a14] ;  /* 0x002a1400013b7983 */ /* 0x000ee80000300800 */
[----:B------:R-:W3:Y:S04]  /*83040*/  LDL.LU R50, [R1+0x2a08] ;  /* 0x002a080001327983 */ /* 0x000ee80000300800 */
[----:B------:R-:W3:Y:S04]  /*83050*/  LDL.LU R57, [R1+0x29fc] ;  /* 0x0029fc0001397983 */ /* 0x000ee80000300800 */
[----:B------:R-:W3:Y:S01]  /*83060*/  LDL.LU R49, [R1+0x2a00] ;  /* 0x002a000001317983 */ /* 0x000ee20000300800 */
[----:B------:R-:W-:-:S02]  /*83070*/  PRMT R17, R15, 0x5210, R14 ;  /* 0x000052100f117816 */ /* 0x000fc4000000000e */
[----:B------:R-:W-:Y:S02]  /*83080*/  PRMT R18, R55, 0x5210, R11 ;  /* 0x0000521037127816 */ /* 0x000fe4000000000b */
[----:B------:R-:W-:Y:S01]  /*83090*/  PRMT R19, R52, 0x5210, R10 ;  /* 0x0000521034137816 */ /* 0x000fe2000000000a */
[----:B------:R-:W-:-:S04]  /*830a0*/  NOP ;  /* 0x0000000000007918 */ /* 0x000fc80000000000 */
[----:B------:R-:W-:Y:S01]  /*830b0*/  STSM.16.M88.4 [R61], R16 ;  /* 0x000000103d007844 */ /* 0x000fe20000000200 */
[----:B------:R-:W-:-:S03]  /*830c0*/  NOP ;  /* 0x0000000000007918 */ /* 0x000fc60000000000 */
[----:B------:R-:W1:Y:S01]  /*830d0*/  LDS.128 R16, [R61] ;  /* 0x000000003d107984 */ /* 0x000e620000000c00 */
[----:B------:R-:W-:-:S03]  /*830e0*/  PRMT R9, R51, 0x5210, R9 ;  /* 0x0000521033097816 */ /* 0x000fc60000000009 */
[----:B0-----:R4:W-:Y:S01]  /*830f0*/  STL.64 [R1+0x2d0], R20 ;  /* 0x0002d01401007387 */ /* 0x0019e20000100a00 */
[----:B------:R-:W-:-:S03]  /*83100*/  PRMT R10, R48, 0x5210, R7 ;  /* 0x00005210300a7816 */ /* 0x000fc60000000007 */
[----:B------:R-:W-:Y:S01]  /*83110*/  STL.64 [R1+0x2d8], R22 ;  /* 0x0002d81601007387 */ /* 0x000fe20000100a00 */
[----:B--2---:R-:W-:-:S03]  /*83120*/  PRMT R11, R60, 0x5210, R5 ;  /* 0x000052103c0b7816 */ /* 0x004fc60000000005 */
[----:B------:R-:W2:Y:S04]  /*83130*/  LDL.LU R51, [R1+0x2994] ;  /* 0x0029940001337983 */ /* 0x000ea80000300800 */
[----:B------:R-:W2:Y:S01]  /*83140*/  LDL.LU R7, [R1+0x2990] ;  /* 0x0029900001077983 */ /* 0x000ea20000300800 */
[----:B------:R-:W-:Y:S01]  /*83150*/  PRMT R8, R53, 0x5210, R8 ;  /* 0x0000521035087816 */ /* 0x000fe20000000008 */
[----:B------:R-:W-:Y:S02]  /*83160*/  NOP ;  /* 0x0000000000007918 */ /* 0x000fe40000000000 */
[----:B------:R-:W2:Y:S04]  /*83170*/  LDL.LU R5, [R1+0x297c] ;  /* 0x00297c0001057983 */ /* 0x000ea80000300800 */
[----:B------:R-:W2:Y:S04]  /*83180*/  LDL.LU R55, [R1+0x2978] ;  /* 0x0029780001377983 */ /* 0x000ea80000300800 */
[----:B------:R-:W2:Y:S04]  /*83190*/  LDL.LU R48, [R1+0x2a30] ;  /* 0x002a300001307983 */ /* 0x000ea80000300800 */
[----:B------:R-:W2:Y:S04]  /*831a0*/  LDL.LU R52, [R1+0x2a24] ;  /* 0x002a240001347983 */ /* 0x000ea80000300800 */
[----:B------:R-:W2:Y:S04]  /*831b0*/  LDL.LU R53, [R1+0x2a20] ;  /* 0x002a200001357983 */ /* 0x000ea80000300800 */
[----:B-1----:R-:W-:Y:S04]  /*831c0*/  STL.64 [R1+0x2c0], R16 ;  /* 0x0002c01001007387 */ /* 0x002fe80000100a00 */
[----:B------:R3:W-:Y:S04]  /*831d0*/  STL.64 [R1+0x2c8], R18 ;  /* 0x0002c81201007387 */ /* 0x0007e80000100a00 */
[----:B------:R-:W2:Y:S04]  /*831e0*/  LDL.LU R60, [R1+0x314] ;  /* 0x00031400013c7983 */ /* 0x000ea80000300800 */
[----:B------:R0:W-:Y:S01]  /*831f0*/  STSM.16.M88.4 [R61], R8 ;  /* 0x000000083d007844 */ /* 0x0001e20000000200 */
[----:B------:R-:W-:-:S03]  /*83200*/  NOP ;  /* 0x0000000000007918 */ /* 0x000fc60000000000 */
[----:B------:R-:W1:Y:S01]  /*83210*/  LDS.128 R24, [R61] ;  /* 0x000000003d187984 */ /* 0x000e620000000c00 */
[----:B----4-:R-:W-:-:S03]  /*83220*/  LOP3.LUT R21, R4, 0xffff, RZ, 0xc0, !PT ;  /* 0x0000ffff04157812 */ /* 0x010fc600078ec0ff */
[----:B------:R-:W4:Y:S01]  /*83230*/  LDL.LU R4, [R1+0x28d4] ;  /* 0x0028d40001047983 */ /* 0x000f220000300800 */
[----:B---3--:R-:W-:Y:S02]  /*83240*/  LOP3.LUT R19, R54, 0xffff, RZ, 0xc0, !PT ;  /* 0x0000ffff36137812 */ /* 0x008fe400078ec0ff */
[----:B------:R-:W-:Y:S02]  /*83250*/  LOP3.LUT R18, R58, 0xffff, RZ, 0xc0, !PT ;  /* 0x0000ffff3a127812 */ /* 0x000fe400078ec0ff */
[----:B------:R-:W3:Y:S01]  /*83260*/  LDL.LU R58, [R1+0x28d0] ;  /* 0x0028d000013a7983 */ /* 0x000ee20000300800 */
[----:B0-----:R-:W-:-:S03]  /*83270*/  PRMT R9, R50, 0x4210, R21 ;  /* 0x0000421032097816 */ /* 0x001fc60000000015 */
[----:B------:R-:W3:Y:S01]  /*83280*/  LDL.LU R50, [R1+0x28bc] ;  /* 0x0028bc0001327983 */ /* 0x000ee20000300800 */
[----:B------:R-:W-:-:S03]  /*83290*/  PRMT R10, R57, 0x4210, R19 ;  /* 0x00004210390a7816 */ /* 0x000fc60000000013 */
[----:B------:R-:W3:Y:S01]  /*832a0*/  LDL.LU R57, [R1+0x28b8] ;  /* 0x0028b80001397983 */ /* 0x000ee20000300800 */
[----:B------:R-:W-:-:S03]  /*832b0*/  PRMT R11, R49, 0x4210, R18 ;  /* 0x00004210310b7816 */ /* 0x000fc60000000012 */
[----:B-1----:R0:W-:Y:S04]  /*832c0*/  STL.64 [R1+0x220], R24 ;  /* 0x0002201801007387 */ /* 0x0021e80000100a00 */
[----:B------:R-:W-:Y:S04]  /*832d0*/  STL.64 [R1+0x228], R26 ;  /* 0x0002281a01007387 */ /* 0x000fe80000100a00 */
[----:B------:R-:W3:Y:S01]  /*832e0*/  LDL.LU R49, [R1+0x2a4c] ;  /* 0x002a4c0001317983 */ /* 0x000ee20000300800 */
[----:B------:R-:W-:-:S03]  /*832f0*/  LOP3.LUT R20, R6, 0xffff, RZ, 0xc0, !PT ;  /* 0x0000ffff06147812 */ /* 0x000fc600078ec0ff */
[----:B------:R-:W3:Y:S01]  /*83300*/  LDL.LU R54, [R1+0x2a40] ;  /* 0x002a400001367983 */ /* 0x000ee20000300800 */
[----:B------:R-:W-:Y:S01]  /*83310*/  PRMT R8, R59, 0x4210, R20 ;  /* 0x000042103b087816 */ /* 0x000fe20000000014 */
[----:B------:R-:W-:Y:S02]  /*83320*/  NOP ;  /* 0x0000000000007918 */ /* 0x000fe40000000000 */
[----:B------:R-:W3:Y:S04]  /*83330*/  LDL.LU R59, [R1+0x2a3c] ;  /* 0x002a3c00013b7983 */ /* 0x000ee80000300800 */
[----:B------:R1:W-:Y:S01]  /*83340*/  STSM.16.M88.4 [R61], R8 ;  /* 0x000000083d007844 */ /* 0x0003e20000000200 */
[----:B------:R-:W-:Y:S01]  /*83350*/  NOP ;  /* 0x0000000000007918 */ /* 0x000fe20000000000 */
[----:B--2---:R-:W-:-:S02]  /*83360*/  LOP3.LUT R16, R51, 0xffff, RZ, 0xc0, !PT ;  /* 0x0000ffff33107812 */ /* 0x004fc400078ec0ff */
[----:B------:R-:W2:Y:S04]  /*83370*/  LDS.128 R28, [R61] ;  /* 0x000000003d1c7984 */ /* 0x000ea80000000c00 */
[----:B------:R-:W3:Y:S01]  /*83380*/  LDL.LU R51, [R1+0x318] ;  /* 0x0003180001337983 */ /* 0x000ee20000300800 */
[----:B------:R-:W-:Y:S02]  /*83390*/  LOP3.LUT R6, R5, 0xffff, RZ, 0xc0, !PT ;  /* 0x0000ffff05067812 */ /* 0x000fe400078ec0ff */
[----:B------:R-:W-:Y:S02]  /*833a0*/  LOP3.LUT R5, R55, 0xffff, RZ, 0xc0, !PT ;  /* 0x0000ffff37057812 */ /* 0x000fe400078ec0ff */
[----:B0-----:R-:W-:Y:S02]  /*833b0*/  PRMT R24, R48, 0x4210, R16 ;  /* 0x0000421030187816 */ /* 0x001fe40000000010 */
[----:B------:R-:W3:Y:S04]  /*833c0*/  LDL.LU R48, [R1+0x27b4] ;  /* 0x0027b40001307983 */ /* 0x000ee80000300800 */
[----:B-1----:R-:W3:Y:S04]  /*833d0*/  LDL.LU R9, [R1+0x27b0] ;  /* 0x0027b00001097983 */ /* 0x002ee80000300800 */
[----:B------:R-:W3:Y:S04]  /*833e0*/  LDL.LU R10, [R1+0x2790] ;  /* 0x00279000010a7983 */ /* 0x000ee80000300800 */
[----:B------:R-:W3:Y:S01]  /*833f0*/  LDL.LU R11, [R1+0x278c] ;  /* 0x00278c00010b7983 */ /* 0x000ee20000300800 */
[----:B------:R-:W-:-:S03]  /*83400*/  PRMT R27, R60, 0x4210, R5 ;  /* 0x000042103c1b7816 */ /* 0x000fc60000000005 */
[----:B------:R-:W3:Y:S01]  /*83410*/  LDL.LU R60, [R1+0x2a54] ;  /* 0x002a5400013c7983 */ /* 0x000ee20000300800 */
[----:B------:R-:W-:-:S03]  /*83420*/  LOP3.LUT R7, R7, 0xffff, RZ, 0xc0, !PT ;  /* 0x0000ffff07077812 */ /* 0x000fc600078ec0ff */
[----:B------:R-:W3:Y:S01]  /*83430*/  LDL.LU R55, [R1+0x2a50] ;  /* 0x002a500001377983 */ /* 0x000ee20000300800 */
[----:B------:R-:W-:-:S03]  /*83440*/  PRMT R25, R52, 0x4210, R7 ;  /* 0x0000421034197816 */ /* 0x000fc60000000007 */
[----:B------:R-:W3:Y:S01]  /*83450*/  LDL.LU R52, [R1+0x2a48] ;  /* 0x002a480001347983 */ /* 0x000ee20000300800 */
[----:B------:R-:W-:Y:S01]  /*83460*/  PRMT R26, R53, 0x4210, R6 ;  /* 0x00004210351a7816 */ /* 0x000fe20000000006 */
[----:B------:R-:W-:Y:S02]  /*83470*/  NOP ;  /* 0x0000000000007918 */ /* 0x000fe40000000000 */
[----:B--2---:R-:W-:Y:S04]  /*83480*/  STL.64 [R1+0x260], R28 ;  /* 0x0002601c01007387 */ /* 0x004fe80000100a00 */
[----:B------:R-:W-:Y:S04]  /*83490*/  STL.64 [R1+0x268], R30 ;  /* 0x0002681e01007387 */ /* 0x000fe80000100a00 */
[----:B------:R-:W2:Y:S04]  /*834a0*/  LDL.LU R53, [R1+0x2a44] ;  /* 0x002a440001357983 */ /* 0x000ea80000300800 */
[----:B------:R0:W-:Y:S01]  /*834b0*/  STSM.16.M88.4 [R61], R24 ;  /* 0x000000183d007844 */ /* 0x0001e20000000200 */
[----:B------:R-:W-:-:S03]  /*834c0*/  NOP ;  /* 0x0000000000007918 */ /* 0x000fc60000000000 */
[----:B------:R-:W1:Y:S01]  /*834d0*/  LDS.128 R28, [R61] ;  /* 0x000000003d1c7984 */ /* 0x000e620000000c00 */
[----:B----4-:R-:W-:Y:S02]  /*834e0*/  LOP3.LUT R4, R4, 0xffff, RZ, 0xc0, !PT ;  /* 0x0000ffff04047812 */ /* 0x010fe400078ec0ff */
[----:B---3--:R-:W-:Y:S02]  /*834f0*/  LOP3.LUT R17, R58, 0xffff, RZ, 0xc0, !PT ;  /* 0x0000ffff3a117812 */ /* 0x008fe400078ec0ff */
[----:B------:R-:W3:Y:S01]  /*83500*/  LDL.LU R58, [R1+0x2ac] ;  /* 0x0002ac00013a7983 */ /* 0x000ee20000300800 */
[----:B------:R-:W-:-:S03]  /*83510*/  LOP3.LUT R15, R50, 0xffff, RZ, 0xc0, !PT ;  /* 0x0000ffff320f7812 */ /* 0x000fc600078ec0ff */
[----:B------:R-:W4:Y:S01]  /*83520*/  LDL.LU R50, [R1+0x2b0] ;  /* 0x0002b00001327983 */ /* 0x000f220000300800 */
[----:B------:R-:W-:-:S03]  /*83530*/  LOP3.LUT R14, R57, 0xffff, RZ, 0xc0, !PT ;  /* 0x0000ffff390e7812 */ /* 0x000fc600078ec0ff */
[----:B------:R-:W4:Y:S01]  /*83540*/  LDL.LU R57, [R1+0x2b4] ;  /* 0x0002b40001397983 */ /* 0x000f220000300800 */
[----:B0-----:R-:W-:-:S03]  /*83550*/  PRMT R24, R49, 0x4210, R4 ;  /* 0x0000421031187816 */ /* 0x001fc60000000004 */
[----:B------:R-:W4:Y:S01]  /*83560*/  LDL.LU R49, [R1+0x2b8] ;  /* 0x0002b80001317983 */ /* 0x000f220000300800 */
[----:B------:R-:W-:-:S03]  /*83570*/  PRMT R25, R54, 0x4210, R17 ;  /* 0x0000421036197816 */ /* 0x000fc60000000011 */
[----:B-1----:R-:W-:Y:S04]  /*83580*/  STL.64 [R1+0x250], R28 ;  /* 0x0002501c01007387 */ /* 0x002fe80000100a00 */
[----:B------:R-:W-:Y:S01]  /*83590*/  STL.64 [R1+0x258], R30 ;  /* 0x0002581e01007387 */ /* 0x000fe20000100a00 */
[----:B------:R-:W-:Y:S01]  /*835a0*/  NOP ;  /* 0x0000000000007918 */ /* 0x000fe20000000000 */
[----:B------:R-:W-:Y:S02]  /*835b0*/  PRMT R26, R59, 0x4210, R15 ;  /* 0x000042103b1a7816 */ /* 0x000fe4000000000f */
[----:B------:R-:W4:Y:S04]  /*835c0*/  LDL.LU R54, [R1+0x2bc] ;  /* 0x0002bc0001367983 */ /* 0x000f280000300800 */
[----:B------:R-:W4:Y:S01]  /*835d0*/  LDL.LU R59, [R1+0x300] ;  /* 0x00030000013b7983 */ /* 0x000f220000300800 */
[----:B------:R-:W-:-:S03]  /*835e0*/  PRMT R27, R51, 0x4210, R14 ;  /* 0x00004210331b7816 */ /* 0x000fc6000000000e */
[----:B------:R-:W4:Y:S04]  /*835f0*/  LDL.LU R51, [R1+0x304] ;  /* 0x0003040001337983 */ /* 0x000f280000300800 */
[----:B------:R0:W-:Y:S01]  /*83600*/  STSM.16.M88.4 [R61], R24 ;  /* 0x000000183d007844 */ /* 0x0001e20000000200 */
[----:B------:R-:W-:-:S03]  /*83610*/  NOP ;  /* 0x0000000000007918 */ /* 0x000fc60000000000 */
[----:B------:R-:W1:Y:S01]  /*83620*/  LDS.128 R28, [R61] ;  /* 0x000000003d1c7984 */ /* 0x000e620000000c00 */
[----:B------:R-:W-:-:S03]  /*83630*/  LOP3.LUT R8, R48, 0xffff, RZ, 0xc0, !PT ;  /* 0x0000ffff30087812 */ /* 0x000fc600078ec0ff */
[----:B------:R-:W4:Y:S01]  /*83640*/  LDL.LU R48, [R1+0x290] ;  /* 0x0002900001307983 */ /* 0x000f220000300800 */
[----:B0-----:R-:W-:-:S03]  /*83650*/  PRMT R24, R60, 0x4210, R8 ;  /* 0x000042103c187816 */ /* 0x001fc60000000008 */
[----:B------:R-:W4:Y:S01]  /*83660*/  LDL.LU R60, [R1+0x308] ;  /* 0x00030800013c7983 */ /* 0x000f220000300800 */
[----:B------:R-:W-:Y:S02]  /*83670*/  LOP3.LUT R9, R9, 0xffff, RZ, 0xc0, !PT ;  /* 0x0000ffff09097812 */ /* 0x000fe400078ec0ff */
[----:B------:R-:W-:Y:S02]  /*83680*/  LOP3.LUT R10, R10, 0xffff, RZ, 0xc0, !PT ;  /* 0x0000ffff0a0a7812 */ /* 0x000fe400078ec0ff */
[----:B------:R-:W-:Y:S02]  /*83690*/  LOP3.LUT R11, R11, 0xffff, RZ, 0xc0, !PT ;  /* 0x0000ffff0b0b7812 */ /* 0x000fe400078ec0ff */
[----:B------:R-:W-:Y:S02]  /*836a0*/  PRMT R25, R55, 0x4210, R9 ;  /* 0x0000421037197816 */ /* 0x000fe40000000009 */
[----:B------:R-:W-:Y:S02]  /*836b0*/  PRMT R26, R52, 0x4210, R10 ;  /* 0x00004210341a7816 */ /* 0x000fe4000000000a */
[----:B--2---:R-:W-:Y:S01]  /*836c0*/  PRMT R27, R53, 0x4210, R11 ;  /* 0x00004210351b7816 */ /* 0x004fe2000000000b */
[----:B------:R-:W-:-:S04]  /*836d0*/  NOP ;  /* 0x0000000000007918 */ /* 0x000fc80000000000 */
[----:B------:R-:W-:Y:S01]  /*836e0*/  STSM.16.M88.4 [R61], R24 ;  /* 0x000000183d007844 */ /* 0x000fe20000000200 */
[----:B------:R-:W-:-:S03]  /*836f0*/  NOP ;  /* 0x0000000000007918 */ /* 0x000fc60000000000 */
[----:B------:R-:W0:Y:S04]  /*83700*/  LDS.128 R24, [R61] ;  /* 0x000000003d187984 */ /* 0x000e280000000c00 */
[----:B-1----:R-:W-:Y:S04]  /*83710*/  STL.64 [R1+0x210], R28 ;  /* 0x0002101c01007387 */ /* 0x002fe80000100a00 */
[----:B------:R-:W-:Y:S01]  /*83720*/  STL.64 [R1+0x218], R30 ;  /* 0x0002181e01007387 */ /* 0x000fe20000100a00 */
[----:B------:R-:W-:-:S03]  /*83730*/  NOP ;  /* 0x0000000000007918 */ /* 0x000fc60000000000 */
[----:B------:R-:W2:Y:S04]  /*83740*/  LDL.LU R55, [R1+0x30c] ;  /* 0x00030c0001377983 */ /* 0x000ea80000300800 */
[----:B------:R-:W2:Y:S04]  /*83750*/  LDL.LU R52, [R1+0x310] ;  /* 0x0003100001347983 */ /* 0x000ea80000300800 */
[----:B------:R-:W2:Y:S01]  /*83760*/  LDL.LU R53, [R1+0x294] ;  /* 0x0002940001357983 */ /* 0x000ea20000300800 */
[----:B---3--:R-:W-:-:S03]  /*83770*/  PRMT R20, R58, 0x5210, R20 ;  /* 0x000052103a147816 */ /* 0x008fc60000000014 */
[----:B------:R-:W3:Y:S01]  /*83780*/  LDL.LU R58, [R1+0x348] ;  /* 0x00034800013a7983 */ /* 0x000ee20000300800 */
[----:B----4-:R-:W-:-:S03]  /*83790*/  PRMT R21, R50, 0x5210, R21 ;  /* 0x0000521032157816 */ /* 0x010fc60000000015 */
[----:B------:R-:W4:Y:S01]  /*837a0*/  LDL.LU R50, [R1+0xfc0] ;  /* 0x000fc00001327983 */ /* 0x000f220000300800 */
[----:B------:R-:W-:-:S03]  /*837b0*/  PRMT R22, R57, 0x5210, R19 ;  /* 0x0000521039167816 */ /* 0x000fc60000000013 */
[----:B------:R-:W3:Y:S01]  /*837c0*/  LDL.LU R57, [R1+0xfc4] ;  /* 0x000fc40001397983 */ /* 0x000ee20000300800 */
[----:B------:R-:W-:-:S03]  /*837d0*/  PRMT R23, R49, 0x5210, R18 ;  /* 0x0000521031177816 */ /* 0x000fc60000000012 */
[----:B------:R-:W4:Y:S04]  /*837e0*/  LDL.LU R49, [R1+0x298] ;  /* 0x0002980001317983 */ /* 0x000f280000300800 */
[----:B0-----:R-:W-:Y:S04]  /*837f0*/  STL.64 [R1+0x330], R24 ;  /* 0x0003301801007387 */ /* 0x001fe80000100a00 */
[----:B------:R0:W-:Y:S04]  /*83800*/  STSM.16.M88.4 [R61], R20 ;  /* 0x000000143d007844 */ /* 0x0001e80000000200 */
[----:B------:R-:W-:Y:S01]  /*83810*/  STL.64 [R1+0x338], R26 ;  /* 0x0003381a01007387 */ /* 0x000fe20000100a00 */
[----:B------:R-:W-:-:S03]  /*83820*/  NOP ;  /* 0x0000000000007918 */ /* 0x000fc60000000000 */
[----:B------:R-:W1:Y:S01]  /*83830*/  LDS.128 R24, [R61] ;  /* 0x000000003d187984 */ /* 0x000e620000000c00 */
[----:B0-----:R-:W-:Y:S02]  /*83840*/  PRMT R21, R59, 0x5210, R7 ;  /* 0x000052103b157816 */ /* 0x001fe40000000007 */
[----:B------:R-:W-:Y:S02]  /*83850*/  PRMT R22, R51, 0x5210, R6 ;  /* 0x0000521033167816 */ /* 0x000fe40000000006 */
[----:B------:R-:W-:Y:S02]  /*83860*/  PRMT R20, R54, 0x5210, R16 ;  /* 0x0000521036147816 */ /* 0x000fe40000000010 */
[----:B------:R-:W-:Y:S01]  /*83870*/  PRMT R23, R48, 0x5210, R5 ;  /* 0x0000521030177816 */ /* 0x000fe20000000005 */
[----:B------:R-:W-:Y:S01]  /*83880*/  NOP ;  /* 0x0000000000007918 */ /* 0x000fe20000000000 */
[----:B-1----:R-:W-:Y:S04]  /*83890*/  STL.64 [R1+0x320], R24 ;  /* 0x0003201801007387 */ /* 0x002fe80000100a00 */
[----:B------:R-:W-:Y:S01]  /*838a0*/  STL.64 [R1+0x328], R26 ;  /* 0x0003281a01007387 */ /* 0x000fe20000100a00 */
[----:B------:R-:W-:-:S03]  /*838b0*/  PRMT R16, R60, 0x5210, R4 ;  /* 0x000052103c107816 */ /* 0x000fc60000000004 */
        /* <DEDUP_REMOVED lines=10> */
[----:B------:R-:W0:Y:S01]  /*83960*/  LDS.128 R20, [R61] ;  /* 0x000000003d147984 */ /* 0x000e220000000c00 */
[----:B--2---:R-:W-:Y:S02]  /*83970*/  PRMT R17, R55, 0x5210, R17 ;  /* 0x0000521037117816 */ /* 0x004fe40000000011 */
[----:B------:R-:W-:Y:S02]  /*83980*/  PRMT R18, R52, 0x5210, R15 ;  /* 0x0000521034127816 */ /* 0x000fe4000000000f */
[----:B------:R-:W-:Y:S01]  /*83990*/  PRMT R19, R53, 0x5210, R14 ;  /* 0x0000521035137816 */ /* 0x000fe2000000000e */
[----:B------:R-:W-:-:S04]  /*839a0*/  NOP ;  /* 0x0000000000007918 */ /* 0x000fc80000000000 */
[----:B------:R-:W-:Y:S01]  /*839b0*/  STSM.16.M88.4 [R61], R16 ;  /* 0x000000103d007844 */ /* 0x000fe20000000200 */
[----:B------:R-:W-:-:S03]  /*839c0*/  NOP ;  /* 0x0000000000007918 */ /* 0x000fc60000000000 */
[----:B------:R-:W1:Y:S04]  /*839d0*/  LDS.128 R16, [R61] ;  /* 0x000000003d107984 */ /* 0x000e680000000c00 */
[----:B0-----:R-:W-:Y:S04]  /*839e0*/  STL.64 [R1+0x310], R20 ;  /* 0x0003101401007387 */ /* 0x001fe80000100a00 */
[----:B------:R-:W-:Y:S04]  /*839f0*/  STL.64 [R1+0x318], R22 ;  /* 0x0003181601007387 */ /* 0x000fe80000100a00 */
[----:B------:R-:W2:Y:S04]  /*83a00*/  LDL.LU R54, [R1+0x29cc] ;  /* 0x0029cc0001367983 */ /* 0x000ea80000300800 */
[----:B------:R-:W2:Y:S04]  /*83a10*/  LDL.LU R55, [R1+0x29c8] ;  /* 0x0029c80001377983 */ /* 0x000ea80000300800 */
[----:B------:R-:W2:Y:S01]  /*83a20*/  LDL.LU R52, [R1+0x29b4] ;  /* 0x0029b40001347983 */ /* 0x000ea20000300800 */
[----:B---3--:R-:W-:-:S03]  /*83a30*/  PRMT R10, R57, 0x5210, R10 ;  /* 0x00005210390a7816 */ /* 0x008fc6000000000a */
[----:B------:R-:W3:Y:S01]  /*83a40*/  LDL.LU R57, [R1+0x29b0] ;  /* 0x0029b00001397983 */ /* 0x000ee20000300800 */
[----:B----4-:R-:W-:-:S03]  /*83a50*/  PRMT R11, R49, 0x5210, R11 ;  /* 0x00005210310b7816 */ /* 0x010fc6000000000b */
[----:B------:R-:W4:Y:S01]  /*83a60*/  LDL.LU R49, [R1+0x2a70] ;  /* 0x002a700001317983 */ /* 0x000f220000300800 */
[----:B------:R-:W-:Y:S02]  /*83a70*/  PRMT R8, R58, 0x5210, R8 ;  /* 0x000052103a087816 */ /* 0x000fe40000000008 */
[----:B------:R-:W-:Y:S01]  /*83a80*/  PRMT R9, R50, 0x5210, R9 ;  /* 0x0000521032097816 */ /* 0x000fe20000000009 */
[----:B------:R-:W4:Y:S01]  /*83a90*/  LDL.LU R53, [R1+0x2a6c] ;  /* 0x002a6c0001357983 */ /* 0x000f220000300800 */
[----:B------:R-:W-:-:S03]  /*83aa0*/  NOP ;  /* 0x0000000000007918 */ /* 0x000fc60000000000 */
[----:B------:R-:W4:Y:S04]  /*83ab0*/  LDL.LU R58, [R1+0x2a68] ;  /* 0x002a6800013a7983 */ /* 0x000f280000300800 */
[----:B-1----:R-:W-:Y:S04]  /*83ac0*/  STL.64 [R1+0x300], R16 ;  /* 0x0003001001007387 */ /* 0x002fe80000100a00 */
[----:B------:R-:W-:Y:S04]  /*83ad0*/  STL.64 [R1+0x308], R18 ;  /* 0x0003081201007387 */ /* 0x000fe80000100a00 */
[----:B------:R0:W-:Y:S01]  /*83ae0*/  STSM.16.M88.4 [R61], R8 ;  /* 0x000000083d007844 */ /* 0x0001e20000000200 */
[----:B------:R-:W-:-:S03]  /*83af0*/  NOP ;  /* 0x0000000000007918 */ /* 0x000fc60000000000 */
[----:B------:R-:W4:Y:S04]  /*83b00*/  LDL.LU R50, [R1+0x23d8] ;  /* 0x0023d80001327983 */ /* 0x000f280000300800 */
[----:B------:R-:W1:Y:S04]  /*83b10*/  LDS.128 R28, [R61] ;  /* 0x000000003d1c7984 */ /* 0x000e680000000c00 */
[----:B0-----:R-:W4:Y:S04]  /*83b20*/  LDL.LU R8, [R1+0x2914] ;  /* 0x0029140001087983 */ /* 0x001f280000300800 */
[----:B------:R-:W4:Y:S01]  /*83b30*/  LDL.LU R9, [R1+0x2910] ;  /* 0x0029100001097983 */ /* 0x000f220000300800 */
[----:B------:R-:W-:-:S02]  /*83b40*/  LOP3.LUT R20, R6, 0xffff, RZ, 0xc0, !PT ;  /* 0x0000ffff06147812 */ /* 0x000fc400078ec0ff */
[----:B------:R-:W-:Y:S02]  /*83b50*/  LOP3.LUT R21, R7, 0xffff, RZ, 0xc0, !PT ;  /* 0x0000ffff07157812 */ /* 0x000fe400078ec0ff */
[----:B------:R-:W-:Y:S02]  /*83b60*/  LOP3.LUT R5, R5, 0xffff, RZ, 0xc0, !PT ;  /* 0x0000ffff05057812 */ /* 0x000fe400078ec0ff */
[----:B------:R-:W-:Y:S02]  /*83b70*/  PRMT R24, R59, 0x4210, R20 ;  /* 0x000042103b187816 */ /* 0x000fe40000000014 */
[----:B------:R-:W4:Y:S01]  /*83b80*/  LDL.LU R59, [R1+0x28f0] ;  /* 0x0028f000013b7983 */ /* 0x000f220000300800 */
[----:B------:R-:W-:-:S03]  /*83b90*/  PRMT R25, R51, 0x4210, R21 ;  /* 0x0000421033197816 */ /* 0x000fc60000000015 */
[----:B------:R-:W4:Y:S01]  /*83ba0*/  LDL.LU R51, [R1+0x28ec] ;  /* 0x0028ec0001337983 */ /* 0x000f220000300800 */
[----:B------:R-:W-:-:S03]  /*83bb0*/  PRMT R26, R48, 0x4210, R5 ;  /* 0x00004210301a7816 */ /* 0x000fc60000000005 */
[----:B------:R-:W4:Y:S01]  /*83bc0*/  LDL.LU R48, [R1+0x2a7c] ;  /* 0x002a7c0001307983 */ /* 0x000f220000300800 */
[----:B------:R-:W-:-:S03]  /*83bd0*/  LOP3.LUT R19, R4, 0xffff, RZ, 0xc0, !PT ;  /* 0x0000ffff04137812 */ /* 0x000fc600078ec0ff */
[----:B-1----:R-:W-:Y:S01]  /*83be0*/  STL.64 [R1+0x200], R28 ;  /* 0x0002001c01007387 */ /* 0x002fe20000100a00 */
[----:B------:R-:W-:Y:S01]  /*83bf0*/  PRMT R27, R60, 0x4210, R19 ;  /* 0x000042103c1b7816 */ /* 0x000fe20000000013 */
[----:B------:R-:W-:Y:S02]  /*83c00*/  NOP ;  /* 0x0000000000007918 */ /* 0x000fe40000000000 */
[----:B------:R-:W-:Y:S04]  /*83c10*/  STL.64 [R1+0x208], R30 ;  /* 0x0002081e01007387 */ /* 0x000fe80000100a00 */
[----:B------:R-:W4:Y:S04]  /*83c20*/  LDL.LU R60, [R1+0x2a78] ;  /* 0x002a7800013c7983 */ /* 0x000f280000300800 */
[----:B------:R-:W4:Y:S04]  /*83c30*/  LDL.LU R10, [R1+0x2a74] ;  /* 0x002a7400010a7983 */ /* 0x000f280000300800 */
[----:B------:R4:W-:Y:S01]  /*83c40*/  STSM.16.M88.4 [R61], R24 ;  /* 0x000000183d007844 */ /* 0x0009e20000000200 */
[----:B------:R-:W-:-:S03]  /*83c50*/  NOP ;  /* 0x0000000000007918 */ /* 0x000fc60000000000 */
[----:B------:R-:W0:Y:S01]  /*83c60*/  LDS.128 R28, [R61] ;  /* 0x000000003d1c7984 */ /* 0x000e220000000c00 */
[----:B--2---:R-:W-:-:S03]  /*83c70*/  LOP3.LUT R18, R54, 0xffff, RZ, 0xc0, !PT ;  /* 0x0000ffff36127812 */ /* 0x004fc600078ec0ff */
[----:B------:R-:W2:Y:S01]  /*83c80*/  LDL.LU R54, [R1+0x23dc] ;  /* 0x0023dc0001367983 */ /* 0x000ea20000300800 */
[----:B------:R-:W-:Y:S02]  /*83c90*/  LOP3.LUT R17, R55, 0xffff, RZ, 0xc0, !PT ;  /* 0x0000ffff37117812 */ /* 0x000fe400078ec0ff */
[----:B------:R-:W-:Y:S02]  /*83ca0*/  LOP3.LUT R7, R52, 0xffff, RZ, 0xc0, !PT ;  /* 0x0000ffff34077812 */ /* 0x000fe400078ec0ff */
[----:B---3--:R-:W-:Y:S02]  /*83cb0*/  LOP3.LUT R6, R57, 0xffff, RZ, 0xc0, !PT ;  /* 0x0000ffff39067812 */ /* 0x008fe400078ec0ff */
[----:B------:R-:W3:Y:S01]  /*83cc0*/  LDL.LU R57, [R1+0x2838] ;  /* 0x0028380001397983 */ /* 0x000ee20000300800 */
[----:B----4-:R-:W-:-:S03]  /*83cd0*/  PRMT R24, R49, 0x4210, R18 ;  /* 0x0000421031187816 */ /* 0x010fc60000000012 */
[----:B------:R-:W4:Y:S04]  /*83ce0*/  LDL.LU R49, [R1+0x2834] ;  /* 0x0028340001317983 */ /* 0x000f280000300800 */
[----:B------:R-:W4:Y:S04]  /*83cf0*/  LDL.LU R4, [R1+0x27f8] ;  /* 0x0027f80001047983 */ /* 0x000f280000300800 */
[----:B------:R-:W4:Y:S01]  /*83d00*/  LDL.LU R55, [R1+0x27f0] ;  /* 0x0027f00001377983 */ /* 0x000f220000300800 */
[----:B------:R-:W-:Y:S02]  /*83d10*/  PRMT R25, R53, 0x4210, R17 ;  /* 0x0000421035197816 */ /* 0x000fe40000000011 */
[----:B------:R-:W-:Y:S01]  /*83d20*/  PRMT R26, R58, 0x4210, R7 ;  /* 0x000042103a1a7816 */ /* 0x000fe20000000007 */
[----:B------:R-:W4:Y:S04]  /*83d30*/  LDL.LU R52, [R1+0x2a8c] ;  /* 0x002a8c0001347983 */ /* 0x000f280000300800 */
[----:B------:R-:W4:Y:S04]  /*83d40*/  LDL.LU R53, [R1+0x2a88] ;  /* 0x002a880001357983 */ /* 0x000f280000300800 */
[----:B------:R-:W4:Y:S01]  /*83d50*/  LDL.LU R58, [R1+0x2a84] ;  /* 0x002a8400013a7983 */ /* 0x000f220000300800 */
[----:B------:R-:W-:Y:S01]  /*83d60*/  PRMT R27, R50, 0x4210, R6 ;  /* 0x00004210321b7816 */ /* 0x000fe20000000006 */
[----:B------:R-:W-:-:S02]  /*83d70*/  NOP ;  /* 0x0000000000007918 */ /* 0x000fc40000000000 */
[----:B------:R-:W4:Y:S01]  /*83d80*/  LDL.LU R50, [R1+0x2a80] ;  /* 0x002a800001327983 */ /* 0x000f220000300800 */
[----:B------:R-:W-:-:S03]  /*83d90*/  LOP3.LUT R16, R8, 0xffff, RZ, 0xc0, !PT ;  /* 0x0000ffff08107812 */ /* 0x000fc600078ec0ff */
[----:B0-----:R-:W-:Y:S01]  /*83da0*/  STL.64 [R1+0x2b0], R28 ;  /* 0x0002b01c01007387 */ /* 0x001fe20000100a00 */
[----:B------:R-:W-:-:S03]  /*83db0*/  LOP3.LUT R11, R9, 0xffff, RZ, 0xc0, !PT ;  /* 0x0000ffff090b7812 */ /* 0x000fc600078ec0ff */
[----:B------:R-:W-:Y:S04]  /*83dc0*/  STL.64 [R1+0x2b8], R30 ;  /* 0x0002b81e01007387 */ /* 0x000fe80000100a00 */
[----:B------:R0:W-:Y:S01]  /*83dd0*/  STSM.16.M88.4 [R61], R24 ;  /* 0x000000183d007844 */ /* 0x0001e20000000200 */
[----:B------:R-:W-:-:S03]  /*83de0*/  NOP ;  /* 0x0000000000007918 */ /* 0x000fc60000000000 */
[----:B------:R-:W1:Y:S01]  /*83df0*/  LDS.128 R28, [R61] ;  /* 0x000000003d1c7984 */ /* 0x000e620000000c00 */
[----:B------:R-:W-:-:S03]  /*83e00*/  LOP3.LUT R9, R59, 0xffff, RZ, 0xc0, !PT ;  /* 0x0000ffff3b097812 */ /* 0x000fc600078ec0ff */
[----:B------:R-:W4:Y:S01]  /*83e10*/  LDL.LU R59, [R1+0xfc8] ;  /* 0x000fc800013b7983 */ /* 0x000f220000300800 */
[----:B------:R-:W-:-:S03]  /*83e20*/  LOP3.LUT R8, R51, 0xffff, RZ, 0xc0, !PT ;  /* 0x0000ffff33087812 */ /* 0x000fc600078ec0ff */
[----:B------:R-:W4:Y:S01]  /*83e30*/  LDL.LU R51, [R1+0xfcc] ;  /* 0x000fcc0001337983 */ /* 0x000f220000300800 */
[----:B0-----:R-:W-:-:S03]  /*83e40*/  PRMT R24, R48, 0x4210, R16 ;  /* 0x0000421030187816 */ /* 0x001fc60000000010 */
[----:B------:R-:W4:Y:S01]  /*83e50*/  LDL.LU R48, [R1+0xfd0] ;  /* 0x000fd00001307983 */ /* 0x000f220000300800 */
[----:B------:R-:W-:-:S03]  /*83e60*/  PRMT R25, R60, 0x4210, R11 ;  /* 0x000042103c197816 */ /* 0x000fc6000000000b */
[----:B------:R-:W4:Y:S04]  /*83e70*/  LDL.LU R60, [R1+0xfd4] ;  /* 0x000fd400013c7983 */ /* 0x000f280000300800 */
[----:B-1----:R-:W-:Y:S04]  /*83e80*/  STL.64 [R1+0x2a0], R28 ;  /* 0x0002a01c01007387 */ /* 0x002fe80000100a00 */
[----:B------:R-:W-:Y:S01]  /*83e90*/  STL.64 [R1+0x2a8], R30 ;  /* 0x0002a81e01007387 */ /* 0x000fe20000100a00 */
[----:B------:R-:W-:Y:S01]  /*83ea0*/  PRMT R26, R10, 0x4210, R9 ;  /* 0x000042100a1a7816 */ /* 0x000fe20000000009 */
[----:B------:R-:W-:Y:S01]  /*83eb0*/  NOP ;  /* 0x0000000000007918 */ /* 0x000fe20000000000 */
[----:B--2---:R-:W-:-:S02]  /*83ec0*/  PRMT R27, R54, 0x4210, R8 ;  /* 0x00004210361b7816 */ /* 0x004fc40000000008 */
[----:B------:R-:W2:Y:S04]  /*83ed0*/  LDL.LU R54, [R1+0xfd8] ;  /* 0x000fd80001367983 */ /* 0x000ea80000300800 */
[----:B------:R0:W-:Y:S01]  /*83ee0*/  STSM.16.M88.4 [R61], R24 ;  /* 0x000000183d007844 */ /* 0x0001e20000000200 */
[----:B------:R-:W-:-:S03]  /*83ef0*/  NOP ;  /* 0x0000000000007918 */ /* 0x000fc60000000000 */
[----:B------:R-:W1:Y:S01]  /*83f00*/  LDS.128 R28, [R61] ;  /* 0x000000003d1c7984 */ /* 0x000e620000000c00 */
[----:B---3--:R-:W-:-:S03]  /*83f10*/  LOP3.LUT R15, R57, 0xffff, RZ, 0xc0, !PT ;  /* 0x0000ffff390f7812 */ /* 0x008fc600078ec0ff */
[----:B------:R-:W3:Y:S01]  /*83f20*/  LDL.LU R57, [R1+0xfdc] ;  /* 0x000fdc0001397983 */ /* 0x000ee20000300800 */
[----:B----4-:R-:W-:-:S03]  /*83f30*/  LOP3.LUT R14, R49, 0xffff, RZ, 0xc0, !PT ;  /* 0x0000ffff310e7812 */ /* 0x010fc600078ec0ff */
[----:B------:R-:W4:Y:S01]  /*83f40*/  LDL.LU R49, [R1+0x14d0] ;  /* 0x0014d00001317983 */ /* 0x000f220000300800 */
[----:B------:R-:W-:Y:S02]  /*83f50*/  LOP3.LUT R10, R4, 0xffff, RZ, 0xc0, !PT ;  /* 0x0000ffff040a7812 */ /* 0x000fe400078ec0ff */
[----:B------:R-:W-:Y:S02]  /*83f60*/  LOP3.LUT R4, R55, 0xffff, RZ, 0xc0, !PT ;  /* 0x0000ffff37047812 */ /* 0x000fe400078ec0ff */
[----:B------:R-:W4:Y:S01]  /*83f70*/  LDL.LU R55, [R1+0x340] ;  /* 0x0003400001377983 */ /* 0x000f220000300800 */
[----:B0-----:R-:W-:-:S03]  /*83f80*/  PRMT R24, R52, 0x4210, R15 ;  /* 0x0000421034187816 */ /* 0x001fc6000000000f */
[----:B------:R-:W4:Y:S01]  /*83f90*/  LDL.LU R52, [R1+0x17c4] ;  /* 0x0017c40001347983 */ /* 0x000f220000300800 */
[----:B------:R-:W-:-:S03]  /*83fa0*/  PRMT R25, R53, 0x4210, R14 ;  /* 0x0000421035197816 */ /* 0x000fc6000000000e */
[----:B------:R-:W4:Y:S01]  /*83fb0*/  LDL.LU R53, [R1+0x1804] ;  /* 0x0018040001357983 */ /* 0x000f220000300800 */
[----:B------:R-:W-:-:S03]  /*83fc0*/  PRMT R26, R58, 0x4210, R10 ;  /* 0x000042103a1a7816 */ /* 0x000fc6000000000a */
[----:B------:R-:W4:Y:S01]  /*83fd0*/  LDL.LU R58, [R1+0x23c8] ;  /* 0x0023c800013a7983 */ /* 0x000f220000300800 */
[----:B------:R-:W-:Y:S01]  /*83fe0*/  PRMT R27, R50, 0x4210, R4 ;  /* 0x00004210321b7816 */ /* 0x000fe20000000004 */
[----:B------:R-:W-:Y:S02]  /*83ff0*/  NOP ;  /* 0x0000000000007918 */ /* 0x000fe40000000000 */
[----:B------:R-:W4:Y:S04]  /*84000*/  LDL.LU R50, [R1+0x344] ;  /* 0x0003440001327983 */ /* 0x000f280000300800 */
[----:B-1----:R-:W-:Y:S04]  /*84010*/  STL.64 [R1+0x290], R28 ;  /* 0x0002901c01007387 */ /* 0x002fe80000100a00 */
[----:B------:R-:W-:Y:S01]  /*84020*/  STL.64 [R1+0x298], R30 ;  /* 0x0002981e01007387 */ /* 0x000fe20000100a00 */
[----:B------:R-:W-:-:S02]  /*84030*/  PRMT R21, R51, 0x5210, R21 ;  /* 0x0000521033157816 */ /* 0x000fc40000000015 */
[----:B------:R-:W-:Y:S02]  /*84040*/  PRMT R22, R48, 0x5210, R5 ;  /* 0x0000521030167816 */ /* 0x000fe40000000005 */
[----:B------:R-:W4:Y:S04]  /*84050*/  LDL R5, [R1+0x14d4] ;  /* 0x0014d40001057983 */ /* 0x000f280000100800 */
[----:B------:R-:W4:Y:S01]  /*84060*/  LDL.LU R51, [R1+0x23cc] ;  /* 0x0023cc0001337983 */ /* 0x000f220000300800 */
[----:B------:R-:W-:-:S03]  /*84070*/  PRMT R20, R59, 0x5210, R20 ;  /* 0x000052103b147816 */ /* 0x000fc60000000014 */
[----:B------:R-:W4:Y:S04]  /*84080*/  LDL.LU R59, [R1+0x23d0] ;  /* 0x0023d000013b7983 */ /* 0x000f280000300800 */
[----:B------:R-:W4:Y:S01]  /*84090*/  LDL.LU R48, [R1+0x23d4] ;  /* 0x0023d40001307983 */ /* 0x000f220000300800 */
[----:B------:R-:W-:-:S03]  /*840a0*/  PRMT R23, R60, 0x5210, R19 ;  /* 0x000052103c177816 */ /* 0x000fc60000000013 */
[----:B------:R-:W4:Y:S04]  /*840b0*/  LDL.LU R60, [R1+0x34c] ;  /* 0x00034c00013c7983 */ /* 0x000f280000300800 */
[----:B------:R-:W-:Y:S01]  /*840c0*/  STSM.16.M88.4 [R61], R24 ;  /* 0x000000183d007844 */ /* 0x000fe20000000200 */
[----:B------:R-:W-:-:S03]  /*840d0*/  NOP ;  /* 0x0000000000007918 */ /* 0x000fc60000000000 */
[----:B------:R-:W0:Y:S01]  /*840e0*/  LDS.128 R24, [R61] ;  /* 0x000000003d187984 */ /* 0x000e220000000c00 */
[----:B------:R-:W-:-:S03]  /*840f0*/  NOP ;  /* 0x0000000000007918 */ /* 0x000fc60000000000 */
[----:B------:R2:W-:Y:S04]  /*84100*/  STSM.16.M88.4 [R61], R20 ;  /* 0x000000143d007844 */ /* 0x0005e80000000200 */
[----:B0-----:R-:W-:Y:S04]  /*84110*/  STL.64 [R1+0x1f0], R24 ;  /* 0x0001f01801007387 */ /* 0x001fe80000100a00 */
[----:B------:R-:W-:Y:S01]  /*84120*/  STL.64 [R1+0x1f8], R26 ;  /* 0x0001f81a01007387 */ /* 0x000fe20000100a00 */
[----:B--2---:R-:W-:Y:S01]  /*84130*/  PRMT R20, R54, 0x5210, R18 ;  /* 0x0000521036147816 */ /* 0x004fe20000000012 */
[----:B------:R-:W-:-:S02]  /*84140*/  NOP ;  /* 0x0000000000007918 */ /* 0x000fc40000000000 */
[----:B------:R-:W0:Y:S01]  /*84150*/  LDS.128 R24, [R61] ;  /* 0x000000003d187984 */ /* 0x000e220000000c00 */
[----:B---3--:R-:W-:-:S03]  /*84160*/  PRMT R21, R57, 0x5210, R17 ;  /* 0x0000521039157816 */ /* 0x008fc60000000011 */
[----:B------:R-:W2:Y:S01]  /*84170*/  LDL.LU R57, [R1+0x1c0] ;  /* 0x0001c00001397983 */ /* 0x000ea20000300800 */
[----:B----4-:R-:W-:-:S03]  /*84180*/  PRMT R22, R49, 0x5210, R7 ;  /* 0x0000521031167816 */ /* 0x010fc60000000007 */
[----:B------:R-:W3:Y:S01]  /*84190*/  LDL R49, [R1+0x1800] ;  /* 0x0018000001317983 */ /* 0x000ee20000100800 */
[----:B------:R-:W-:Y:S01]  /*841a0*/  PRMT R23, R55, 0x5210, R6 ;  /* 0x0000521037177816 */ /* 0x000fe20000000006 */
[----:B------:R-:W-:Y:S02]  /*841b0*/  NOP ;  /* 0x0000000000007918 */ /* 0x000fe40000000000 */
[----:B------:R-:W4:Y:S04]  /*841c0*/  LDL.LU.64 R6, [R1+0x1b08] ;  /* 0x001b080001067983 */ /* 0x000f280000300a00 */
[----:B------:R-:W-:Y:S01]  /*841d0*/  STSM.16.M88.4 [R61], R20 ;  /* 0x000000143d007844 */ /* 0x000fe20000000200 */
[----:B------:R-:W-:-:S03]  /*841e0*/  NOP ;  /* 0x0000000000007918 */ /* 0x000fc60000000000 */
[----:B------:R-:W1:Y:S01]  /*841f0*/  LDS.128 R20, [R61] ;  /* 0x000000003d147984 */ /* 0x000e620000000c00 */
[----:B------:R-:W-:Y:S02]  /*84200*/  PRMT R16, R52, 0x5210, R16 ;  /* 0x0000521034107816 */ /* 0x000fe40000000010 */
[----:B------:R-:W-:Y:S01]  /*84210*/  PRMT R17, R53, 0x5210, R11 ;  /* 0x0000521035117816 */ /* 0x000fe2000000000b */
[----:B0-----:R-:W-:Y:S01]  /*84220*/  STL.64 [R1+0x1e0], R24 ;  /* 0x0001e01801007387 */ /* 0x001fe20000100a00 */
[----:B------:R-:W-:-:S03]  /*84230*/  PRMT R18, R58, 0x5210, R9 ;  /* 0x000052103a127816 */ /* 0x000fc60000000009 */
[----:B------:R-:W-:Y:S01]  /*84240*/  STL.64 [R1+0x1e8], R26 ;  /* 0x0001e81a01007387 */ /* 0x000fe20000100a00 */
[----:B------:R-:W-:Y:S01]  /*84250*/  PRMT R19, R50, 0x5210, R8 ;  /* 0x0000521032137816 */ /* 0x000fe20000000008 */
[----:B------:R-:W-:Y:S02]  /*84260*/  NOP ;  /* 0x0000000000007918 */ /* 0x000fe40000000000 */
[----:B------:R-:W3:Y:S04]  /*84270*/  LDL.LU.64 R8, [R1+0x1b00] ;  /* 0x001b000001087983 */ /* 0x000ee80000300a00 */
[----:B------:R-:W3:Y:S04]  /*84280*/  LDL R11, [R1+0x17fc] ;  /* 0x0017fc00010b7983 */ /* 0x000ee80000100800 */
[----:B------:R0:W-:Y:S04]  /*84290*/  STSM.16.M88.4 [R61], R16 ;  /* 0x000000103d007844 */ /* 0x0001e80000000200 */
[----:B-1----:R-:W-:Y:S04]  /*842a0*/  STL.64 [R1+0x1d0], R20 ;  /* 0x0001d01401007387 */ /* 0x002fe80000100a00 */
[----:B------:R-:W-:Y:S01]  /*842b0*/  STL.64 [R1+0x1d8], R22 ;  /* 0x0001d81601007387 */ /* 0x000fe20000100a00 */
[----:B------:R-:W-:-:S03]  /*842c0*/  NOP ;  /* 0x0000000000007918 */ /* 0x000fc60000000000 */
[----:B------:R-:W1:Y:S04]  /*842d0*/  LDS.128 R20, [R61] ;  /* 0x000000003d147984 */ /* 0x000e680000000c00 */
[----:B------:R-:W3:Y:S01]  /*842e0*/  LDL R53, [R1+0x17f8] ;  /* 0x0017f80001357983 */ /* 0x000ee20000100800 */
[----:B0-----:R-:W-:-:S03]  /*842f0*/  PRMT R16, R51, 0x5210, R15 ;  /* 0x0000521033107816 */ /* 0x001fc6000000000f */
[----:B------:R-:W3:Y:S01]  /*84300*/  LDL.LU.64 R50, [R1+0x1af8] ;  /* 0x001af80001327983 */ /* 0x000ee20000300a00 */
[----:B------:R-:W-:-:S03]  /*84310*/  PRMT R17, R59, 0x5210, R14 ;  /* 0x000052103b117816 */ /* 0x000fc6000000000e */
[----:B------:R-:W3:Y:S01]  /*84320*/  LDL.LU.64 R58, [R1+0x1af0] ;  /* 0x001af000013a7983 */ /* 0x000ee20000300a00 */
[----:B------:R-:W-:-:S03]  /*84330*/  PRMT R18, R48, 0x5210, R10 ;  /* 0x0000521030127816 */ /* 0x000fc6000000000a */
[----:B------:R-:W3:Y:S04]  /*84340*/  LDL.LU R48, [R1+0x1b0] ;  /* 0x0001b00001307983 */ /* 0x000ee80000300800 */
[----:B------:R-:W3:Y:S01]  /*84350*/  LDL R55, [R1+0x17f4] ;  /* 0x0017f40001377983 */ /* 0x000ee20000100800 */
[----:B------:R-:W-:Y:S01]  /*84360*/  PRMT R19, R60, 0x5210, R4 ;  /* 0x000052103c137816 */ /* 0x000fe20000000004 */
[----:B------:R-:W-:Y:S02]  /*84370*/  NOP ;  /* 0x0000000000007918 */ /* 0x000fe40000000000 */
[----:B------:R-:W3:Y:S04]  /*84380*/  LDL R28, [R1+0x17f0] ;  /* 0x0017f000011c7983 */ /* 0x000ee80000100800 */
[----:B-1----:R-:W-:Y:S04]  /*84390*/  STL.64 [R1+0x240], R20 ;  /* 0x0002401401007387 */ /* 0x002fe80000100a00 */
[----:B------:R-:W-:Y:S04]  /*843a0*/  STL.64 [R1+0x248], R22 ;  /* 0x0002481601007387 */ /* 0x000fe80000100a00 */
[----:B------:R0:W-:Y:S04]  /*843b0*/  STSM.16.M88.4 [R61], R16 ;  /* 0x000000103d007844 */ /* 0x0001e80000000200 */
[----:B0-----:R-:W3:Y:S01]  /*843c0*/  LDL.LU.64 R60, [R1+0x1ae8] ;  /* 0x001ae800013c7983 */ /* 0x001ee20000300a00 */
[C---:B------:R-:W-:Y:S01]  /*843d0*/  ISETP.LT.AND P5, PT, R5.reuse, UR23, !P5 ;  /* 0x0000001705007c0c */ /* 0x040fe2000efa1270 */
[----:B------:R-:W-:Y:S01]  /*843e0*/  VIADD R10, R5, 0x1 ;  /* 0x00000001050a7836 */ /* 0x000fe20000000000 */
[----:B------:R-:W0:Y:S01]  /*843f0*/  LDCU UR23, c[0x0][0x398] ;  /* 0x00007300ff1777ac */ /* 0x000e220008000800 */
[----:B--2---:R-:W-:Y:S01]  /*84400*/  PRMT R4, R57, 0x7770, RZ ;  /* 0x0000777039047816 */ /* 0x004fe200000000ff */
[----:B------:R-:W-:-:S09]  /*84410*/  NOP ;  /* 0x0000000000007918 */ /* 0x000fd20000000000 */
[----:B----4-:R1:W-:Y:S04]  /*84420*/  @P5 STG.E.U8 desc[UR28][R6.64], R4 ;  /* 0x0000000406005986 */ /* 0x0103e8000c10111c */
[----:B-1----:R-:W2:Y:S04]  /*84430*/  LDL.LU.64 R6, [R1+0x1ae0] ;  /* 0x001ae00001067983 */ /* 0x002ea80000300a00 */
[----:B------:R-:W4:Y:S04]  /*84440*/  LDL R17, [R1+0x17ec] ;  /* 0x0017ec0001117983 */ /* 0x000f280000100800 */
[----:B------:R-:W4:Y:S04]  /*84450*/  LDL R29, [R1+0x17e8] ;  /* 0x0017e800011d7983 */ /* 0x000f280000100800 */
[----:B------:R-:W4:Y:S01]  /*84460*/  LDL.LU.64 R18, [R1+0x1ad8] ;  /* 0x001ad80001127983 */ /* 0x000f220000300a00 */
[----:B------:R-:W-:-:S02]  /*84470*/  ISETP.GE.AND P5, PT, R5, UR31, PT ;  /* 0x0000001f05007c0c */ /* 0x000fc4000bfa6270 */
[----:B------:R-:W-:Y:S01]  /*84480*/  PRMT R4, R57, 0x7771, RZ ;  /* 0x0000777139047816 */ /* 0x000fe200000000ff */
[----:B------:R-:W4:Y:S01]  /*84490*/  LDL R24, [R1+0x17e4] ;  /* 0x0017e40001187983 */ /* 0x000f220000100800 */
[----:B---3--:R-:W-:Y:S01]  /*844a0*/  ISETP.LT.AND P6, PT, R49, UR8, !P5 ;  /* 0x0000000831007c0c */ /* 0x008fe2000efc1270 */
[----:B------:R-:W1:Y:S02]  /*844b0*/  LDCU UR8, c[0x0][0x398] ;  /* 0x00007300ff0877ac */ /* 0x000e640008000800 */
[----:B------:R-:W3:Y:S10]  /*844c0*/  LDL.LU.64 R14, [R1+0x1ad0] ;  /* 0x001ad000010e7983 */ /* 0x000ef40000300a00 */
[----:B------:R0:W-:Y:S01]  /*844d0*/  @P6 STG.E.U8 desc[UR28][R8.64], R4 ;  /* 0x0000000408006986 */ /* 0x0001e2000c10111c */
[----:B------:R-:W-:Y:S01]  /*844e0*/  ISETP.LT.AND P6, PT, R11, UR6, !P5 ;  /* 0x000000060b007c0c */ /* 0x000fe2000efc1270 */
[----:B------:R-:W1:Y:S01]  /*844f0*/  LDCU UR6, c[0x0][0x398] ;  /* 0x00007300ff0677ac */ /* 0x000e620008000800 */
[----:B0-----:R-:W-:-:S11]  /*84500*/  PRMT R4, R57, 0x7772, RZ ;  /* 0x0000777239047816 */ /* 0x001fd600000000ff */
[----:B------:R0:W-:Y:S01]  /*84510*/  @P6 STG.E.U8 desc[UR28][R50.64], R4 ;  /* 0x0000000432006986 */ /* 0x0001e2000c10111c */
[----:B------:R-:W-:Y:S01]  /*84520*/  ISETP.LT.AND P6, PT, R53, UR12, !P5 ;  /* 0x0000000c35007c0c */ /* 0x000fe2000efc1270 */
[----:B------:R-:W1:Y:S01]  /*84530*/  LDCU UR12, c[0x0][0x398] ;  /* 0x00007300ff0c77ac */ /* 0x000e620008000800 */
[----:B0-----:R-:W-:Y:S01]  /*84540*/  PRMT R4, R57, 0x7773, RZ ;  /* 0x0000777339047816 */ /* 0x001fe200000000ff */
[----:B------:R-:W3:Y:S04]  /*84550*/  LDL.LU R50, [R1+0x1a0] ;  /* 0x0001a00001327983 */ /* 0x000ee80000300800 */
[----:B------:R-:W3:Y:S06]  /*84560*/  LDL R20, [R1+0x17e0] ;  /* 0x0017e00001147983 */ /* 0x000eec0000100800 */
[----:B------:R0:W-:Y:S01]  /*84570*/  @P6 STG.E.U8 desc[UR28][R58.64], R4 ;  /* 0x000000043a006986 */ /* 0x0001e2000c10111c */
[----:B------:R-:W-:Y:S01]  /*84580*/  ISETP.LT.AND P6, PT, R55, UR4, !P5 ;  /* 0x0000000437007c0c */ /* 0x000fe2000efc1270 */
[----:B------:R-:W1:Y:S02]  /*84590*/  LDCU UR4, c[0x0][0x398] ;  /* 0x00007300ff0477ac */ /* 0x000e640008000800 */
[----:B0-----:R-:W3:Y:S01]  /*845a0*/  LDL.LU.64 R58, [R1+0x1ac8] ;  /* 0x001ac800013a7983 */ /* 0x001ee20000300a00 */
[----:B------:R-:W-:-:S03]  /*845b0*/  PRMT R4, R48, 0x7770, RZ ;  /* 0x0000777030047816 */ /* 0x000fc600000000ff */
[----:B------:R-:W3:Y:S06]  /*845c0*/  LDL R25, [R1+0x17dc] ;  /* 0x0017dc0001197983 */ /* 0x000eec0000100800 */
[----:B------:R0:W-:Y:S04]  /*845d0*/  @P6 STG.E.U8 desc[UR28][R60.64], R4 ;  /* 0x000000043c006986 */ /* 0x0001e8000c10111c */
[----:B0-----:R-:W3:Y:S04]  /*845e0*/  LDL.LU.64 R60, [R1+0x1ac0] ;  /* 0x001ac000013c7983 */ /* 0x001ee80000300a00 */
[----:B------:R-:W3:Y:S04]  /*845f0*/  LDL R21, [R1+0x17d8] ;  /* 0x0017d80001157983 */ /* 0x000ee80000100800 */
[----:B------:R-:W3:Y:S04]  /*84600*/  LDL.LU.64 R22, [R1+0x1ab8] ;  /* 0x001ab80001167983 */ /* 0x000ee80000300a00 */
[----:B------:R-:W3:Y:S01]  /*84610*/  LDL.LU.64 R8, [R1+0x1ab0] ;  /* 0x001ab00001087983 */ /* 0x000ee20000300a00 */
[----:B------:R-:W-:Y:S01]  /*84620*/  ISETP.LT.AND P6, PT, R28, UR16, !P5 ;  /* 0x000000101c007c0c */ /* 0x000fe2000efc1270 */
[----:B------:R-:W0:Y:S01]  /*84630*/  LDCU UR16, c[0x0][0x398] ;  /* 0x00007300ff1077ac */ /* 0x000e220008000800 */
[C---:B------:R-:W-:Y:S01]  /*84640*/  PRMT R4, R48.reuse, 0x7771, RZ ;  /* 0x0000777130047816 */ /* 0x040fe200000000ff */
[----:B------:R-:W3:Y:S04]  /*84650*/  LDL.LU R51, [R1+0x190] ;  /* 0x0001900001337983 */ /* 0x000ee80000300800 */
[----:B------:R-:W1:Y:S06]  /*84660*/  LDL R57, [R1+0x17d0] ;  /* 0x0017d00001397983 */ /* 0x000e6c0000100800 */
[----:B--2---:R2:W-:Y:S01]  /*84670*/  @P6 STG.E.U8 desc[UR28][R6.64], R4 ;  /* 0x0000000406006986 */ /* 0x0045e2000c10111c */
[----:B----4-:R-:W-:Y:S01]  /*84680*/  ISETP.LT.AND P6, PT, R17, UR14, !P5 ;  /* 0x0000000e11007c0c */ /* 0x010fe2000efc1270 */
[----:B------:R-:W4:Y:S02]  /*84690*/  LDCU UR14, c[0x0][0x398] ;  /* 0x00007300ff0e77ac */ /* 0x000f240008000800 */
[----:B--2---:R-:W2:Y:S01]  /*846a0*/  LDL R6, [R1+0x17d4] ;  /* 0x0017d40001067983 */ /* 0x004ea20000100800 */
[----:B------:R-:W-:-:S09]  /*846b0*/  PRMT R4, R48, 0x7772, RZ ;  /* 0x0000777230047816 */ /* 0x000fd200000000ff */
[----:B------:R0:W-:Y:S04]  /*846c0*/  @P6 STG.E.U8 desc[UR28][R18.64], R4 ;  /* 0x0000000412006986 */ /* 0x0001e8000c10111c */
[----:B0-----:R-:W4:Y:S01]  /*846d0*/  LDL.LU.64 R18, [R1+0x1aa8] ;  /* 0x001aa80001127983 */ /* 0x001f220000300a00 */
[----:B------:R-:W-:Y:S01]  /*846e0*/  ISETP.LT.AND P6, PT, R29, UR10, !P5 ;  /* 0x0000000a1d007c0c */ /* 0x000fe2000efc1270 */
[----:B------:R-:W0:Y:S01]  /*846f0*/  LDCU UR10, c[0x0][0x398] ;  /* 0x00007300ff0a77ac */ /* 0x000e220008000800 */
[----:B------:R-:W-:Y:S01]  /*84700*/  PRMT R4, R48, 0x7773, RZ ;  /* 0x0000777330047816 */ /* 0x000fe200000000ff */
[----:B------:R-:W4:Y:S10]  /*84710*/  LDL R7, [R1+0x17cc] ;  /* 0x0017cc0001077983 */ /* 0x000f340000100800 */
[----:B---3--:R3:W-:Y:S04]  /*84720*/  @P6 STG.E.U8 desc[UR28][R14.64], R4 ;  /* 0x000000040e006986 */ /* 0x0087e8000c10111c */
[----:B---3--:R-:W3:Y:S01]  /*84730*/  LDL.LU.64 R14, [R1+0x1aa0] ;  /* 0x001aa000010e7983 */ /* 0x008ee20000300a00 */
[----:B------:R-:W-:Y:S01]  /*84740*/  ISETP.LT.AND P6, PT, R24, UR18, !P5 ;  /* 0x0000001218007c0c */ /* 0x000fe2000efc1270 */
[----:B------:R-:W0:Y:S02]  /*84750*/  LDCU UR18, c[0x0][0x398] ;  /* 0x00007300ff1277ac */ /* 0x000e240008000800 */
[----:B------:R-:W3:Y:S01]  /*84760*/  LDL R54, [R1+0x17c8] ;  /* 0x0017c80001367983 */ /* 0x000ee20000100800 */
[----:B------:R-:W-:-:S09]  /*84770*/  PRMT R4, R50, 0x7770, RZ ;  /* 0x0000777032047816 */ /* 0x000fd200000000ff */
[----:B------:R0:W-:Y:S01]  /*84780*/  @P6 STG.E.U8 desc[UR28][R58.64], R4 ;  /* 0x000000043a006986 */ /* 0x0001e2000c10111c */
[----:B------:R-:W-:Y:S01]  /*84790*/  ISETP.LT.AND P6, PT, R20, UR20, !P5 ;  /* 0x0000001414007c0c */ /* 0x000fe2000efc1270 */
[----:B------:R-:W1:Y:S02]  /*847a0*/  LDCU UR20, c[0x0][0x398] ;  /* 0x00007300ff1477ac */ /* 0x000e640008000800 */
[----:B0-----:R-:W3:Y:S01]  /*847b0*/  LDL.LU.64 R58, [R1+0x1a98] ;  /* 0x001a9800013a7983 */ /* 0x001ee20000300a00 */
[----:B------:R-:W-:-:S03]  /*847c0*/  PRMT R4, R50, 0x7771, RZ ;  /* 0x0000777132047816 */ /* 0x000fc600000000ff */
[----:B------:R-:W3:Y:S06]  /*847d0*/  LDL R48, [R1+0x17c0] ;  /* 0x0017c00001307983 */ /* 0x000eec0000100800 */
[----:B------:R0:W-:Y:S04]  /*847e0*/  @P6 STG.E.U8 desc[UR28][R60.64], R4 ;  /* 0x000000043c006986 */ /* 0x0001e8000c10111c */
[----:B0-----:R-:W3:Y:S01]  /*847f0*/  LDL.LU.64 R60, [R1+0x15b0] ;  /* 0x0015b000013c7983 */ /* 0x001ee20000300a00 */
[----:B------:R-:W-:Y:S01]  /*84800*/  ISETP.LT.AND P6, PT, R25, UR24, !P5 ;  /* 0x0000001819007c0c */ /* 0x000fe2000efc1270 */
[----:B------:R-:W0:Y:S01]  /*84810*/  LDCU UR24, c[0x0][0x398] ;  /* 0x00007300ff1877ac */ /* 0x000e220008000800 */
[----:B------:R-:W-:Y:S01]  /*84820*/  PRMT R4, R50, 0x7772, RZ ;  /* 0x0000777232047816 */ /* 0x000fe200000000ff */
[----:B------:R-:W3:Y:S10]  /*84830*/  LDL.LU R52, [R1+0x180] ;  /* 0x0001800001347983 */ /* 0x000ef40000300800 */
[----:B------:R0:W-:Y:S01]  /*84840*/  @P6 STG.E.U8 desc[UR28][R22.64], R4 ;  /* 0x0000000416006986 */ /* 0x0001e2000c10111c */
[----:B------:R-:W-:-:S03]  /*84850*/  ISETP.LT.AND P6, PT, R21, UR36, !P5 ;  /* 0x0000002415007c0c */ /* 0x000fc6000efc1270 */
[----:B0-----:R-:W3:Y:S01]  /*84860*/  LDL.LU.64 R22, [R1+0x1a90] ;  /* 0x001a900001167983 */ /* 0x001ee20000300a00 */
[----:B------:R-:W-:-:S09]  /*84870*/  PRMT R4, R50, 0x7773, RZ ;  /* 0x0000777332047816 */ /* 0x000fd200000000ff */
[----:B------:R0:W-:Y:S04]  /*84880*/  @P6 STG.E.U8 desc[UR28][R8.64], R4 ;  /* 0x0000000408006986 */ /* 0x0001e8000c10111c */
[----:B0-----:R-:W3:Y:S01]  /*84890*/  LDL.LU.64 R8, [R1+0x1a88] ;  /* 0x001a880001087983 */ /* 0x001ee20000300a00 */
[----:B------:R-:W-:Y:S02]  /*848a0*/  PRMT R4, R51, 0x7770, RZ ;  /* 0x0000777033047816 */ /* 0x000fe400000000ff */
[----:B--2---:R-:W-:-:S13]  /*848b0*/  ISETP.LT.AND P6, PT, R6, UR32, !P5 ;  /* 0x0000002006007c0c */ /* 0x004fda000efc1270 */
[----:B----4-:R0:W-:Y:S04]  /*848c0*/  @P6 STG.E.U8 desc[UR28][R18.64], R4 ;  /* 0x0000000412006986 */ /* 0x0101e8000c10111c */
[----:B0-----:R-:W2:Y:S01]  /*848d0*/  LDL.LU.64 R18, [R1+0x1a80] ;  /* 0x001a800001127983 */ /* 0x001ea20000300a00 */
[----:B-1----:R-:W-:Y:S01]  /*848e0*/  ISETP.LT.AND P6, PT, R57, UR4, !P5 ;  /* 0x0000000439007c0c */ /* 0x002fe2000efc1270 */
[----:B------:R-:W0:Y:S01]  /*848f0*/  LDCU UR4, c[0x0][0x398] ;  /* 0x00007300ff0477ac */ /* 0x000e220008000800 */
[----:B------:R-:W-:-:S11]  /*84900*/  PRMT R4, R51, 0x7771, RZ ;  /* 0x0000777133047816 */ /* 0x000fd600000000ff */
[----:B---3--:R1:W-:Y:S04]  /*84910*/  @P6 STG.E.U8 desc[UR28][R14.64], R4 ;  /* 0x000000040e006986 */ /* 0x0083e8000c10111c */
[----:B-1----:R-:W3:Y:S01]  /*84920*/  LDL.LU.64 R14, [R1+0x1a78] ;  /* 0x001a7800010e7983 */ /* 0x002ee20000300a00 */
[----:B0-----:R-:W-:Y:S01]  /*84930*/  ISETP.LT.AND P6, PT, R7, UR4, !P5 ;  /* 0x0000000407007c0c */ /* 0x001fe2000efc1270 */
[----:B------:R-:W0:Y:S01]  /*84940*/  LDCU UR4, c[0x0][0x398] ;  /* 0x00007300ff0477ac */ /* 0x000e220008000800 */
[C---:B------:R-:W-:Y:S01]  /*84950*/  PRMT R4, R51.reuse, 0x7772, RZ ;  /* 0x0000777233047816 */ /* 0x040fe200000000ff */
[----:B------:R-:W4:Y:S01]  /*84960*/  LDL.LU R50, [R1+0x170] ;  /* 0x0001700001327983 */ /* 0x000f220000300800 */
[----:B0-----:R-:W-:Y:S01]  /*84970*/  ISETP.LT.AND P5, PT, R54, UR4, !P5 ;  /* 0x0000000436007c0c */ /* 0x001fe2000efa1270 */
[----:B------:R-:W0:Y:S08]  /*84980*/  LDCU UR4, c[0x0][0x398] ;  /* 0x00007300ff0477ac */ /* 0x000e300008000800 */
[----:B------:R1:W-:Y:S04]  /*84990*/  @P6 STG.E.U8 desc[UR28][R58.64], R4 ;  /* 0x000000043a006986 */ /* 0x0003e8000c10111c */
[----:B-1----:R-:W4:Y:S01]  /*849a0*/  LDL.LU.64 R58, [R1+0x1a70] ;  /* 0x001a7000013a7983 */ /* 0x002f220000300a00 */
[----:B------:R-:W-:-:S05]  /*849b0*/  PRMT R4, R51, 0x7773, RZ ;  /* 0x0000777333047816 */ /* 0x000fca00000000ff */
[----:B------:R1:W-:Y:S01]  /*849c0*/  @P5 STG.E.U8 desc[UR28][R60.64], R4 ;  /* 0x000000043c005986 */ /* 0x0003e2000c10111c */
[----:B------:R-:W-:-:S03]  /*849d0*/  ISETP.GE.AND P5, PT, R10, UR27, PT ;  /* 0x0000001b0a007c0c */ /* 0x000fc6000bfa6270 */
[----:B-1----:R-:W4:Y:S01]  /*849e0*/  LDL.LU.64 R60, [R1+0x1a68] ;  /* 0x001a6800013c7983 */ /* 0x002f220000300a00 */
[----:B0-----:R-:W-:Y:S01]  /*849f0*/  ISETP.LT.AND P6, PT, R48, UR4, !P5 ;  /* 0x0000000430007c0c */ /* 0x001fe2000efc1270 */
[----:B------:R-:W0:Y:S01]  /*84a00*/  LDCU UR4, c[0x0][0x398] ;  /* 0x00007300ff0477ac */ /* 0x000e220008000800 */
[----:B------:R-:W-:-:S11]  /*84a10*/  PRMT R4, R52, 0x7770, RZ ;  /* 0x0000777034047816 */ /* 0x000fd600000000ff */
[----:B------:R1:W-:Y:S01]  /*84a20*/  @P6 STG.E.U8 desc[UR28][R22.64], R4 ;  /* 0x0000000416006986 */ /* 0x0003e2000c10111c */
[----:B0-----:R-:W-:Y:S01]  /*84a30*/  ISETP.LT.AND P6, PT, R49, UR4, !P5 ;  /* 0x0000000431007c0c */ /* 0x001fe2000efc1270 */
[----:B------:R-:W0:Y:S02]  /*84a40*/  LDCU UR4, c[0x0][0x398] ;  /* 0x00007300ff0477ac */ /* 0x000e240008000800 */
[----:B-1----:R-:W4:Y:S01]  /*84a50*/  LDL.LU.64 R22, [R1+0x1a60] ;  /* 0x001a600001167983 */ /* 0x002f220000300a00 */
[----:B------:R-:W-:-:S09]  /*84a60*/  PRMT R4, R52, 0x7771, RZ ;  /* 0x0000777134047816 */ /* 0x000fd200000000ff */
[----:B------:R1:W-:Y:S04]  /*84a70*/  @P6 STG.E.U8 desc[UR28][R8.64], R4 ;  /* 0x0000000408006986 */ /* 0x0003e8000c10111c */
[----:B-1----:R-:W4:Y:S01]  /*84a80*/  LDL.LU.64 R8, [R1+0x1a58] ;  /* 0x001a580001087983 */ /* 0x002f220000300a00 */
[----:B0-----:R-:W-:Y:S01]  /*84a90*/  ISETP.LT.AND P6, PT, R11, UR4, !P5 ;  /* 0x000000040b007c0c */ /* 0x001fe2000efc1270 */
[----:B------:R-:W0:Y:S01]  /*84aa0*/  LDCU UR4, c[0x0][0x398] ;  /* 0x00007300ff0477ac */ /* 0x000e220008000800 */
[C---:B------:R-:W-:Y:S01]  /*84ab0*/  PRMT R4, R52.reuse, 0x7772, RZ ;  /* 0x0000777234047816 */ /* 0x040fe200000000ff */
[----:B------:R-:W4:Y:S10]  /*84ac0*/  LDL.LU R51, [R1+0x160] ;  /* 0x0001600001337983 */ /* 0x000f340000300800 */
[----:B--2---:R1:W-:Y:S04]  /*84ad0*/  @P6 STG.E.U8 desc[UR28][R18.64], R4 ;  /* 0x0000000412006986 */ /* 0x0043e8000c10111c */
[----:B-1----:R-:W2:Y:S01]  /*84ae0*/  LDL.LU.64 R18, [R1+0x1a50] ;  /* 0x001a500001127983 */ /* 0x002ea20000300a00 */
[----:B0-----:R-:W-:Y:S01]  /*84af0*/  ISETP.LT.AND P6, PT, R53, UR4, !P5 ;  /* 0x0000000435007c0c */ /* 0x001fe2000efc1270 */
[----:B------:R-:W0:Y:S02]  /*84b00*/  LDCU UR4, c[0x0][0x398] ;  /* 0x00007300ff0477ac */ /* 0x000e240008000800 */
[----:B------:R-:W2:Y:S01]  /*84b10*/  LDL.LU.64 R26, [R1+0x1a48] ;  /* 0x001a4800011a7983 */ /* 0x000ea20000300a00 */
[----:B------:R-:W-:-:S09]  /*84b20*/  PRMT R4, R52, 0x7773, RZ ;  /* 0x0000777334047816 */ /* 0x000fd200000000ff */
[----:B---3--:R1:W-:Y:S04]  /*84b30*/  @P6 STG.E.U8 desc[UR28][R14.64], R4 ;  /* 0x000000040e006986 */ /* 0x0083e8000c10111c */
[----:B-1----:R-:W3:Y:S01]  /*84b40*/  LDL.LU.64 R14, [R1+0x1a40] ;  /* 0x001a4000010e7983 */ /* 0x002ee20000300a00 */
[----:B0-----:R-:W-:Y:S01]  /*84b50*/  ISETP.LT.AND P6, PT, R55, UR4, !P5 ;  /* 0x0000000437007c0c */ /* 0x001fe2000efc1270 */
[----:B------:R-:W0:Y:S01]  /*84b60*/  LDCU UR4, c[0x0][0x398] ;  /* 0x00007300ff0477ac */ /* 0x000e220008000800 */
[----:B----4-:R-:W-:-:S11]  /*84b70*/  PRMT R4, R50, 0x7770, RZ ;  /* 0x0000777032047816 */ /* 0x010fd600000000ff */
[----:B------:R1:W-:Y:S01]  /*84b80*/  @P6 STG.E.U8 desc[UR28][R58.64], R4 ;  /* 0x000000043a006986 */ /* 0x0003e2000c10111c */
[----:B0-----:R-:W-:Y:S01]  /*84b90*/  ISETP.LT.AND P6, PT, R28, UR4, !P5 ;  /* 0x000000041c007c0c */ /* 0x001fe2000efc1270 */
[----:B------:R-:W0:Y:S02]  /*84ba0*/  LDCU UR4, c[0x0][0x398] ;  /* 0x00007300ff0477ac */ /* 0x000e240008000800 */
[----:B-1----:R-:W4:Y:S01]  /*84bb0*/  LDL.LU.64 R58, [R1+0x1a38] ;  /* 0x001a3800013a7983 */ /* 0x002f220000300a00 */
[----:B------:R-:W-:-:S03]  /*84bc0*/  PRMT R4, R50, 0x7771, RZ ;  /* 0x0000777132047816 */ /* 0x000fc600000000ff */
[----:B------:R-:W4:Y:S06]  /*84bd0*/  LDL.LU R52, [R1+0x150] ;  /* 0x0001500001347983 */ /* 0x000f2c0000300800 */
[----:B------:R1:W-:Y:S04]  /*84be0*/  @P6 STG.E.U8 desc[UR28][R60.64], R4 ;  /* 0x000000043c006986 */ /* 0x0003e8000c10111c */
        /* <DEDUP_REMOVED lines=13> */
[----:B------:R-:W-:-:S11]  /*84cc0*/  PRMT R4, R51, 0x7770, RZ ;  /* 0x0000777033047816 */ /* 0x000fd600000000ff */
[----:B--2---:R1:W-:Y:S01]  /*84cd0*/  @P6 STG.E.U8 desc[UR28][R18.64], R4 ;  /* 0x0000000412006986 */ /* 0x0043e2000c10111c */
[----:B0-----:R-:W-:Y:S01]  /*84ce0*/  ISETP.LT.AND P6, PT, R20, UR4, !P5 ;  /* 0x0000000414007c0c */ /* 0x001fe2000efc1270 */
[----:B------:R-:W0:Y:S02]  /*84cf0*/  LDCU UR4, c[0x0][0x398] ;  /* 0x00007300ff0477ac */ /* 0x000e240008000800 */
[----:B-1----:R-:W2:Y:S01]  /*84d00*/  LDL.LU.64 R18, [R1+0x1598] ;  /* 0x0015980001127983 */ /* 0x002ea20000300a00 */
[----:B------:R-:W-:-:S03]  /*84d10*/  PRMT R4, R51, 0x7771, RZ ;  /* 0x0000777133047816 */ /* 0x000fc600000000ff */
[----:B------:R-:W2:Y:S06]  /*84d20*/  LDL.LU R50, [R1+0x1c4] ;  /* 0x0001c40001327983 */ /* 0x000eac0000300800 */
[----:B------:R1:W-:Y:S01]  /*84d30*/  @P6 STG.E.U8 desc[UR28][R26.64], R4 ;  /* 0x000000041a006986 */ /* 0x0003e2000c10111c */
[----:B0-----:R-:W-:Y:S01]  /*84d40*/  ISETP.LT.AND P6, PT, R25, UR4, !P5 ;  /* 0x0000000419007c0c */ /* 0x001fe2000efc1270 */
[----:B------:R-:W0:Y:S01]  /*84d50*/  LDCU UR4, c[0x0][0x398] ;  /* 0x00007300ff0477ac */ /* 0x000e220008000800 */
[----:B-1----:R-:W-:-:S11]  /*84d60*/  PRMT R4, R51, 0x7772, RZ ;  /* 0x0000777233047816 */ /* 0x002fd600000000ff */
[----:B---3--:R1:W-:Y:S04]  /*84d70*/  @P6 STG.E.U8 desc[UR28][R14.64], R4 ;  /* 0x000000040e006986 */ /* 0x0083e8000c10111c */
[----:B-1----:R-:W3:Y:S01]  /*84d80*/  LDL.LU.64 R14, [R1+0x1a18] ;  /* 0x001a1800010e7983 */ /* 0x002ee20000300a00 */
[----:B------:R-:W-:Y:S01]  /*84d90*/  ISETP.LT.AND P6, PT, R21, UR30, !P5 ;  /* 0x0000001e15007c0c */ /* 0x000fe2000efc1270 */
[----:B------:R-:W1:Y:S01]  /*84da0*/  LDCU.64 UR30, c[0x0][0x398] ;  /* 0x00007300ff1e77ac */ /* 0x000e620008000a00 */
[----:B------:R-:W-:-:S11]  /*84db0*/  PRMT R4, R51, 0x7773, RZ ;  /* 0x0000777333047816 */ /* 0x000fd600000000ff */
[----:B----4-:R4:W-:Y:S01]  /*84dc0*/  @P6 STG.E.U8 desc[UR28][R58.64], R4 ;  /* 0x000000043a006986 */ /* 0x0109e2000c10111c */
[----:B0-----:R-:W-:Y:S01]  /*84dd0*/  ISETP.LT.AND P6, PT, R6, UR4, !P5 ;  /* 0x0000000406007c0c */ /* 0x001fe2000efc1270 */
[----:B------:R-:W0:Y:S02]  /*84de0*/  LDCU UR4, c[0x0][0x398] ;  /* 0x00007300ff0477ac */ /* 0x000e240008000800 */
[----:B----4-:R-:W4:Y:S01]  /*84df0*/  LDL.LU.64 R58, [R1+0x1a10] ;  /* 0x001a1000013a7983 */ /* 0x010f220000300a00 */
[----:B------:R-:W-:-:S09]  /*84e00*/  PRMT R4, R52, 0x7770, RZ ;  /* 0x0000777034047816 */ /* 0x000fd200000000ff */
[----:B------:R0:W-:Y:S04]  /*84e10*/  @P6 STG.E.U8 desc[UR28][R60.64], R4 ;  /* 0x000000043c006986 */ /* 0x0001e8000c10111c */
[----:B0-----:R-:W4:Y:S01]  /*84e20*/  LDL.LU.64 R60, [R1+0x1a08] ;  /* 0x001a0800013c7983 */ /* 0x001f220000300a00 */
[----:B------:R-:W-:Y:S01]  /*84e30*/  ISETP.LT.AND P6, PT, R57, UR4, !P5 ;  /* 0x0000000439007c0c */ /* 0x000fe2000efc1270 */
[----:B------:R-:W0:Y:S01]  /*84e40*/  LDCU UR4, c[0x0][0x398] ;  /* 0x00007300ff0477ac */ /* 0x000e220008000800 */
[----:B------:R-:W-:-:S11]  /*84e50*/  PRMT R4, R52, 0x7771, RZ ;  /* 0x0000777134047816 */ /* 0x000fd600000000ff */
        /* <DEDUP_REMOVED lines=10> */
[----:B------:R-:W-:Y:S01]  /*84f00*/  PRMT R4, R52, 0x7773, RZ ;  /* 0x0000777334047816 */ /* 0x000fe200000000ff */
[----:B------:R-:W-:-:S10]  /*84f10*/  VIADD R10, R5, 0x2 ;  /* 0x00000002050a7836 */ /* 0x000fd40000000000 */
[----:B--2---:R1:W-:Y:S04]  /*84f20*/  @P5 STG.E.U8 desc[UR28][R18.64], R4 ;  /* 0x0000000412005986 */ /* 0x0043e8000c10111c */
[----:B-1----:R-:W2:Y:S01]  /*84f30*/  LDL.LU.64 R18, [R1+0x19f0] ;  /* 0x0019f00001127983 */ /* 0x002ea20000300a00 */
[----:B------:R-:W-:-:S04]  /*84f40*/  ISETP.GE.AND P5, PT, R10, UR31, PT ;  /* 0x0000001f0a007c0c */ /* 0x000fc8000bfa6270 */
[----:B0-----:R-:W-:Y:S01]  /*84f50*/  ISETP.LT.AND P6, PT, R48, UR4, !P5 ;  /* 0x0000000430007c0c */ /* 0x001fe2000efc1270 */
[----:B------:R-:W0:Y:S01]  /*84f60*/  LDCU UR4, c[0x0][0x398] ;  /* 0x00007300ff0477ac */ /* 0x000e220008000800 */
[----:B------:R-:W-:-:S11]  /*84f70*/  PRMT R4, R50, 0x7770, RZ ;  /* 0x0000777032047816 */ /* 0x000fd600000000ff */
[----:B---3--:R1:W-:Y:S04]  /*84f80*/  @P6 STG.E.U8 desc[UR28][R14.64], R4 ;  /* 0x000000040e006986 */ /* 0x0083e8000c10111c */
[----:B-1----:R-:W3:Y:S01]  /*84f90*/  LDL.LU.64 R14, [R1+0x19e8] ;  /* 0x0019e800010e7983 */ /* 0x002ee20000300a00 */
[----:B0-----:R-:W-:Y:S01]  /*84fa0*/  ISETP.LT.AND P6, PT, R49, UR4, !P5 ;  /* 0x0000000431007c0c */ /* 0x001fe2000efc1270 */
[----:B------:R-:W0:Y:S01]  /*84fb0*/  LDCU UR4, c[0x0][0x398] ;  /* 0x00007300ff0477ac */ /* 0x000e220008000800 */
[----:B------:R-:W-:-:S11]  /*84fc0*/  PRMT R4, R50, 0x7771, RZ ;  /* 0x0000777132047816 */ /* 0x000fd600000000ff */
[----:B----4-:R1:W-:Y:S01]  /*84fd0*/  @P6 STG.E.U8 desc[UR28][R58.64], R4 ;  /* 0x000000043a006986 */ /* 0x0103e2000c10111c */
        /* <DEDUP_REMOVED lines=8> */
[----:B------:R-:W0:Y:S02]  /*85060*/  LDCU UR4, c[0x0][0x398] ;  /* 0x00007300ff0477ac */ /* 0x000e240008000800 */
[----:B------:R-:W4:Y:S01]  /*85070*/  LDL.LU.64 R26, [R1+0x19d0] ;  /* 0x0019d000011a7983 */ /* 0x000f220000300a00 */
[----:B------:R-:W-:-:S09]  /*85080*/  PRMT R4, R50, 0x7773, RZ ;  /* 0x0000777332047816 */ /* 0x000fd200000000ff */
        /* <DEDUP_REMOVED lines=9> */
[----:B------:R-:W-:Y:S01]  /*85120*/  PRMT R4, R51, 0x7771, RZ ;  /* 0x0000777133047816 */ /* 0x000fe200000000ff */
[----:B------:R-:W4:Y:S10]  /*85130*/  LDL.LU R50, [R1+0x194] ;  /* 0x0001940001327983 */ /* 0x000f340000300800 */
[----:B--2---:R1:W-:Y:S04]  /*85140*/  @P6 STG.E.U8 desc[UR28][R18.64], R4 ;  /* 0x0000000412006986 */ /* 0x0043e8000c10111c */
[----:B-1----:R-:W2:Y:S01]  /*85150*/  LDL.LU.64 R18, [R1+0x19b8] ;  /* 0x0019b80001127983 */ /* 0x002ea20000300a00 */
        /* <DEDUP_REMOVED lines=12> */
[----:B------:R-:W-:-:S09]  /*85220*/  PRMT R4, R52, 0x7770, RZ ;  /* 0x0000777034047816 */ /* 0x000fd200000000ff */
[----:B------:R1:W-:Y:S01]  /*85230*/  @P6 STG.E.U8 desc[UR28][R60.64], R4 ;  /* 0x000000043c006986 */ /* 0x0003e2000c10111c */
[----:B0-----:R-:W-:Y:S01]  /*85240*/  ISETP.LT.AND P6, PT, R20, UR4, !P5 ;  /* 0x0000000414007c0c */ /* 0x001fe2000efc1270 */
[----:B------:R-:W0:Y:S02]  /*85250*/  LDCU UR4, c[0x0][0x398] ;  /* 0x00007300ff0477ac */ /* 0x000e240008000800 */
[----:B-1----:R-:W4:Y:S01]  /*85260*/  LDL.LU.64 R60, [R1+0x1568] ;  /* 0x00156800013c7983 */ /* 0x002f220000300a00 */
[----:B------:R-:W-:-:S03]  /*85270*/  PRMT R4, R52, 0x7771, RZ ;  /* 0x0000777134047816 */ /* 0x000fc600000000ff */
[----:B------:R-:W4:Y:S06]  /*85280*/  LDL.LU R51, [R1+0x184] ;  /* 0x0001840001337983 */ /* 0x000f2c0000300800 */
[----:B------:R1:W-:Y:S01]  /*85290*/  @P6 STG.E.U8 desc[UR28][R26.64], R4 ;  /* 0x000000041a006986 */ /* 0x0003e2000c10111c */
[----:B0-----:R-:W-:Y:S01]  /*852a0*/  ISETP.LT.AND P6, PT, R25, UR4, !P5 ;  /* 0x0000000419007c0c */ /* 0x001fe2000efc1270 */
[----:B------:R-:W0:Y:S01]  /*852b0*/  LDCU UR4, c[0x0][0x398] ;  /* 0x00007300ff0477ac */ /* 0x000e220008000800 */
[----:B-1----:R-:W-:-:S11]  /*852c0*/  PRMT R4, R52, 0x7772, RZ ;  /* 0x0000777234047816 */ /* 0x002fd600000000ff */
[----:B------:R1:W-:Y:S01]  /*852d0*/  @P6 STG.E.U8 desc[UR28][R22.64], R4 ;  /* 0x0000000416006986 */ /* 0x0003e2000c10111c */
[----:B------:R-:W-:Y:S01]  /*852e0*/  ISETP.LT.AND P6, PT, R21, UR26, !P5 ;  /* 0x0000001a15007c0c */ /* 0x000fe2000efc1270 */
[----:B------:R-:W0:Y:S02]  /*852f0*/  LDCU.64 UR26, c[0x0][0x398] ;  /* 0x00007300ff1a77ac */ /* 0x000e240008000a00 */
[----:B-1----:R-:W4:Y:S01]  /*85300*/  LDL.LU.64 R22, [R1+0x19a0] ;  /* 0x0019a00001167983 */ /* 0x002f220000300a00 */
[----:B------:R-:W-:-:S09]  /*85310*/  PRMT R4, R52, 0x7773, RZ ;  /* 0x0000777334047816 */ /* 0x000fd200000000ff */
        /* <DEDUP_REMOVED lines=15> */
[----:B------:R-:W-:Y:S01]  /*85410*/  PRMT R4, R50, 0x7772, RZ ;  /* 0x0000777232047816 */ /* 0x000fe200000000ff */
[----:B------:R-:W3:Y:S01]  /*85420*/  LDL.LU R52, [R1+0x174] ;  /* 0x0001740001347983 */ /* 0x000ee20000300800 */
[----:B0-----:R-:W-:Y:S01]  /*85430*/  ISETP.LT.AND P5, PT, R54, UR4, !P5 ;  /* 0x0000000436007c0c */ /* 0x001fe2000efa1270 */
[----:B------:R-:W0:Y:S08]  /*85440*/  LDCU UR4, c[0x0][0x398] ;  /* 0x00007300ff0477ac */ /* 0x000e300008000800 */
[----:B----4-:R1:W-:Y:S04]  /*85450*/  @P6 STG.E.U8 desc[UR28][R58.64], R4 ;  /* 0x000000043a006986 */ /* 0x0103e8000c10111c */
        /* <DEDUP_REMOVED lines=134> */
[----:B------:R-:W0:Y:S01]  /*85cc0*/  LDCU UR4, c[0x0][0x398] ;  /* 0x00007300ff0477ac */ /* 0x000e220008000800 */
[C---:B-1----:R-:W-:Y:S01]  /*85cd0*/  PRMT R4, R51.reuse, 0x7770, RZ ;  /* 0x0000777033047816 */ /* 0x042fe200000000ff */
[----:B------:R-:W4:Y:S10]  /*85ce0*/  LDL.LU.64 R58, [R1+0x18b8] ;  /* 0x0018b800013a7983 */ /* 0x000f340000300a00 */
        /* <DEDUP_REMOVED lines=38> */
[----:B------:R-:W-:-:S04]  /*85f50*/  ISETP.GE.AND P5, PT, R10, UR27, PT ;  /* 0x0000001b0a007c0c */ /* 0x000fc8000bfa6270 */
[----:B0-----:R-:W-:Y:S01]  /*85f60*/  ISETP.LT.AND P6, PT, R48, UR4, !P5 ;  /* 0x0000000430007c0c */ /* 0x001fe2000efc1270 */
[----:B------:R-:W0:Y:S01]  /*85f70*/  LDCU UR4, c[0x0][0x398] ;  /* 0x00007300ff0477ac */ /* 0x000e220008000800 */
[----:B-1----:R-:W4:Y:S01]  /*85f80*/  LDL.LU.64 R60, [R1+0x1888] ;  /* 0x00188800013c7983 */ /* 0x002f220000300a00 */
[----:B------:R-:W-:-:S10]  /*85f90*/  PRMT R4, R50, 0x7770, RZ ;  /* 0x0000777032047816 */ /* 0x000fd400000000ff */
        /* <DEDUP_REMOVED lines=28> */
[----:B------:R1:W-:Y:S01]  /*86160*/  @P6 STG.E.U8 desc[UR28][R60.64], R4 ;  /* 0x000000043c006986 */ /* 0x0003e2000c10111c */
        /* <DEDUP_REMOVED lines=16> */
[----:B------:R-:W0:Y:S01]  /*86270*/  LDCU UR4, c[0x0][0x398] ;  /* 0x00007300ff0477ac */ /* 0x000e220008000800 */
[----:B-1----:R-:W-:Y:S01]  /*86280*/  PRMT R4, R52, 0x7771, RZ ;  /* 0x0000777134047816 */ /* 0x002fe200000000ff */
[----:B------:R-:W2:Y:S10]  /*86290*/  LDL.LU.64 R18, [R1+0x14b8] ;  /* 0x0014b80001127983 */ /* 0x000eb40000300a00 */
[----:B------:R1:W-:Y:S01]  /*862a0*/  @P6 STG.E.U8 desc[UR28][R26.64], R4 ;  /* 0x000000041a006986 */ /* 0x0003e2000c10111c */
[----:B0-----:R-:W-:-:S03]  /*862b0*/  ISETP.LT.AND P6, PT, R25, UR4, !P5 ;  /* 0x0000000419007c0c */ /* 0x001fc6000efc1270 */
[----:B------:R-:W2:Y:S01]  /*862c0*/  LDL.LU R51, [R1+0x1cc] ;  /* 0x0001cc0001337983 */ /* 0x000ea20000300800 */
[----:B------:R-:W0:Y:S01]  /*862d0*/  LDCU UR4, c[0x0][0x398] ;  /* 0x00007300ff0477ac */ /* 0x000e220008000800 */
[----:B-1----:R-:W-:-:S08]  /*862e0*/  PRMT R4, R52, 0x7772, RZ ;  /* 0x0000777234047816 */ /* 0x002fd000000000ff */
        /* <DEDUP_REMOVED lines=27> */
[----:B--2---:R1:W-:Y:S01]  /*864a0*/  @P5 STG.E.U8 desc[UR28][R18.64], R4 ;  /* 0x0000000412005986 */ /* 0x0043e2000c10111c */
[----:B------:R-:W-:-:S04]  /*864b0*/  ISETP.GE.AND P5, PT, R10, UR31, PT ;  /* 0x0000001f0a007c0c */ /* 0x000fc8000bfa6270 */
[----:B0-----:R-:W-:Y:S01]  /*864c0*/  ISETP.LT.AND P6, PT, R48, UR4, !P5 ;  /* 0x0000000430007c0c */ /* 0x001fe2000efc1270 */
[----:B------:R-:W0:Y:S01]  /*864d0*/  LDCU UR4, c[0x0][0x398] ;  /* 0x00007300ff0477ac */ /* 0x000e220008000800 */
[----:B-1----:R-:W2:Y:S01]  /*864e0*/  LDL.LU.64 R18, [R1+0x1810] ;  /* 0x0018100001127983 */ /* 0x002ea20000300a00 */
[----:B------:R-:W-:-:S10]  /*864f0*/  PRMT R4, R51, 0x7770, RZ ;  /* 0x0000777033047816 */ /* 0x000fd400000000ff */
        /* <DEDUP_REMOVED lines=15> */
[----:B------:R-:W-:-:S03]  /*865f0*/  PRMT R4, R51, 0x7773, RZ ;  /* 0x0000777333047816 */ /* 0x000fc600000000ff */
[----:B------:R-:W4:Y:S06]  /*86600*/  LDL.LU.64 R26, [R1+0x17a8] ;  /* 0x0017a800011a7983 */ /* 0x000f2c0000300a00 */
[----:B------:R1:W-:Y:S01]  /*86610*/  @P6 STG.E.U8 desc[UR28][R22.64], R4 ;  /* 0x0000000416006986 */ /* 0x0003e2000c10111c */
[----:B0-----:R-:W-:Y:S01]  /*86620*/  ISETP.LT.AND P6, PT, R55, UR4, !P5 ;  /* 0x0000000437007c0c */ /* 0x001fe2000efc1270 */
[----:B------:R-:W0:Y:S01]  /*86630*/  LDCU UR4, c[0x0][0x398] ;  /* 0x00007300ff0477ac */ /* 0x000e220008000800 */
[----:B-1----:R-:W-:-:S11]  /*86640*/  PRMT R4, R52, 0x7770, RZ ;  /* 0x0000777034047816 */ /* 0x002fd600000000ff */
[----:B------:R1:W-:Y:S04]  /*86650*/  @P6 STG.E.U8 desc[UR28][R8.64], R4 ;  /* 0x0000000408006986 */ /* 0x0003e8000c10111c */
[----:B-1----:R-:W4:Y:S01]  /*86660*/  LDL.LU.64 R8, [R1+0x17a0] ;  /* 0x0017a00001087983 */ /* 0x002f220000300a00 */
[----:B0-----:R-:W-:Y:S01]  /*86670*/  ISETP.LT.AND P6, PT, R28, UR4, !P5 ;  /* 0x000000041c007c0c */ /* 0x001fe2000efc1270 */
[----:B------:R-:W0:Y:S02]  /*86680*/  LDCU UR4, c[0x0][0x398] ;  /* 0x00007300ff0477ac */ /* 0x000e240008000800 */
[----:B------:R-:W4:Y:S01]  /*86690*/  LDL.LU.64 R22, [R1+0x1798] ;  /* 0x0017980001167983 */ /* 0x000f220000300a00 */
[----:B------:R-:W-:-:S03]  /*866a0*/  PRMT R4, R52, 0x7771, RZ ;  /* 0x0000777134047816 */ /* 0x000fc600000000ff */
[----:B------:R-:W4:Y:S06]  /*866b0*/  LDL.LU R51, [R1+0x19c] ;  /* 0x00019c0001337983 */ /* 0x000f2c0000300800 */
[----:B--2---:R1:W-:Y:S01]  /*866c0*/  @P6 STG.E.U8 desc[UR28][R18.64], R4 ;  /* 0x0000000412006986 */ /* 0x0043e2000c10111c */
[----:B0-----:R-:W-:Y:S01]  /*866d0*/  ISETP.LT.AND P6, PT, R17, UR4, !P5 ;  /* 0x0000000411007c0c */ /* 0x001fe2000efc1270 */
[----:B------:R-:W0:Y:S02]  /*866e0*/  LDCU UR4, c[0x0][0x398] ;  /* 0x00007300ff0477ac */ /* 0x000e240008000800 */
[----:B-1----:R-:W2:Y:S01]  /*866f0*/  LDL.LU.64 R18, [R1+0x1790] ;  /* 0x0017900001127983 */ /* 0x002ea20000300a00 */
        /* <DEDUP_REMOVED lines=9> */
[----:B-1----:R-:W-:Y:S01]  /*86790*/  PRMT R4, R50, 0x7770, RZ ;  /* 0x0000777032047816 */ /* 0x002fe200000000ff */
[----:B------:R-:W4:Y:S10]  /*867a0*/  LDL.LU.64 R58, [R1+0x1780] ;  /* 0x00178000013a7983 */ /* 0x000f340000300a00 */
[----:B------:R1:W-:Y:S01]  /*867b0*/  @P6 STG.E.U8 desc[UR28][R60.64], R4 ;  /* 0x000000043c006986 */ /* 0x0003e2000c10111c */
[----:B0-----:R-:W-:Y:S01]  /*867c0*/  ISETP.LT.AND P6, PT, R20, UR4, !P5 ;  /* 0x0000000414007c0c */ /* 0x001fe2000efc1270 */
[----:B------:R-:W0:Y:S01]  /*867d0*/  LDCU UR4, c[0x0][0x398] ;  /* 0x00007300ff0477ac */ /* 0x000e220008000800 */
[----:B-1----:R-:W-:Y:S01]  /*867e0*/  PRMT R4, R50, 0x7771, RZ ;  /* 0x0000777132047816 */ /* 0x002fe200000000ff */
[----:B------:R-:W4:Y:S10]  /*867f0*/  LDL.LU.64 R60, [R1+0x1488] ;  /* 0x00148800013c7983 */ /* 0x000f340000300a00 */
[----:B------:R1:W-:Y:S01]  /*86800*/  @P6 STG.E.U8 desc[UR28][R26.64], R4 ;  /* 0x000000041a006986 */ /* 0x0003e2000c10111c */
[----:B0-----:R-:W-:-:S03]  /*86810*/  ISETP.LT.AND P6, PT, R25, UR4, !P5 ;  /* 0x0000000419007c0c */ /* 0x001fc6000efc1270 */
[----:B------:R-:W4:Y:S01]  /*86820*/  LDL.LU R52, [R1+0x18c] ;  /* 0x00018c0001347983 */ /* 0x000f220000300800 */
[----:B------:R-:W0:Y:S01]  /*86830*/  LDCU UR4, c[0x0][0x398] ;  /* 0x00007300ff0477ac */ /* 0x000e220008000800 */
[----:B-1----:R-:W-:-:S08]  /*86840*/  PRMT R4, R50, 0x7772, RZ ;  /* 0x0000777232047816 */ /* 0x002fd000000000ff */
[----:B------:R1:W-:Y:S04]  /*86850*/  @P6 STG.E.U8 desc[UR28][R8.64], R4 ;  /* 0x0000000408006986 */ /* 0x0003e8000c10111c */
[----:B-1----:R-:W4:Y:S01]  /*86860*/  LDL.LU.64 R8, [R1+0x1778] ;  /* 0x0017780001087983 */ /* 0x002f220000300a00 */
[----:B------:R-:W-:Y:S01]  /*86870*/  ISETP.LT.AND P6, PT, R21, UR26, !P5 ;  /* 0x0000001a15007c0c */ /* 0x000fe2000efc1270 */
[----:B------:R-:W1:Y:S01]  /*86880*/  LDCU.64 UR26, c[0x0][0x398] ;  /* 0x00007300ff1a77ac */ /* 0x000e620008000a00 */
[----:B------:R-:W-:-:S11]  /*86890*/  PRMT R4, R50, 0x7773, RZ ;  /* 0x0000777332047816 */ /* 0x000fd600000000ff */
[----:B------:R1:W-:Y:S01]  /*868a0*/  @P6 STG.E.U8 desc[UR28][R22.64], R4 ;  /* 0x0000000416006986 */ /* 0x0003e2000c10111c */
[----:B0-----:R-:W-:Y:S01]  /*868b0*/  ISETP.LT.AND P6, PT, R6, UR4, !P5 ;  /* 0x0000000406007c0c */ /* 0x001fe2000efc1270 */
[----:B------:R-:W0:Y:S02]  /*868c0*/  LDCU UR4, c[0x0][0x398] ;  /* 0x00007300ff0477ac */ /* 0x000e240008000800 */
[----:B-1----:R-:W4:Y:S01]  /*868d0*/  LDL.LU.64 R22, [R1+0x1770] ;  /* 0x0017700001167983 */ /* 0x002f220000300a00 */
[----:B------:R-:W-:Y:S01]  /*868e0*/  PRMT R4, R51, 0x7770, RZ ;  /* 0x0000777033047816 */ /* 0x000fe200000000ff */
[----:B------:R-:W-:-:S08]  /*868f0*/  VIADD R10, R5, 0x7 ;  /* 0x00000007050a7836 */ /* 0x000fd00000000000 */
        /* <DEDUP_REMOVED lines=9> */
[C---:B------:R-:W-:Y:S01]  /*86990*/  PRMT R4, R51.reuse, 0x7772, RZ ;  /* 0x0000777233047816 */ /* 0x040fe200000000ff */
        /* <DEDUP_REMOVED lines=12> */
[----:B------:R1:W-:Y:S04]  /*86a60*/  @P6 STG.E.U8 desc[UR28][R8.64], R4 ;  /* 0x0000000408006986 */ /* 0x0003e8000c10111c */
[----:B-1----:R-:W4:Y:S01]  /*86a70*/  LDL.LU.64 R8, [R1+0x1748] ;  /* 0x0017480001087983 */ /* 0x002f220000300a00 */
[----:B0-----:R-:W-:Y:S01]  /*86a80*/  ISETP.LT.AND P6, PT, R49, UR4, !P5 ;  /* 0x0000000431007c0c */ /* 0x001fe2000efc1270 */
[----:B------:R-:W0:Y:S01]  /*86a90*/  LDCU UR4, c[0x0][0x398] ;  /* 0x00007300ff0477ac */ /* 0x000e220008000800 */
[C---:B------:R-:W-:Y:S01]  /*86aa0*/  PRMT R4, R52.reuse, 0x7771, RZ ;  /* 0x0000777134047816 */ /* 0x040fe200000000ff */
[----:B------:R-:W4:Y:S04]  /*86ab0*/  LDL.LU.64 R26, [R1+0x1740] ;  /* 0x00174000011a7983 */ /* 0x000f280000300a00 */
[----:B------:R-:W4:Y:S06]  /*86ac0*/  LDL.LU R51, [R1+0x16c] ;  /* 0x00016c0001337983 */ /* 0x000f2c0000300800 */
[----:B------:R1:W-:Y:S01]  /*86ad0*/  @P6 STG.E.U8 desc[UR28][R22.64], R4 ;  /* 0x0000000416006986 */ /* 0x0003e2000c10111c */
[----:B0-----:R-:W-:Y:S01]  /*86ae0*/  ISETP.LT.AND P6, PT, R11, UR4, !P5 ;  /* 0x000000040b007c0c */ /* 0x001fe2000efc1270 */
[----:B------:R-:W0:Y:S01]  /*86af0*/  LDCU UR4, c[0x0][0x398] ;  /* 0x00007300ff0477ac */ /* 0x000e220008000800 */
[----:B-1----:R-:W-:-:S11]  /*86b00*/  PRMT R4, R52, 0x7772, RZ ;  /* 0x0000777234047816 */ /* 0x002fd600000000ff */
[----:B--2---:R1:W-:Y:S01]  /*86b10*/  @P6 STG.E.U8 desc[UR28][R18.64], R4 ;  /* 0x0000000412006986 */ /* 0x0043e2000c10111c */
[----:B0-----:R-:W-:Y:S01]  /*86b20*/  ISETP.LT.AND P6, PT, R53, UR4, !P5 ;  /* 0x0000000435007c0c */ /* 0x001fe2000efc1270 */
[----:B------:R-:W0:Y:S02]  /*86b30*/  LDCU UR4, c[0x0][0x398] ;  /* 0x00007300ff0477ac */ /* 0x000e240008000800 */
[----:B-1----:R-:W2:Y:S01]  /*86b40*/  LDL.LU.64 R18, [R1+0x1738] ;  /* 0x0017380001127983 */ /* 0x002ea20000300a00 */
[----:B------:R-:W-:-:S09]  /*86b50*/  PRMT R4, R52, 0x7773, RZ ;  /* 0x0000777334047816 */ /* 0x000fd200000000ff */
[----:B---3--:R1:W-:Y:S04]  /*86b60*/  @P6 STG.E.U8 desc[UR28][R14.64], R4 ;  /* 0x000000040e006986 */ /* 0x0083e8000c10111c */
[----:B-1----:R-:W3:Y:S04]  /*86b70*/  LDL.LU.64 R14, [R1+0x1730] ;  /* 0x00173000010e7983 */ /* 0x002ee80000300a00 */
[----:B------:R-:W3:Y:S01]  /*86b80*/  LDL.LU.64 R30, [R1+0x1728] ;  /* 0x00172800011e7983 */ /* 0x000ee20000300a00 */
[----:B0-----:R-:W-:Y:S01]  /*86b90*/  ISETP.LT.AND P6, PT, R55, UR4, !P5 ;  /* 0x0000000437007c0c */ /* 0x001fe2000efc1270 */
[----:B------:R-:W0:Y:S01]  /*86ba0*/  LDCU UR4, c[0x0][0x398] ;  /* 0x00007300ff0477ac */ /* 0x000e220008000800 */
[----:B------:R-:W-:Y:S01]  /*86bb0*/  PRMT R4, R50, 0x7770, RZ ;  /* 0x0000777032047816 */ /* 0x000fe200000000ff */
[----:B------:R-:W3:Y:S10]  /*86bc0*/  LDL.LU.64 R22, [R1+0x1720] ;  /* 0x0017200001167983 */ /* 0x000ef40000300a00 */
[----:B----4-:R1:W-:Y:S01]  /*86bd0*/  @P6 STG.E.U8 desc[UR28][R58.64], R4 ;  /* 0x000000043a006986 */ /* 0x0103e2000c10111c */
[----:B0-----:R-:W-:Y:S01]  /*86be0*/  ISETP.LT.AND P6, PT, R28, UR4, !P5 ;  /* 0x000000041c007c0c */ /* 0x001fe2000efc1270 */
[----:B------:R-:W0:Y:S01]  /*86bf0*/  LDCU UR4, c[0x0][0x398] ;  /* 0x00007300ff0477ac */ /* 0x000e220008000800 */
[C---:B-1----:R-:W-:Y:S01]  /*86c00*/  PRMT R4, R50.reuse, 0x7771, RZ ;  /* 0x0000777132047816 */ /* 0x042fe200000000ff */
[----:B------:R-:W4:Y:S10]  /*86c10*/  LDL.LU R59, [R1+0x15c] ;  /* 0x00015c00013b7983 */ /* 0x000f340000300800 */
        /* <DEDUP_REMOVED lines=15> */
[----:B--2---:R1:W-:Y:S01]  /*86d10*/  @P6 STG.E.U8 desc[UR28][R18.64], R4 ;  /* 0x0000000412006986 */ /* 0x0043e2000c10111c */
[----:B0-----:R-:W-:Y:S01]  /*86d20*/  ISETP.LT.AND P6, PT, R20, UR4, !P5 ;  /* 0x0000000414007c0c */ /* 0x001fe2000efc1270 */
[----:B------:R-:W0:Y:S02]  /*86d30*/  LDCU UR4, c[0x0][0x398] ;  /* 0x00007300ff0477ac */ /* 0x000e240008000800 */
[----:B-1----:R-:W2:Y:S01]  /*86d40*/  LDL.LU.64 R18, [R1+0x1478] ;  /* 0x0014780001127983 */ /* 0x002ea20000300a00 */
[----:B------:R-:W-:-:S09]  /*86d50*/  PRMT R4, R51, 0x7771, RZ ;  /* 0x0000777133047816 */ /* 0x000fd200000000ff */
[----:B---3--:R1:W-:Y:S01]  /*86d60*/  @P6 STG.E.U8 desc[UR28][R14.64], R4 ;  /* 0x000000040e006986 */ /* 0x0083e2000c10111c */
[----:B0-----:R-:W-:Y:S01]  /*86d70*/  ISETP.LT.AND P6, PT, R25, UR4, !P5 ;  /* 0x0000000419007c0c */ /* 0x001fe2000efc1270 */
[----:B------:R-:W0:Y:S01]  /*86d80*/  LDCU UR4, c[0x0][0x398] ;  /* 0x00007300ff0477ac */ /* 0x000e220008000800 */
[C---:B-1----:R-:W-:Y:S01]  /*86d90*/  PRMT R4, R51.reuse, 0x7772, RZ ;  /* 0x0000777233047816 */ /* 0x042fe200000000ff */
[----:B------:R-:W3:Y:S04]  /*86da0*/  LDL.LU.64 R14, [R1+0x2bf8] ;  /* 0x002bf800010e7983 */ /* 0x000ee80000300a00 */
[----:B------:R-:W3:Y:S06]  /*86db0*/  LDL.LU R52, [R1+0x140] ;  /* 0x0001400001347983 */ /* 0x000eec0000300800 */
[----:B------:R1:W-:Y:S02]  /*86dc0*/  @P6 STG.E.U8 desc[UR28][R30.64], R4 ;  /* 0x000000041e006986 */ /* 0x0003e4000c10111c */
[----:B-1----:R-:W-:-:S02]  /*86dd0*/  PRMT R4, R51, 0x7773, RZ ;  /* 0x0000777333047816 */ /* 0x002fc400000000ff */
[----:B------:R-:W3:Y:S01]  /*86de0*/  LDL.LU.64 R50, [R1+0x1700] ;  /* 0x0017000001327983 */ /* 0x000ee20000300a00 */
[----:B------:R-:W-:Y:S01]  /*86df0*/  ISETP.LT.AND P6, PT, R21, UR30, !P5 ;  /* 0x0000001e15007c0c */ /* 0x000fe2000efc1270 */
[----:B------:R-:W1:-:S12]  /*86e00*/  LDCU.64 UR30, c[0x0][0x398] ;  /* 0x00007300ff1e77ac */ /* 0x000e580008000a00 */
[----:B------:R1:W-:Y:S01]  /*86e10*/  @P6 STG.E.U8 desc[UR28][R22.64], R4 ;  /* 0x0000000416006986 */ /* 0x0003e2000c10111c */
[----:B0-----:R-:W-:Y:S01]  /*86e20*/  ISETP.LT.AND P6, PT, R6, UR4, !P5 ;  /* 0x0000000406007c0c */ /* 0x001fe2000efc1270 */
[----:B------:R-:W0:Y:S02]  /*86e30*/  LDCU UR4, c[0x0][0x398] ;  /* 0x00007300ff0477ac */ /* 0x000e240008000800 */
[----:B-1----:R-:W3:Y:S01]  /*86e40*/  LDL.LU.64 R22, [R1+0x16f8] ;  /* 0x0016f80001167983 */ /* 0x002ee20000300a00 */
[----:B----4-:R-:W-:-:S09]  /*86e50*/  PRMT R4, R59, 0x7770, RZ ;  /* 0x000077703b047816 */ /* 0x010fd200000000ff */
        /* <DEDUP_REMOVED lines=11> */
[----:B------:R1:W-:Y:S01]  /*86f10*/  @P6 STG.E.U8 desc[UR28][R26.64], R4 ;  /* 0x000000041a006986 */ /* 0x0003e2000c10111c */
[----:B0-----:R-:W-:Y:S01]  /*86f20*/  ISETP.LT.AND P5, PT, R54, UR4, !P5 ;  /* 0x0000000436007c0c */ /* 0x001fe2000efa1270 */
[----:B------:R-:W0:Y:S02]  /*86f30*/  LDCU UR4, c[0x0][0x398] ;  /* 0x00007300ff0477ac */ /* 0x000e240008000800 */
[----:B-1----:R-:W4:Y:S01]  /*86f40*/  LDL.LU.64 R26, [R1+0x16e0] ;  /* 0x0016e000011a7983 */ /* 0x002f220000300a00 */
[----:B------:R-:W-:Y:S01]  /*86f50*/  PRMT R4, R59, 0x7773, RZ ;  /* 0x000077733b047816 */ /* 0x000fe200000000ff */
[----:B------:R-:W-:-:S08]  /*86f60*/  VIADD R10, R5, 0x8 ;  /* 0x00000008050a7836 */ /* 0x000fd00000000000 */
[----:B--2---:R1:W-:Y:S04]  /*86f70*/  @P5 STG.E.U8 desc[UR28][R18.64], R4 ;  /* 0x0000000412005986 */ /* 0x0043e8000c10111c */
[----:B-1----:R-:W2:Y:S01]  /*86f80*/  LDL.LU.64 R18, [R1+0x16d8] ;  /* 0x0016d80001127983 */ /* 0x002ea20000300a00 */
[----:B------:R-:W-:-:S04]  /*86f90*/  ISETP.GE.AND P5, PT, R10, UR31, PT ;  /* 0x0000001f0a007c0c */ /* 0x000fc8000bfa6270 */
[----:B0-----:R-:W-:Y:S01]  /*86fa0*/  ISETP.LT.AND P6, PT, R48, UR4, !P5 ;  /* 0x0000000430007c0c */ /* 0x001fe2000efc1270 */
[----:B------:R-:W0:Y:S01]  /*86fb0*/  LDCU UR4, c[0x0][0x398] ;  /* 0x00007300ff0477ac */ /* 0x000e220008000800 */
[----:B---3--:R-:W-:-:S11]  /*86fc0*/  PRMT R4, R52, 0x7770, RZ ;  /* 0x0000777034047816 */ /* 0x008fd600000000ff */
[----:B------:R1:W-:Y:S04]  /*86fd0*/  @P6 STG.E.U8 desc[UR28][R50.64], R4 ;  /* 0x0000000432006986 */ /* 0x0003e8000c10111c */
[----:B-1----:R-:W3:Y:S01]  /*86fe0*/  LDL.LU.64 R50, [R1+0x16d0] ;  /* 0x0016d00001327983 */ /* 0x002ee20000300a00 */
[----:B0-----:R-:W-:Y:S01]  /*86ff0*/  ISETP.LT.AND P6, PT, R49, UR4, !P5 ;  /* 0x0000000431007c0c */ /* 0x001fe2000efc1270 */
[----:B------:R-:W0:Y:S01]  /*87000*/  LDCU UR4, c[0x0][0x398] ;  /* 0x00007300ff0477ac */ /* 0x000e220008000800 */
[----:B------:R-:W-:-:S11]  /*87010*/  PRMT R4, R52, 0x7771, RZ ;  /* 0x0000777134047816 */ /* 0x000fd600000000ff */
[----:B------:R1:W-:Y:S01]  /*87020*/  @P6 STG.E.U8 desc[UR28][R22.64], R4 ;  /* 0x0000000416006986 */ /* 0x0003e2000c10111c */
[----:B0-----:R-:W-:Y:S01]  /*87030*/  ISETP.LT.AND P6, PT, R11, UR4, !P5 ;  /* 0x000000040b007c0c */ /* 0x001fe2000efc1270 */
[----:B------:R-:W0:Y:S02]  /*87040*/  LDCU UR4, c[0x0][0x398] ;  /* 0x00007300ff0477ac */ /* 0x000e240008000800 */
[----:B-1----:R-:W3:Y:S01]  /*87050*/  LDL.LU.64 R22, [R1+0x16c8] ;  /* 0x0016c80001167983 */ /* 0x002ee20000300a00 */
[----:B------:R-:W-:-:S03]  /*87060*/  PRMT R4, R52, 0x7772, RZ ;  /* 0x0000777234047816 */ /* 0x000fc600000000ff */
[----:B------:R-:W3:Y:S06]  /*87070*/  LDL.LU R59, [R1+0x120] ;  /* 0x00012000013b7983 */ /* 0x000eec0000300800 */
[----:B----4-:R1:W-:Y:S01]  /*87080*/  @P6 STG.E.U8 desc[UR28][R60.64], R4 ;  /* 0x000000043c006986 */ /* 0x0103e2000c10111c */
[----:B0-----:R-:W-:Y:S01]  /*87090*/  ISETP.LT.AND P6, PT, R53, UR4, !P5 ;  /* 0x0000000435007c0c */ /* 0x001fe2000efc1270 */
[----:B------:R-:W0:Y:S02]  /*870a0*/  LDCU UR4, c[0x0][0x398] ;  /* 0x00007300ff0477ac */ /* 0x000e240008000800 */
[----:B-1----:R-:W4:Y:S01]  /*870b0*/  LDL.LU.64 R60, [R1+0x16c0] ;  /* 0x0016c000013c7983 */ /* 0x002f220000300a00 */
[----:B------:R-:W-:-:S09]  /*870c0*/  PRMT R4, R52, 0x7773, RZ ;  /* 0x0000777334047816 */ /* 0x000fd200000000ff */
[----:B------:R1:W-:Y:S04]  /*870d0*/  @P6 STG.E.U8 desc[UR28][R8.64], R4 ;  /* 0x0000000408006986 */ /* 0x0003e8000c10111c */
[----:B-1----:R-:W4:Y:S04]  /*870e0*/  LDL.LU.64 R8, [R1+0x16b8] ;  /* 0x0016b80001087983 */ /* 0x002f280000300a00 */
[----:B------:R-:W4:Y:S01]  /*870f0*/  LDL.LU.64 R30, [R1+0x16b0] ;  /* 0x0016b000011e7983 */ /* 0x000f220000300a00 */
[----:B0-----:R-:W-:Y:S01]  /*87100*/  ISETP.LT.AND P6, PT, R55, UR4, !P5 ;  /* 0x0000000437007c0c */ /* 0x001fe2000efc1270 */
[----:B------:R-:W0:Y:S01]  /*87110*/  LDCU UR4, c[0x0][0x398] ;  /* 0x00007300ff0477ac */ /* 0x000e220008000800 */
[----:B------:R-:W-:-:S02]  /*87120*/  PRMT R4, R58, 0x7770, RZ ;  /* 0x000077703a047816 */ /* 0x000fc400000000ff */
[----:B------:R-:W-:-:S09]  /*87130*/  PRMT R10, R58, 0x7771, RZ ;  /* 0x000077713a0a7816 */ /* 0x000fd200000000ff */
[----:B------:R1:W-:Y:S01]  /*87140*/  @P6 STG.E.U8 desc[UR28][R26.64], R4 ;  /* 0x000000041a006986 */ /* 0x0003e2000c10111c */
[----:B0-----:R-:W-:Y:S01]  /*87150*/  ISETP.LT.AND P6, PT, R28, UR4, !P5 ;  /* 0x000000041c007c0c */ /* 0x001fe2000efc1270 */
[----:B------:R-:W0:Y:S02]  /*87160*/  LDCU UR4, c[0x0][0x398] ;  /* 0x00007300ff0477ac */ /* 0x000e240008000800 */
[----:B-1----:R-:W4:Y:S04]  /*87170*/  LDL.LU.64 R26, [R1+0x16a8] ;  /* 0x0016a800011a7983 */ /* 0x002f280000300a00 */
[----:B------:R-:W4:Y:S06]  /*87180*/  LDL.LU R4, [R1+0x110] ;  /* 0x0001100001047983 */ /* 0x000f2c0000300800 */
        /* <DEDUP_REMOVED lines=10> */
[----:B------:R1:W-:Y:S01]  /*87230*/  @P6 STG.E.U8 desc[UR28][R22.64], R10 ;  /* 0x0000000a16006986 */ /* 0x0003e2000c10111c */
[----:B0-----:R-:W-:Y:S01]  /*87240*/  ISETP.LT.AND P6, PT, R24, UR4, !P5 ;  /* 0x0000000418007c0c */ /* 0x001fe2000efc1270 */
[----:B------:R-:W0:Y:S01]  /*87250*/  LDCU UR4, c[0x0][0x398] ;  /* 0x00007300ff0477ac */ /* 0x000e220008000800 */
[C---:B-1----:R-:W-:Y:S01]  /*87260*/  PRMT R10, R59.reuse, 0x7770, RZ ;  /* 0x000077703b0a7816 */ /* 0x042fe200000000ff */
[----:B------:R-:W3:Y:S10]  /*87270*/  LDL.LU.64 R22, [R1+0x1690] ;  /* 0x0016900001167983 */ /* 0x000ef40000300a00 */
[----:B----4-:R1:W-:Y:S01]  /*87280*/  @P6 STG.E.U8 desc[UR28][R60.64], R10 ;  /* 0x0000000a3c006986 */ /* 0x0103e2000c10111c */
[----:B0-----:R-:W-:Y:S01]  /*87290*/  ISETP.LT.AND P6, PT, R20, UR4, !P5 ;  /* 0x0000000414007c0c */ /* 0x001fe2000efc1270 */
[----:B------:R-:W0:Y:S02]  /*872a0*/  LDCU UR4, c[0x0][0x398] ;  /* 0x00007300ff0477ac */ /* 0x000e240008000800 */
[----:B-1----:R-:W4:Y:S01]  /*872b0*/  LDL.LU.64 R60, [R1+0x13e0] ;  /* 0x0013e000013c7983 */ /* 0x002f220000300a00 */
[----:B------:R-:W-:-:S02]  /*872c0*/  PRMT R10, R59, 0x7771, RZ ;  /* 0x000077713b0a7816 */ /* 0x000fc400000000ff */
[----:B------:R-:W-:-:S07]  /*872d0*/  PRMT R16, R59, 0x7772, RZ ;  /* 0x000077723b107816 */ /* 0x000fce00000000ff */
[----:B------:R1:W-:Y:S01]  /*872e0*/  @P6 STG.E.U8 desc[UR28][R8.64], R10 ;  /* 0x0000000a08006986 */ /* 0x0003e2000c10111c */
[----:B0-----:R-:W-:Y:S01]  /*872f0*/  ISETP.LT.AND P6, PT, R25, UR4, !P5 ;  /* 0x0000000419007c0c */ /* 0x001fe2000efc1270 */
[----:B------:R-:W0:Y:S02]  /*87300*/  LDCU UR4, c[0x0][0x398] ;  /* 0x00007300ff0477ac */ /* 0x000e240008000800 */
[----:B-1----:R-:W4:Y:S04]  /*87310*/  LDL.LU.64 R8, [R1+0x2bf0] ;  /* 0x002bf00001087983 */ /* 0x002f280000300a00 */
[----:B------:R-:W4:Y:S06]  /*87320*/  LDL.LU R10, [R1+0x100] ;  /* 0x00010000010a7983 */ /* 0x000f2c0000300800 */
[----:B------:R1:W-:Y:S02]  /*87330*/  @P6 STG.E.U8 desc[UR28][R30.64], R16 ;  /* 0x000000101e006986 */ /* 0x0003e4000c10111c */
[----:B-1----:R-:W-:-:S02]  /*87340*/  PRMT R16, R59, 0x7773, RZ ;  /* 0x000077733b107816 */ /* 0x002fc400000000ff */
[----:B------:R-:W4:Y:S01]  /*87350*/  LDL.LU.64 R58, [R1+0x1688] ;  /* 0x00168800013a7983 */ /* 0x000f220000300a00 */
[----:B------:R-:W-:Y:S01]  /*87360*/  ISETP.LT.AND P6, PT, R21, UR26, !P5 ;  /* 0x0000001a15007c0c */ /* 0x000fe2000efc1270 */
[----:B------:R-:W1:-:S12]  /*87370*/  LDCU.64 UR26, c[0x0][0x398] ;  /* 0x00007300ff1a77ac */ /* 0x000e580008000a00 */
[----:B------:R1:W-:Y:S01]  /*87380*/  @P6 STG.E.U8 desc[UR28][R26.64], R16 ;  /* 0x000000101a006986 */ /* 0x0003e2000c10111c */
[----:B0-----:R-:W-:Y:S01]  /*87390*/  ISETP.LT.AND P6, PT, R6, UR4, !P5 ;  /* 0x0000000406007c0c */ /* 0x001fe2000efc1270 */
[----:B------:R-:W0:Y:S01]  /*873a0*/  LDCU UR4, c[0x0][0x398] ;  /* 0x00007300ff0477ac */ /* 0x000e220008000800 */
[----:B-1----:R-:W-:-:S11]  /*873b0*/  PRMT R16, R4, 0x7770, RZ ;  /* 0x0000777004107816 */ /* 0x002fd600000000ff */
[----:B--2---:R1:W-:Y:S04]  /*873c0*/  @P6 STG.E.U8 desc[UR28][R18.64], R16 ;  /* 0x0000001012006986 */ /* 0x0043e8000c10111c */
[----:B-1----:R-:W2:Y:S01]  /*873d0*/  LDL.LU.64 R18, [R1+0x1680] ;  /* 0x0016800001127983 */ /* 0x002ea20000300a00 */
[----:B0-----:R-:W-:Y:S01]  /*873e0*/  ISETP.LT.AND P6, PT, R57, UR4, !P5 ;  /* 0x0000000439007c0c */ /* 0x001fe2000efc1270 */
[----:B------:R-:W0:Y:S02]  /*873f0*/  LDCU UR4, c[0x0][0x398] ;  /* 0x00007300ff0477ac */ /* 0x000e240008000800 */
[----:B------:R-:W2:Y:S01]  /*87400*/  LDL.LU.64 R30, [R1+0x1678] ;  /* 0x00167800011e7983 */ /* 0x000ea20000300a00 */
[----:B------:R-:W-:-:S09]  /*87410*/  PRMT R16, R4, 0x7771, RZ ;  /* 0x0000777104107816 */ /* 0x000fd200000000ff */
[----:B---3--:R1:W-:Y:S04]  /*87420*/  @P6 STG.E.U8 desc[UR28][R50.64], R16 ;  /* 0x0000001032006986 */ /* 0x0083e8000c10111c */
[----:B-1----:R-:W3:Y:S04]  /*87430*/  LDL.LU.64 R50, [R1+0x1670] ;  /* 0x0016700001327983 */ /* 0x002ee80000300a00 */
[----:B------:R-:W3:Y:S01]  /*87440*/  LDL.LU R52, [R1+0xf0] ;  /* 0x0000f00001347983 */ /* 0x000ee20000300800 */
[----:B0-----:R-:W-:Y:S01]  /*87450*/  ISETP.LT.AND P6, PT, R7, UR4, !P5 ;  /* 0x0000000407007c0c */ /* 0x001fe2000efc1270 */
[----:B------:R-:W0:Y:S02]  /*87460*/  LDCU UR4, c[0x0][0x398] ;  /* 0x00007300ff0477ac */ /* 0x000e240008000800 */
[----:B------:R-:W3:Y:S01]  /*87470*/  LDL.LU.64 R26, [R1+0x1668] ;  /* 0x00166800011a7983 */ /* 0x000ee20000300a00 */
[----:B------:R-:W-:-:S02]  /*87480*/  PRMT R16, R4, 0x7772, RZ ;  /* 0x0000777204107816 */ /* 0x000fc400000000ff */
[----:B------:R-:W-:Y:S02]  /*87490*/  PRMT R4, R4, 0x7773, RZ ;  /* 0x0000777304047816 */ /* 0x000fe400000000ff */
[----:B0-----:R-:W-:-:S05]  /*874a0*/  ISETP.LT.AND P5, PT, R54, UR4, !P5 ;  /* 0x0000000436007c0c */ /* 0x001fca000efa1270 */
[----:B------:R0:W-:Y:S01]  /*874b0*/  @P6 STG.E.U8 desc[UR28][R22.64], R16 ;  /* 0x0000001016006986 */ /* 0x0001e2000c10111c */
[----:B------:R-:W1:Y:S07]  /*874c0*/  LDCU UR4, c[0x0][0x398] ;  /* 0x00007300ff0477ac */ /* 0x000e6e0008000800 */
[----:B----4-:R4:W-:Y:S01]  /*874d0*/  @P5 STG.E.U8 desc[UR28][R60.64], R4 ;  /* 0x000000043c005986 */ /* 0x0109e2000c10111c */
[----:B0-----:R-:W-:-:S03]  /*874e0*/  VIADD R16, R5, 0x9 ;  /* 0x0000000905107836 */ /* 0x001fc60000000000 */
[----:B----4-:R-:W4:Y:S02]  /*874f0*/  LDL.LU.64 R60, [R1+0x1660] ;  /* 0x00166000013c7983 */ /* 0x010f240000300a00 */
[----:B------:R-:W-:Y:S02]  /*87500*/  ISETP.GE.AND P5, PT, R16, UR27, PT ;  /* 0x0000001b10007c0c */ /* 0x000fe4000bfa6270 */
[----:B------:R-:W4:Y:S02]  /*87510*/  LDL.LU.64 R22, [R1+0x1658] ;  /* 0x0016580001167983 */ /* 0x000f240000300a00 */
[----:B-1----:R-:W-:Y:S01]  /*87520*/  ISETP.LT.AND P6, PT, R48, UR4, !P5 ;  /* 0x0000000430007c0c */ /* 0x002fe2000efc1270 */
[----:B------:R-:W0:Y:S01]  /*87530*/  LDCU UR4, c[0x0][0x398] ;  /* 0x00007300ff0477ac */ /* 0x000e220008000800 */
[----:B------:R-:W-:-:S11]  /*87540*/  PRMT R4, R10, 0x7770, RZ ;  /* 0x000077700a047816 */ /* 0x000fd600000000ff */
[----:B------:R1:W-:Y:S04]  /*87550*/  @P6 STG.E.U8 desc[UR28][R58.64], R4 ;  /* 0x000000043a006986 */ /* 0x0003e8000c10111c */
[----:B-1----:R-:W4:Y:S01]  /*87560*/  LDL.LU.64 R58, [R1+0x1650] ;  /* 0x00165000013a7983 */ /* 0x002f220000300a00 */
[----:B0-----:R-:W-:Y:S01]  /*87570*/  ISETP.LT.AND P6, PT, R49, UR4, !P5 ;  /* 0x0000000431007c0c */ /* 0x001fe2000efc1270 */
[----:B------:R-:W0:Y:S01]  /*87580*/  LDCU UR4, c[0x0][0x398] ;  /* 0x00007300ff0477ac */ /* 0x000e220008000800 */
[C---:B------:R-:W-:Y:S01]  /*87590*/  PRMT R16, R10.reuse, 0x7771, RZ ;  /* 0x000077710a107816 */ /* 0x040fe200000000ff */
[----:B------:R-:W4:Y:S10]  /*875a0*/  LDL.LU R4, [R1+0xe0] ;  /* 0x0000e00001047983 */ /* 0x000f340000300800 */
[----:B--2---:R1:W-:Y:S01]  /*875b0*/  @P6 STG.E.U8 desc[UR28][R18.64], R16 ;  /* 0x0000001012006986 */ /* 0x0043e2000c10111c */
[----:B0-----:R-:W-:Y:S01]  /*875c0*/  ISETP.LT.AND P6, PT, R11, UR4, !P5 ;  /* 0x000000040b007c0c */ /* 0x001fe2000efc1270 */
[----:B------:R-:W0:Y:S01]  /*875d0*/  LDCU UR4, c[0x0][0x398] ;  /* 0x00007300ff0477ac */ /* 0x000e220008000800 */
[C---:B-1----:R-:W-:Y:S01]  /*875e0*/  PRMT R16, R10.reuse, 0x7772, RZ ;  /* 0x000077720a107816 */ /* 0x042fe200000000ff */
[----:B------:R-:W2:Y:S10]  /*875f0*/  LDL.LU.64 R18, [R1+0x1648] ;  /* 0x0016480001127983 */ /* 0x000eb40000300a00 */
[----:B------:R-:W-:Y:S01]  /*87600*/  @P6 STG.E.U8 desc[UR28][R30.64], R16 ;  /* 0x000000101e006986 */ /* 0x000fe2000c10111c */
[----:B0-----:R-:W-:Y:S01]  /*87610*/  ISETP.LT.AND P6, PT, R53, UR4, !P5 ;  /* 0x0000000435007c0c */ /* 0x001fe2000efc1270 */
[----:B------:R-:W0:Y:S01]  /*87620*/  LDCU UR4, c[0x0][0x398] ;  /* 0x00007300ff0477ac */ /* 0x000e220008000800 */
[----:B------:R-:W-:-:S11]  /*87630*/  PRMT R10, R10, 0x7773, RZ ;  /* 0x000077730a0a7816 */ /* 0x000fd600000000ff */
[----:B---3--:R1:W-:Y:S04]  /*87640*/  @P6 STG.E.U8 desc[UR28][R50.64], R10 ;  /* 0x0000000a32006986 */ /* 0x0083e8000c10111c */
[----:B-1----:R-:W3:Y:S04]  /*87650*/  LDL.LU.64 R50, [R1+0x1640] ;  /* 0x0016400001327983 */ /* 0x002ee80000300a00 */
[----:B------:R-:W3:Y:S01]  /*87660*/  LDL.LU.64 R30, [R1+0x1638] ;  /* 0x00163800011e7983 */ /* 0x000ee20000300a00 */
[----:B0-----:R-:W-:Y:S01]  /*87670*/  ISETP.LT.AND P6, PT, R55, UR4, !P5 ;  /* 0x0000000437007c0c */ /* 0x001fe2000efc1270 */
[----:B------:R-:W0:Y:S01]  /*87680*/  LDCU UR4, c[0x0][0x398] ;  /* 0x00007300ff0477ac */ /* 0x000e220008000800 */
[----:B------:R-:W-:-:S11]  /*87690*/  PRMT R10, R52, 0x7770, RZ ;  /* 0x00007770340a7816 */ /* 0x000fd600000000ff */
[----:B------:R1:W-:Y:S04]  /*876a0*/  @P6 STG.E.U8 desc[UR28][R26.64], R10 ;  /* 0x0000000a1a006986 */ /* 0x0003e8000c10111c */
        /* <DEDUP_REMOVED lines=25> */
[----:B---3--:R1:W-:Y:S01]  /*87840*/  @P6 STG.E.U8 desc[UR28][R50.64], R10 ;  /* 0x0000000a32006986 */ /* 0x0083e2000c10111c */
[----:B0-----:R-:W-:Y:S01]  /*87850*/  ISETP.LT.AND P6, PT, R25, UR4, !P5 ;  /* 0x0000000419007c0c */ /* 0x001fe2000efc1270 */
[----:B------:R-:W0:Y:S01]  /*87860*/  LDCU UR4, c[0x0][0x398] ;  /* 0x00007300ff0477ac */ /* 0x000e220008000800 */
[C---:B-1----:R-:W-:Y:S01]  /*87870*/  PRMT R10, R4.reuse, 0x7772, RZ ;  /* 0x00007772040a7816 */ /* 0x042fe200000000ff */
[----:B------:R-:W3:Y:S10]  /*87880*/  LDL.LU.64 R50, [R1+0x2be8] ;  /* 0x002be80001327983 */ /* 0x000ef40000300a00 */
[----:B------:R1:W-:Y:S01]  /*87890*/  @P6 STG.E.U8 desc[UR28][R30.64], R10 ;  /* 0x0000000a1e006986 */ /* 0x0003e2000c10111c */
[----:B------:R-:W-:Y:S01]  /*878a0*/  ISETP.LT.AND P6, PT, R21, UR30, !P5 ;  /* 0x0000001e15007c0c */ /* 0x000fe2000efc1270 */
[----:B------:R-:W0:Y:S02]  /*878b0*/  LDCU.64 UR30, c[0x0][0x398] ;  /* 0x00007300ff1e77ac */ /* 0x000e240008000a00 */
[----:B-1----:R-:W3:Y:S01]  /*878c0*/  LDL.LU.64 R30, [R1+0x1610] ;  /* 0x00161000011e7983 */ /* 0x002ee20000300a00 */
[----:B------:R-:W-:-:S09]  /*878d0*/  PRMT R4, R4, 0x7773, RZ ;  /* 0x0000777304047816 */ /* 0x000fd200000000ff */
        /* <DEDUP_REMOVED lines=20> */
[----:B------:R-:W-:-:S02]  /*87a20*/  PRMT R10, R0, 0x7773, RZ ;  /* 0x00007773000a7816 */ /* 0x000fc400000000ff */
[----:B------:R-:W4:Y:S09]  /*87a30*/  LDL.LU R0, [R1+0x2be0] ;  /* 0x002be00001007983 */ /* 0x000f320000300800 */
[----:B--2---:R1:W-:Y:S02]  /*87a40*/  @P5 STG.E.U8 desc[UR28][R18.64], R10 ;  /* 0x0000000a12005986 */ /* 0x0043e4000c10111c */
[----:B-1----:R-:W-:-:S02]  /*87a50*/  VIADD R10, R5, 0xa ;  /* 0x0000000a050a7836 */ /* 0x002fc40000000000 */
[----:B------:R-:W2:Y:S03]  /*87a60*/  LDL.LU.64 R18, [R1+0x15e8] ;  /* 0x0015e80001127983 */ /* 0x000ea60000300a00 */
[----:B------:R-:W-:Y:S01]  /*87a70*/  ISETP.GE.AND P5, PT, R10, UR35, PT ;  /* 0x000000230a007c0c */ /* 0x000fe2000bfa6270 */
[----:B------:R-:W1:Y:S03]  /*87a80*/  LDCU.64 UR34, c[0x0][0x398] ;  /* 0x00007300ff2277ac */ /* 0x000e660008000a00 */
[----:B0-----:R-:W-:Y:S01]  /*87a90*/  ISETP.LT.AND P6, PT, R48, UR4, !P5 ;  /* 0x0000000430007c0c */ /* 0x001fe2000efc1270 */
[----:B------:R-:W0:Y:S01]  /*87aa0*/  LDCU UR4, c[0x0][0x398] ;  /* 0x00007300ff0477ac */ /* 0x000e220008000800 */
[C---:B------:R-:W-:Y:S02]  /*87ab0*/  PRMT R5, R52.reuse, 0x7770, RZ ;  /* 0x0000777034057816 */ /* 0x040fe400000000ff */
[----:B------:R-:W-:-:S02]  /*87ac0*/  PRMT R10, R52, 0x7771, RZ ;  /* 0x00007771340a7816 */ /* 0x000fc400000000ff */
[----:B------:R-:W-:-:S07]  /*87ad0*/  PRMT R16, R52, 0x7772, RZ ;  /* 0x0000777234107816 */ /* 0x000fce00000000ff */
[----:B---3--:R3:W-:Y:S01]  /*87ae0*/  @P6 STG.E.U8 desc[UR28][R30.64], R5 ;  /* 0x000000051e006986 */ /* 0x0087e2000c10111c */
[----:B0-----:R-:W-:Y:S01]  /*87af0*/  ISETP.LT.AND P6, PT, R49, UR4, !P5 ;  /* 0x0000000431007c0c */ /* 0x001fe2000efc1270 */
[----:B------:R-:W0:Y:S02]  /*87b00*/  LDCU UR4, c[0x0][0x398] ;  /* 0x00007300ff0477ac */ /* 0x000e240008000800 */
[----:B---3--:R-:W3:Y:S04]  /*87b10*/  LDL.LU.64 R30, [R1+0x15e0] ;  /* 0x0015e000011e7983 */ /* 0x008ee80000300a00 */
[----:B------:R-:W3:Y:S06]  /*87b20*/  LDL.LU R5, [R1+0x124] ;  /* 0x0001240001057983 */ /* 0x000eec0000300800 */
[----:B------:R0:W-:Y:S04]  /*87b30*/  @P6 STG.E.U8 desc[UR28][R26.64], R10 ;  /* 0x0000000a1a006986 */ /* 0x0001e8000c10111c */
[----:B0-----:R-:W3:Y:S01]  /*87b40*/  LDL.LU.64 R26, [R1+0x15d8] ;  /* 0x0015d800011a7983 */ /* 0x001ee20000300a00 */
[----:B------:R-:W-:Y:S01]  /*87b50*/  ISETP.LT.AND P6, PT, R11, UR4, !P5 ;  /* 0x000000040b007c0c */ /* 0x000fe2000efc1270 */
[----:B------:R-:W0:Y:S02]  /*87b60*/  LDCU UR4, c[0x0][0x398] ;  /* 0x00007300ff0477ac */ /* 0x000e240008000800 */
[----:B------:R-:W3:Y:S10]  /*87b70*/  LDL.LU.64 R10, [R1+0x15d0] ;  /* 0x0015d000010a7983 */ /* 0x000ef40000300a00 */
[----:B----4-:R4:W-:Y:S01]  /*87b80*/  @P6 STG.E.U8 desc[UR28][R60.64], R16 ;  /* 0x000000103c006986 */ /* 0x0109e2000c10111c */
[----:B0-----:R-:W-:Y:S01]  /*87b90*/  ISETP.LT.AND P6, PT, R53, UR4, !P5 ;  /* 0x0000000435007c0c */ /* 0x001fe2000efc1270 */
[----:B------:R-:W0:Y:S02]  /*87ba0*/  LDCU UR4, c[0x0][0x398] ;  /* 0x00007300ff0477ac */ /* 0x000e240008000800 */
[----:B----4-:R-:W4:Y:S01]  /*87bb0*/  LDL.LU.64 R60, [R1+0x2bd8] ;  /* 0x002bd800013c7983 */ /* 0x010f220000300a00 */
[----:B------:R-:W-:-:S03]  /*87bc0*/  PRMT R16, R52, 0x7773, RZ ;  /* 0x0000777334107816 */ /* 0x000fc600000000ff */
[----:B------:R-:W4:Y:S06]  /*87bd0*/  LDL.LU.64 R52, [R1+0x15c8] ;  /* 0x0015c80001347983 */ /* 0x000f2c0000300a00 */
        /* <DEDUP_REMOVED lines=15> */
[----:B------:R-:W2:Y:S01]  /*87cd0*/  LDL.LU.64 R18, [R1+0x1578] ;  /* 0x0015780001127983 */ /* 0x000ea20000300a00 */
[----:B------:R-:W-:-:S09]  /*87ce0*/  PRMT R4, R4, 0x7773, RZ ;  /* 0x0000777304047816 */ /* 0x000fd200000000ff */
[----:B---3--:R1:W-:Y:S01]  /*87cf0*/  @P6 STG.E.U8 desc[UR28][R30.64], R16 ;  /* 0x000000101e006986 */ /* 0x0083e2000c10111c */
[----:B0-----:R-:W-:Y:S01]  /*87d00*/  ISETP.LT.AND P6, PT, R29, UR4, !P5 ;  /* 0x000000041d007c0c */ /* 0x001fe2000efc1270 */
[----:B------:R-:W0:Y:S02]  /*87d10*/  LDCU UR4, c[0x0][0x398] ;  /* 0x00007300ff0477ac */ /* 0x000e240008000800 */
[----:B-1----:R-:W3:Y:S10]  /*87d20*/  LDL.LU.64 R16, [R1+0x1548] ;  /* 0x0015480001107983 */ /* 0x002ef40000300a00 */
[----:B------:R1:W-:Y:S01]  /*87d30*/  @P6 STG.E.U8 desc[UR28][R26.64], R4 ;  /* 0x000000041a006986 */ /* 0x0003e2000c10111c */
[----:B0-----:R-:W-:Y:S01]  /*87d40*/  ISETP.LT.AND P6, PT, R24, UR4, !P5 ;  /* 0x0000000418007c0c */ /* 0x001fe2000efc1270 */
[----:B------:R-:W0:Y:S01]  /*87d50*/  LDCU UR4, c[0x0][0x398] ;  /* 0x00007300ff0477ac */ /* 0x000e220008000800 */
[----:B-1----:R-:W-:-:S11]  /*87d60*/  PRMT R4, R5, 0x7770, RZ ;  /* 0x0000777005047816 */ /* 0x002fd600000000ff */
[----:B------:R1:W-:Y:S01]  /*87d70*/  @P6 STG.E.U8 desc[UR28][R10.64], R4 ;  /* 0x000000040a006986 */ /* 0x0003e2000c10111c */
[----:B0-----:R-:W-:Y:S01]  /*87d80*/  ISETP.LT.AND P6, PT, R20, UR4, !P5 ;  /* 0x0000000414007c0c */ /* 0x001fe2000efc1270 */
[----:B------:R-:W0:Y:S01]  /*87d90*/  LDCU UR4, c[0x0][0x398] ;  /* 0x00007300ff0477ac */ /* 0x000e220008000800 */
[----:B-1----:R-:W-:Y:S01]  /*87da0*/  PRMT R4, R5, 0x7771, RZ ;  /* 0x0000777105047816 */ /* 0x002fe200000000ff */
[----:B------:R-:W3:Y:S10]  /*87db0*/  LDL.LU.64 R10, [R1+0x1538] ;  /* 0x00153800010a7983 */ /* 0x000ef40000300a00 */
[----:B----4-:R1:W-:Y:S01]  /*87dc0*/  @P6 STG.E.U8 desc[UR28][R52.64], R4 ;  /* 0x0000000434006986 */ /* 0x0103e2000c10111c */
[----:B0-----:R-:W-:Y:S01]  /*87dd0*/  ISETP.LT.AND P6, PT, R25, UR4, !P5 ;  /* 0x0000000419007c0c */ /* 0x001fe2000efc1270 */
[----:B------:R-:W0:Y:S01]  /*87de0*/  LDCU UR4, c[0x0][0x398] ;  /* 0x00007300ff0477ac */ /* 0x000e220008000800 */
[C---:B------:R-:W-:Y:S01]  /*87df0*/  PRMT R20, R5.reuse, 0x7772, RZ ;  /* 0x0000777205147816 */ /* 0x040fe200000000ff */
[----:B-1----:R-:W4:Y:S01]  /*87e00*/  LDL.LU.64 R52, [R1+0x13a8] ;  /* 0x0013a80001347983 */ /* 0x002f220000300a00 */
[----:B------:R-:W-:-:S03]  /*87e10*/  PRMT R5, R5, 0x7773, RZ ;  /* 0x0000777305057816 */ /* 0x000fc600000000ff */
[----:B------:R-:W4:Y:S06]  /*87e20*/  LDL.LU R4, [R1+0x104] ;  /* 0x0001040001047983 */ /* 0x000f2c0000300800 */
[----:B------:R-:W-:Y:S01]  /*87e30*/  @P6 STG.E.U8 desc[UR28][R22.64], R20 ;  /* 0x0000001416006986 */ /* 0x000fe2000c10111c */
[----:B------:R-:W-:Y:S01]  /*87e40*/  ISETP.LT.AND P6, PT, R21, UR26, !P5 ;  /* 0x0000001a15007c0c */ /* 0x000fe2000efc1270 */
[----:B------:R-:W1:-:S12]  /*87e50*/  LDCU.64 UR26, c[0x0][0x398] ;  /* 0x00007300ff1a77ac */ /* 0x000e580008000a00 */
[----:B------:R0:W-:Y:S04]  /*87e60*/  @P6 STG.E.U8 desc[UR28][R58.64], R5 ;  /* 0x000000053a006986 */ /* 0x0001e8000c10111c */
[----:B0-----:R-:W4:Y:S01]  /*87e70*/  LDL.LU.64 R58, [R1+0x1530] ;  /* 0x00153000013a7983 */ /* 0x001f220000300a00 */
[----:B------:R-:W-:Y:S01]  /*87e80*/  ISETP.LT.AND P6, PT, R6, UR4, !P5 ;  /* 0x0000000406007c0c */ /* 0x000fe2000efc1270 */
[----:B------:R-:W0:Y:S01]  /*87e90*/  LDCU UR4, c[0x0][0x398] ;  /* 0x00007300ff0477ac */ /* 0x000e220008000800 */
[C---:B------:R-:W-:Y:S01]  /*87ea0*/  PRMT R5, R55.reuse, 0x7770, RZ ;  /* 0x0000777037057816 */ /* 0x040fe200000000ff */
[----:B------:R-:W4:Y:S04]  /*87eb0*/  LDL.LU.64 R30, [R1+0x1528] ;  /* 0x00152800011e7983 */ /* 0x000f280000300a00 */
[----:B------:R-:W4:Y:S01]  /*87ec0*/  LDL.LU.64 R28, [R1+0x1520] ;  /* 0x00152000011c7983 */ /* 0x000f220000300a00 */
[----:B------:R-:W-:-:S05]  /*87ed0*/  PRMT R6, R55, 0x7772, RZ ;  /* 0x0000777237067816 */ /* 0x000fca00000000ff */
[----:B--2---:R2:W-:Y:S01]  /*87ee0*/  @P6 STG.E.U8 desc[UR28][R18.64], R5 ;  /* 0x0000000512006986 */ /* 0x0045e2000c10111c */
[----:B0-----:R-:W-:Y:S01]  /*87ef0*/  ISETP.LT.AND P6, PT, R57, UR4, !P5 ;  /* 0x0000000439007c0c */ /* 0x001fe2000efc1270 */
[----:B------:R-:W0:Y:S01]  /*87f00*/  LDCU UR4, c[0x0][0x398] ;  /* 0x00007300ff0477ac */ /* 0x000e220008000800 */
[----:B--2---:R-:W-:-:S11]  /*87f10*/  PRMT R5, R55, 0x7771, RZ ;  /* 0x0000777137057816 */ /* 0x004fd600000000ff */
[----:B---3--:R2:W-:Y:S01]  /*87f20*/  @P6 STG.E.U8 desc[UR28][R16.64], R5 ;  /* 0x0000000510006986 */ /* 0x0085e2000c10111c */
[----:B0-----:R-:W-:Y:S01]  /*87f30*/  ISETP.LT.AND P6, PT, R7, UR4, !P5 ;  /* 0x0000000407007c0c */ /* 0x001fe2000efc1270 */
[----:B------:R-:W0:Y:S02]  /*87f40*/  LDCU UR4, c[0x0][0x398] ;  /* 0x00007300ff0477ac */ /* 0x000e240008000800 */
[----:B--2---:R-:W2:Y:S04]  /*87f50*/  LDL.LU R5, [R1+0xf4] ;  /* 0x0000f40001057983 */ /* 0x004ea80000300800 */
[----:B------:R-:W3:Y:S04]  /*87f60*/  LDL.LU R57, [R1+0xdf0] ;  /* 0x000df00001397983 */ /* 0x000ee80000300800 */
[----:B------:R-:W2:Y:S04]  /*87f70*/  LDL.LU.64 R24, [R1+0x1518] ;  /* 0x0015180001187983 */ /* 0x000ea80000300a00 */
[----:B------:R-:W3:Y:S01]  /*87f80*/  LDL.LU.64 R22, [R1+0x1510] ;  /* 0x0015100001167983 */ /* 0x000ee20000300a00 */
[----:B0-----:R-:W-:Y:S01]  /*87f90*/  ISETP.LT.AND P5, PT, R54, UR4, !P5 ;  /* 0x0000000436007c0c */ /* 0x001fe2000efa1270 */
[----:B------:R-:W0:Y:S02]  /*87fa0*/  LDCU UR4, c[0x0][0x398] ;  /* 0x00007300ff0477ac */ /* 0x000e240008000800 */
[----:B------:R-:W3:Y:S04]  /*87fb0*/  LDL.LU.64 R20, [R1+0x1508] ;  /* 0x0015080001147983 */ /* 0x000ee80000300a00 */
[----:B------:R-:W3:Y:S04]  /*87fc0*/  LDL.LU.64 R18, [R1+0x1500] ;  /* 0x0015000001127983 */ /* 0x000ee80000300a00 */
[----:B------:R-:W3:Y:S04]  /*87fd0*/  LDL.LU.64 R16, [R1+0x14f8] ;  /* 0x0014f80001107983 */ /* 0x000ee80000300a00 */
[----:B------:R0:W-:Y:S02]  /*87fe0*/  @P6 STG.E.U8 desc[UR28][R10.64], R6 ;  /* 0x000000060a006986 */ /* 0x0001e4000c10111c */
[----:B0-----:R-:W-:-:S02]  /*87ff0*/  PRMT R6, R55, 0x7773, RZ ;  /* 0x0000777337067816 */ /* 0x001fc400000000ff */
[----:B------:R-:W3:Y:S04]  /*88000*/  LDL.LU.64 R10, [R1+0x14f0] ;  /* 0x0014f000010a7983 */ /* 0x000ee80000300a00 */
[----:B----4-:R0:W-:Y:S01]  /*88010*/  @P5 STG.E.U8 desc[UR28][R52.64], R6 ;  /* 0x0000000634005986 */ /* 0x0101e2000c10111c */
[----:B------:R-:W-:Y:S01]  /*88020*/  ISETP.LT.AND P5, PT, R48, UR4, !P4 ;  /* 0x0000000430007c0c */ /* 0x000fe2000e7a1270 */
[----:B------:R-:W4:Y:S01]  /*88030*/  LDCU UR4, c[0x0][0x398] ;  /* 0x00007300ff0477ac */ /* 0x000f220008000800 */
[----:B0-----:R-:W-:-:S11]  /*88040*/  PRMT R6, R4, 0x7770, RZ ;  /* 0x0000777004067816 */ /* 0x001fd600000000ff */
[----:B------:R0:W-:Y:S04]  /*88050*/  @P5 STG.E.U8 desc[UR28][R58.64], R6 ;  /* 0x000000063a005986 */ /* 0x0001e8000c10111c */
[----:B0-----:R-:W3:Y:S04]  /*88060*/  LDL.LU.64 R6, [R1+0x14e8] ;  /* 0x0014e80001067983 */ /* 0x001ee80000300a00 */
[----:B------:R-:W3:Y:S04]  /*88070*/  LDL.LU.64 R54, [R1+0x14e0] ;  /* 0x0014e00001367983 */ /* 0x000ee80000300a00 */
[----:B------:R-:W3:Y:S04]  /*88080*/  LDL.LU.64 R52, [R1+0x14a8] ;  /* 0x0014a80001347983 */ /* 0x000ee80000300a00 */
[----:B------:R-:W3:Y:S01]  /*88090*/  LDL.LU.64 R58, [R1+0x1498] ;  /* 0x00149800013a7983 */ /* 0x000ee20000300a00 */
[----:B----4-:R-:W-:Y:S01]  /*880a0*/  ISETP.LT.AND P4, PT, R49, UR4, !P4 ;  /* 0x0000000431007c0c */ /* 0x010fe2000e781270 */
[----:B------:R-:W0:Y:S02]  /*880b0*/  LDCU UR4, c[0x0][0x398] ;  /* 0x00007300ff0477ac */ /* 0x000e240008000800 */
[----:B------:R-:W4:Y:S01]  /*880c0*/  LDL.LU.64 R48, [R1+0x1468] ;  /* 0x0014680001307983 */ /* 0x000f220000300a00 */
[----:B------:R-:W-:-:S09]  /*880d0*/  PRMT R26, R4, 0x7771, RZ ;  /* 0x00007771041a7816 */ /* 0x000fd200000000ff */
[----:B------:R0:W-:Y:S02]  /*880e0*/  @P4 STG.E.U8 desc[UR28][R30.64], R26 ;  /* 0x0000001a1e004986 */ /* 0x0001e4000c10111c */
[C---:B0-----:R-:W-:Y:S02]  /*880f0*/  PRMT R26, R4.reuse, 0x7772, RZ ;  /* 0x00007772041a7816 */ /* 0x041fe400000000ff */
[----:B------:R-:W-:-:S03]  /*88100*/  PRMT R4, R4, 0x7773, RZ ;  /* 0x0000777304047816 */ /* 0x000fc600000000ff */
[----:B------:R-:W-:Y:S01]  /*88110*/  @P3 STG.E.U8 desc[UR28][R28.64], R26 ;  /* 0x0000001a1c003986 */ /* 0x000fe2000c10111c */
[C---:B------:R-:W-:Y:S02]  /*88120*/  LOP3.LUT P3, RZ, R0.reuse, 0x10, RZ, 0xc0, !PT ;  /* 0x0000001000ff7812 */ /* 0x040fe4000786c0ff */
[C---:B------:R-:W-:Y:S02]  /*88130*/  LOP3.LUT P4, RZ, R0.reuse, 0x20, RZ, 0xc0, !PT ;  /* 0x0000002000ff7812 */ /* 0x040fe4000788c0ff */
[----:B------:R-:W-:Y:S01]  /*88140*/  LOP3.LUT P5, RZ, R0, 0x40, RZ, 0xc0, !PT ;  /* 0x0000004000ff7812 */ /* 0x000fe200078ac0ff */
[----:B--2---:R0:W-:Y:S02]  /*88150*/  @P2 STG.E.U8 desc[UR28][R24.64], R4 ;  /* 0x0000000418002986 */ /* 0x0041e4000c10111c */
[----:B0-----:R-:W-:-:S05]  /*88160*/  PRMT R4, R5, 0x7770, RZ ;  /* 0x0000777005047816 */ /* 0x001fca00000000ff */
[----:B---3--:R0:W-:Y:S02]  /*88170*/  @P1 STG.E.U8 desc[UR28][R22.64], R4 ;  /* 0x0000000416001986 */ /* 0x0081e4000c10111c */
[----:B0-----:R-:W-:-:S05]  /*88180*/  PRMT R4, R5, 0x7771, RZ ;  /* 0x0000777105047816 */ /* 0x001fca00000000ff */
[----:B------:R0:W-:Y:S01]  /*88190*/  @P0 STG.E.U8 desc[UR28][R20.64], R4 ;  /* 0x0000000414000986 */ /* 0x0001e2000c10111c */
[----:B------:R-:W-:Y:S02]  /*881a0*/  LOP3.LUT P0, RZ, R57, 0x200, RZ, 0xc0, !PT ;  /* 0x0000020039ff7812 */ /* 0x000fe4000780c0ff */
[C---:B------:R-:W-:Y:S02]  /*881b0*/  LOP3.LUT P1, RZ, R0.reuse, 0x4, RZ, 0xc0, !PT ;  /* 0x0000000400ff7812 */ /* 0x040fe4000782c0ff */
[----:B------:R-:W-:Y:S02]  /*881c0*/  LOP3.LUT P2, RZ, R0, 0x8, RZ, 0xc0, !PT ;  /* 0x0000000800ff7812 */ /* 0x000fe4000784c0ff */
[----:B0-----:R-:W-:-:S07]  /*881d0*/  PRMT R4, R5, 0x7772, RZ ;  /* 0x0000777205047816 */ /* 0x001fce00000000ff */
[----:B------:R0:W-:Y:S02]  /*881e0*/  @P0 STG.E.U8 desc[UR28][R18.64], R4 ;  /* 0x0000000412000986 */ /* 0x0001e4000c10111c */
[----:B0-----:R-:W-:-:S05]  /*881f0*/  PRMT R4, R5, 0x7773, RZ ;  /* 0x0000777305047816 */ /* 0x001fca00000000ff */
[----:B------:R0:W-:Y:S02]  /*88200*/  @P1 STG.E.U8 desc[UR28][R16.64], R4 ;  /* 0x0000000410001986 */ /* 0x0001e4000c10111c */
[----:B0-----:R-:W-:-:S05]  /*88210*/  PRMT R4, R60, 0x7770, RZ ;  /* 0x000077703c047816 */ /* 0x001fca00000000ff */
[----:B------:R0:W-:Y:S02]  /*88220*/  @P2 STG.E.U8 desc[UR28][R10.64], R4 ;  /* 0x000000040a002986 */ /* 0x0001e4000c10111c */
[----:B0-----:R-:W-:-:S05]  /*88230*/  PRMT R4, R60, 0x7771, RZ ;  /* 0x000077713c047816 */ /* 0x001fca00000000ff */
[----:B------:R0:W-:Y:S02]  /*88240*/  @P3 STG.E.U8 desc[UR28][R6.64], R4 ;  /* 0x0000000406003986 */ /* 0x0001e4000c10111c */
[----:B0-----:R-:W-:-:S05]  /*88250*/  PRMT R4, R60, 0x7772, RZ ;  /* 0x000077723c047816 */ /* 0x001fca00000000ff */
[----:B------:R0:W-:Y:S02]  /*88260*/  @P4 STG.E.U8 desc[UR28][R54.64], R4 ;  /* 0x0000000436004986 */ /* 0x0001e4000c10111c */
[----:B0-----:R-:W-:Y:S02]  /*88270*/  PRMT R4, R60, 0x7773, RZ ;  /* 0x000077733c047816 */ /* 0x001fe400000000ff */
[----:B------:R-:W2:Y:S04]  /*88280*/  LDL.LU R60, [R1+0x2bd0] ;  /* 0x002bd000013c7983 */ /* 0x000ea80000300800 */
[----:B------:R-:W3:Y:S01]  /*88290*/  LDL.LU.64 R16, [R1+0x1460] ;  /* 0x0014600001107983 */ /* 0x000ee20000300a00 */
[----:B------:R-:W-:Y:S02]  /*882a0*/  LOP3.LUT P6, RZ, R0, 0x80, RZ, 0xc0, !PT ;  /* 0x0000008000ff7812 */ /* 0x000fe400078cc0ff */
[----:B------:R-:W-:Y:S01]  /*882b0*/  LOP3.LUT P0, RZ, R57, 0x100, RZ, 0xc0, !PT ;  /* 0x0000010039ff7812 */ /* 0x000fe2000780c0ff */
[----:B------:R0:W-:Y:S04]  /*882c0*/  @P5 STG.E.U8 desc[UR28][R52.64], R4 ;  /* 0x0000000434005986 */ /* 0x0001e8000c10111c */
[----:B------:R-:W3:Y:S04]  /*882d0*/  LDL.LU.64 R10, [R1+0x1318] ;  /* 0x00131800010a7983 */ /* 0x000ee80000300a00 */
[----:B------:R-:W3:Y:S01]  /*882e0*/  LDL.LU.64 R6, [R1+0x1458] ;  /* 0x0014580001067983 */ /* 0x000ee20000300a00 */
[----:B0-----:R-:W-:-:S03]  /*882f0*/  PRMT R4, R61, 0x7770, RZ ;  /* 0x000077703d047816 */ /* 0x001fc600000000ff */
[----:B------:R-:W3:Y:S04]  /*88300*/  LDL.LU.64 R54, [R1+0x1450] ;  /* 0x0014500001367983 */ /* 0x000ee80000300a00 */
[----:B------:R0:W-:Y:S04]  /*88310*/  @P6 STG.E.U8 desc[UR28][R58.64], R4 ;  /* 0x000000043a006986 */ /* 0x0001e8000c10111c */
[----:B------:R-:W3:Y:S01]  /*88320*/  LDL.LU.64 R52, [R1+0x1448] ;  /* 0x0014480001347983 */ /* 0x000ee20000300a00 */
[----:B0-----:R-:W-:-:S05]  /*88330*/  PRMT R4, R61, 0x7771, RZ ;  /* 0x000077713d047816 */ /* 0x001fca00000000ff */
[----:B----4-:R0:W-:Y:S04]  /*88340*/  @P0 STG.E.U8 desc[UR28][R48.64], R4 ;  /* 0x0000000430000986 */ /* 0x0101e8000c10111c */
[----:B0-----:R-:W4:Y:S04]  /*88350*/  LDL.LU R48, [R1+0x148] ;  /* 0x0001480001307983 */ /* 0x001f280000300800 */
[----:B------:R-:W4:Y:S01]  /*88360*/  LDL.LU.64 R58, [R1+0x1440] ;  /* 0x00144000013a7983 */ /* 0x000f220000300a00 */
[C---:B------:R-:W-:Y:S02]  /*88370*/  LOP3.LUT P1, RZ, R0.reuse, 0x800000, RZ, 0xc0, !PT ;  /* 0x0080000000ff7812 */ /* 0x040fe4000782c0ff */
[----:B------:R-:W-:Y:S01]  /*88380*/  LOP3.LUT P5, RZ, R0, 0x200, RZ, 0xc0, !PT ;  /* 0x0000020000ff7812 */ /* 0x000fe200078ac0ff */
[----:B------:R-:W4:Y:S01]  /*88390*/  LDL.LU R5, [R1+0x138] ;  /* 0x0001380001057983 */ /* 0x000f220000300800 */
[----:B------:R-:W-:-:S02]  /*883a0*/  LOP3.LUT R57, R57, 0xfffffffe, RZ, 0xc0, !PT ;  /* 0xfffffffe39397812 */ /* 0x000fc400078ec0ff */
[----:B------:R-:W-:Y:S02]  /*883b0*/  PRMT R4, R61, 0x7772, RZ ;  /* 0x000077723d047816 */ /* 0x000fe400000000ff */
[C---:B------:R-:W-:Y:S02]  /*883c0*/  LOP3.LUT P6, RZ, R0.reuse, 0x400, RZ, 0xc0, !PT ;  /* 0x0000040000ff7812 */ /* 0x040fe400078cc0ff */
[----:B------:R-:W-:Y:S02]  /*883d0*/  LOP3.LUT P0, RZ, R0, 0x800, RZ, 0xc0, !PT ;  /* 0x0000080000ff7812 */ /* 0x000fe4000780c0ff */
[----:B--2---:R-:W-:-:S04]  /*883e0*/  LOP3.LUT R60, R60, 0x7fffffff, RZ, 0xc0, !PT ;  /* 0x7fffffff3c3c7812 */ /* 0x004fc800078ec0ff */
[----:B------:R-:W-:Y:S02]  /*883f0*/  @P1 LOP3.LUT R60, R60, 0x80000000, RZ, 0xfc, !PT ;  /* 0x800000003c3c1812 */ /* 0x000fe400078efcff */
[----:B------:R-:W-:Y:S01]  /*88400*/  LOP3.LUT P1, RZ, R0, 0x400000, RZ, 0xc0, !PT ;  /* 0x0040000000ff7812 */ /* 0x000fe2000782c0ff */
[----:B---3--:R0:W-:-:S12]  /*88410*/  @P5 STG.E.U8 desc[UR28][R16.64], R4 ;  /* 0x0000000410005986 */ /* 0x0081d8000c10111c */
[----:B------:R-:W-:Y:S02]  /*88420*/  @P1 LOP3.LUT R57, R57, 0x1, RZ, 0xfc, !PT ;  /* 0x0000000139391812 */ /* 0x000fe400078efcff */
[----:B------:R-:W-:Y:S02]  /*88430*/  LOP3.LUT P1, RZ, R0, 0x200000, RZ, 0xc0, !PT ;  /* 0x0020000000ff7812 */ /* 0x000fe4000782c0ff */
[----:B0-----:R-:W-:Y:S02]  /*88440*/  PRMT R4, R61, 0x7773, RZ ;  /* 0x000077733d047816 */ /* 0x001fe400000000ff */
[----:B------:R-:W2:Y:S04]  /*88450*/  LDL.LU R61, [R1+0x2bcc] ;  /* 0x002bcc00013d7983 */ /* 0x000ea80000300800 */
[----:B------:R-:W3:Y:S01]  /*88460*/  LDL.LU.64 R30, [R1+0x1438] ;  /* 0x00143800011e7983 */ /* 0x000ee20000300a00 */
[----:B------:R-:W-:-:S03]  /*88470*/  LOP3.LUT R57, R57, 0xfffffffd, RZ, 0xc0, !PT ;  /* 0xfffffffd39397812 */ /* 0x000fc600078ec0ff */
[----:B------:R-:W2:Y:S01]  /*88480*/  LDL.LU.64 R28, [R1+0x1430] ;  /* 0x00143000011c7983 */ /* 0x000ea20000300a00 */
[----:B------:R-:W-:Y:S02]  /*88490*/  @P1 LOP3.LUT R57, R57, 0x2, RZ, 0xfc, !PT ;  /* 0x0000000239391812 */ /* 0x000fe400078efcff */
[----:B------:R-:W-:Y:S01]  /*884a0*/  LOP3.LUT P1, RZ, R0, 0x100000, RZ, 0xc0, !PT ;  /* 0x0010000000ff7812 */ /* 0x000fe2000782c0ff */
[----:B------:R-:W2:Y:S01]  /*884b0*/  LDL.LU.64 R26, [R1+0x1428] ;  /* 0x00142800011a7983 */ /* 0x000ea20000300a00 */
[----:B------:R-:W-:-:S03]  /*884c0*/  LOP3.LUT R57, R57, 0xfffffffb, RZ, 0xc0, !PT ;  /* 0xfffffffb39397812 */ /* 0x000fc600078ec0ff */
[----:B------:R-:W2:Y:S04]  /*884d0*/  LDL.LU.64 R24, [R1+0x1420] ;  /* 0x0014200001187983 */ /* 0x000ea80000300a00 */
[----:B------:R-:W2:Y:S04]  /*884e0*/  LDL.LU.64 R22, [R1+0x1418] ;  /* 0x0014180001167983 */ /* 0x000ea80000300a00 */
[----:B------:R-:W-:Y:S01]  /*884f0*/  @P1 LOP3.LUT R57, R57, 0x4, RZ, 0xfc, !PT ;  /* 0x0000000439391812 */ /* 0x000fe200078efcff */
[----:B------:R-:W2:Y:S01]  /*88500*/  LDL.LU R49, [R1+0x128] ;  /* 0x0001280001317983 */ /* 0x000ea20000300800 */
[----:B------:R-:W-:-:S02]  /*88510*/  LOP3.LUT P1, RZ, R0, 0x80000, RZ, 0xc0, !PT ;  /* 0x0008000000ff7812 */ /* 0x000fc4000782c0ff */
[----:B------:R-:W-:Y:S01]  /*88520*/  LOP3.LUT R57, R57, 0xfffffff7, RZ, 0xc0, !PT ;  /* 0xfffffff739397812 */ /* 0x000fe200078ec0ff */
[----:B------:R-:W2:Y:S04]  /*88530*/  LDL.LU.64 R20, [R1+0x1410] ;  /* 0x0014100001147983 */ /* 0x000ea80000300a00 */
[----:B------:R-:W2:Y:S04]  /*88540*/  LDL.LU.64 R18, [R1+0x1408] ;  /* 0x0014080001127983 */ /* 0x000ea80000300a00 */
[----:B------:R-:W2:Y:S02]  /*88550*/  LDL.LU.64 R16, [R1+0x1400] ;  /* 0x0014000001107983 */ /* 0x000ea40000300a00 */
[----:B------:R-:W-:-:S02]  /*88560*/  @P1 LOP3.LUT R57, R57, 0x8, RZ, 0xfc, !PT ;  /* 0x0000000839391812 */ /* 0x000fc400078efcff */
[----:B------:R-:W-:Y:S02]  /*88570*/  LOP3.LUT P1, RZ, R0, 0x10000, RZ, 0xc0, !PT ;  /* 0x0001000000ff7812 */ /* 0x000fe4000782c0ff */
[----:B------:R-:W-:-:S11]  /*88580*/  LOP3.LUT R57, R57, 0xffffffef, RZ, 0xc0, !PT ;  /* 0xffffffef39397812 */ /* 0x000fd600078ec0ff */
[----:B------:R-:W-:Y:S02]  /*88590*/  @P1 LOP3.LUT R57, R57, 0x10, RZ, 0xfc, !PT ;  /* 0x0000001039391812 */ /* 0x000fe400078efcff */
[----:B------:R-:W-:Y:S02]  /*885a0*/  LOP3.LUT P1, RZ, R0, 0x8000, RZ, 0xc0, !PT ;  /* 0x0000800000ff7812 */ /* 0x000fe4000782c0ff */
[----:B------:R-:W-:-:S11]  /*885b0*/  LOP3.LUT R57, R57, 0xffffffdf, RZ, 0xc0, !PT ;  /* 0xffffffdf39397812 */ /* 0x000fd600078ec0ff */
[----:B------:R-:W-:Y:S02]  /*885c0*/  @P1 LOP3.LUT R57, R57, 0x20, RZ, 0xfc, !PT ;  /* 0x0000002039391812 */ /* 0x000fe400078efcff */
[----:B------:R-:W-:Y:S02]  /*885d0*/  LOP3.LUT P1, RZ, R0, 0x4000, RZ, 0xc0, !PT ;  /* 0x0000400000ff7812 */ /* 0x000fe4000782c0ff */
[----:B------:R-:W-:-:S11]  /*885e0*/  LOP3.LUT R57, R57, 0xffffffbf, RZ, 0xc0, !PT ;  /* 0xffffffbf39397812 */ /* 0x000fd600078ec0ff */
[----:B------:R-:W-:Y:S02]  /*885f0*/  @P1 LOP3.LUT R57, R57, 0x40, RZ, 0xfc, !PT ;  /* 0x0000004039391812 */ /* 0x000fe400078efcff */
[----:B------:R-:W-:Y:S02]  /*88600*/  LOP3.LUT P1, RZ, R0, 0x2000, RZ, 0xc0, !PT ;  /* 0x0000200000ff7812 */ /* 0x000fe4000782c0ff */
[----:B------:R-:W-:Y:S01]  /*88610*/  LOP3.LUT R57, R57, 0xffffff7f, RZ, 0xc0, !PT ;  /* 0xffffff7f39397812 */ /* 0x000fe200078ec0ff */
[----:B------:R0:W-:Y:S10]  /*88620*/  @P6 STG.E.U8 desc[UR28][R10.64], R4 ;  /* 0x000000040a006986 */ /* 0x0001f4000c10111c */
[----:B------:R-:W-:-:S02]  /*88630*/  @P1 LOP3.LUT R57, R57, 0x80, RZ, 0xfc, !PT ;  /* 0x0000008039391812 */ /* 0x000fc400078efcff */
[----:B------:R-:W-:Y:S01]  /*88640*/  LOP3.LUT P1, RZ, R0, 0x1000, RZ, 0xc0, !PT ;  /* 0x0000100000ff7812 */ /* 0x000fe2000782c0ff */
[----:B0-----:R-:W2:Y:S01]  /*88650*/  LDL.LU.64 R10, [R1+0x13d8] ;  /* 0x0013d800010a7983 */ /* 0x001ea20000300a00 */
[----:B----4-:R-:W-:-:S05]  /*88660*/  PRMT R4, R48, 0x7770, RZ ;  /* 0x0000777030047816 */ /* 0x010fca00000000ff */
[----:B------:R0:W-:Y:S02]  /*88670*/  @P0 STG.E.U8 desc[UR28][R6.64], R4 ;  /* 0x0000000406000986 */ /* 0x0001e4000c10111c */
[----:B0-----:R-:W-:Y:S02]  /*88680*/  PRMT R4, R48, 0x7771, RZ ;  /* 0x0000777130047816 */ /* 0x001fe400000000ff */
[----:B------:R-:W4:Y:S04]  /*88690*/  LDL.LU.64 R6, [R1+0x13a0] ;  /* 0x0013a00001067983 */ /* 0x000f280000300a00 */
[----:B------:R0:W-:Y:S04]  /*886a0*/  @P1 STG.E.U8 desc[UR28][R54.64], R4 ;  /* 0x0000000436001986 */ /* 0x0001e8000c10111c */
[----:B0-----:R-:W4:Y:S01]  /*886b0*/  LDL.LU.64 R54, [R1+0x1390] ;  /* 0x0013900001367983 */ /* 0x001f220000300a00 */
[----:B------:R-:W-:-:S02]  /*886c0*/  LOP3.LUT P1, RZ, R57, 0x80, RZ, 0xc0, !PT ;  /* 0x0000008039ff7812 */ /* 0x000fc4000782c0ff */
[----:B------:R-:W-:-:S11]  /*886d0*/  PRMT R4, R48, 0x7772, RZ ;  /* 0x0000777230047816 */ /* 0x000fd600000000ff */
[----:B------:R0:W-:Y:S01]  /*886e0*/  @P1 STG.E.U8 desc[UR28][R52.64], R4 ;  /* 0x0000000434001986 */ /* 0x0001e2000c10111c */
[C---:B------:R-:W-:Y:S02]  /*886f0*/  LOP3.LUT P1, RZ, R57.reuse, 0x40, RZ, 0xc0, !PT ;  /* 0x0000004039ff7812 */ /* 0x040fe4000782c0ff */
[----:B0-----:R-:W-:Y:S01]  /*88700*/  PRMT R4, R48, 0x7773, RZ ;  /* 0x0000777330047816 */ /* 0x001fe200000000ff */
[----:B------:R-:W4:Y:S10]  /*88710*/  LDL.LU.64 R52, [R1+0x1308] ;  /* 0x0013080001347983 */ /* 0x000f340000300a00 */
[----:B------:R0:W-:Y:S04]  /*88720*/  @P1 STG.E.U8 desc[UR28][R58.64], R4 ;  /* 0x000000043a001986 */ /* 0x0001e8000c10111c */
[----:B0-----:R-:W4:Y:S04]  /*88730*/  LDL.LU.64 R58, [R1+0x1388] ;  /* 0x00138800013a7983 */ /* 0x001f280000300a00 */
[----:B------:R-:W4:Y:S01]  /*88740*/  LDL.LU R48, [R1+0x108] ;  /* 0x0001080001307983 */ /* 0x000f220000300800 */
[----:B------:R-:W-:-:S02]  /*88750*/  LOP3.LUT P1, RZ, R57, 0x20, RZ, 0xc0, !PT ;  /* 0x0000002039ff7812 */ /* 0x000fc4000782c0ff */
[----:B------:R-:W-:Y:S02]  /*88760*/  PRMT R4, R5, 0x7770, RZ ;  /* 0x0000777005047816 */ /* 0x000fe400000000ff */
[C---:B------:R-:W-:Y:S02]  /*88770*/  LOP3.LUT P2, RZ, R0.reuse, 0x1000000, RZ, 0xc0, !PT ;  /* 0x0100000000ff7812 */ /* 0x040fe4000784c0ff */
[C---:B------:R-:W-:Y:S02]  /*88780*/  LOP3.LUT P3, RZ, R0.reuse, 0x2000000, RZ, 0xc0, !PT ;  /* 0x0200000000ff7812 */ /* 0x040fe4000786c0ff */
[C---:B------:R-:W-:Y:S02]  /*88790*/  LOP3.LUT P4, RZ, R0.reuse, 0x4000000, RZ, 0xc0, !PT ;  /* 0x0400000000ff7812 */ /* 0x040fe4000788c0ff */
[----:B------:R-:W-:-:S03]  /*887a0*/  LOP3.LUT P5, RZ, R0, 0x8000000, RZ, 0xc0, !PT ;  /* 0x0800000000ff7812 */ /* 0x000fc600078ac0ff */
[----:B---3--:R0:W-:Y:S01]  /*887b0*/  @P1 STG.E.U8 desc[UR28][R30.64], R4 ;  /* 0x000000041e001986 */ /* 0x0081e2000c10111c */
[----:B------:R-:W-:Y:S02]  /*887c0*/  LOP3.LUT P1, RZ, R57, 0x10, RZ, 0xc0, !PT ;  /* 0x0000001039ff7812 */ /* 0x000fe4000782c0ff */
[----:B0-----:R-:W-:-:S11]  /*887d0*/  PRMT R4, R5, 0x7771, RZ ;  /* 0x0000777105047816 */ /* 0x001fd600000000ff */
[----:B--2---:R0:W-:Y:S01]  /*887e0*/  @P1 STG.E.U8 desc[UR28][R28.64], R4 ;  /* 0x000000041c001986 */ /* 0x0041e2000c10111c */
[----:B------:R-:W-:Y:S02]  /*887f0*/  LOP3.LUT P1, RZ, R57, 0x8, RZ, 0xc0, !PT ;  /* 0x0000000839ff7812 */ /* 0x000fe4000782c0ff */
[----:B0-----:R-:W-:-:S11]  /*88800*/  PRMT R4, R5, 0x7772, RZ ;  /* 0x0000777205047816 */ /* 0x001fd600000000ff */
[----:B------:R0:W-:Y:S01]  /*88810*/  @P1 STG.E.U8 desc[UR28][R26.64], R4 ;  /* 0x000000041a001986 */ /* 0x0001e2000c10111c */
        /* <DEDUP_REMOVED lines=11> */
[----:B------:R0:W-:Y:S02]  /*888d0*/  @P1 STG.E.U8 desc[UR28][R18.64], R4 ;  /* 0x0000000412001986 */ /* 0x0001e4000c10111c */
[----:B0-----:R-:W-:-:S05]  /*888e0*/  PRMT R4, R49, 0x7773, RZ ;  /* 0x0000777331047816 */ /* 0x001fca00000000ff */
[----:B------:R0:W-:Y:S02]  /*888f0*/  @P2 STG.E.U8 desc[UR28][R16.64], R4 ;  /* 0x0000000410002986 */ /* 0x0001e4000c10111c */
[----:B0-----:R-:W-:-:S05]  /*88900*/  PRMT R4, R61, 0x7770, RZ ;  /* 0x000077703d047816 */ /* 0x001fca00000000ff */
[----:B------:R0:W-:Y:S02]  /*88910*/  @P3 STG.E.U8 desc[UR28][R10.64], R4 ;  /* 0x000000040a003986 */ /* 0x0001e4000c10111c */
[----:B0-----:R-:W-:-:S05]  /*88920*/  PRMT R4, R61, 0x7771, RZ ;  /* 0x000077713d047816 */ /* 0x001fca00000000ff */
[----:B----4-:R0:W-:Y:S02]  /*88930*/  @P4 STG.E.U8 desc[UR28][R6.64], R4 ;  /* 0x0000000406004986 */ /* 0x0101e4000c10111c */
[----:B0-----:R-:W-:-:S05]  /*88940*/  PRMT R4, R61, 0x7772, RZ ;  /* 0x000077723d047816 */ /* 0x001fca00000000ff */
[----:B------:R0:W-:Y:S02]  /*88950*/  @P5 STG.E.U8 desc[UR28][R54.64], R4 ;  /* 0x0000000436005986 */ /* 0x0001e4000c10111c */
[----:B0-----:R-:W-:Y:S02]  /*88960*/  PRMT R4, R61, 0x7773, RZ ;  /* 0x000077733d047816 */ /* 0x001fe400000000ff */
[----:B------:R-:W2:Y:S01]  /*88970*/  LDL.LU R61, [R1+0x2bc8] ;  /* 0x002bc800013d7983 */ /* 0x000ea20000300800 */
[C---:B------:R-:W-:Y:S02]  /*88980*/  LOP3.LUT P6, RZ, R0.reuse, 0x10000000, RZ, 0xc0, !PT ;  /* 0x1000000000ff7812 */ /* 0x040fe400078cc0ff */
[----:B------:R-:W-:Y:S01]  /*88990*/  LOP3.LUT P0, RZ, R0, 0x20000000, RZ, 0xc0, !PT ;  /* 0x2000000000ff7812 */ /* 0x000fe2000780c0ff */
[----:B------:R-:W3:Y:S04]  /*889a0*/  LDL.LU.64 R16, [R1+0x1380] ;  /* 0x0013800001107983 */ /* 0x000ee80000300a00 */
[----:B------:R-:W4:Y:S04]  /*889b0*/  LDL.LU.64 R10, [R1+0x1378] ;  /* 0x00137800010a7983 */ /* 0x000f280000300a00 */
[----:B------:R-:W3:Y:S04]  /*889c0*/  LDL.LU.64 R6, [R1+0x1370] ;  /* 0x0013700001067983 */ /* 0x000ee80000300a00 */
[----:B------:R0:W-:Y:S04]  /*889d0*/  @P6 STG.E.U8 desc[UR28][R52.64], R4 ;  /* 0x0000000434006986 */ /* 0x0001e8000c10111c */
[----:B------:R-:W3:Y:S01]  /*889e0*/  LDL.LU.64 R54, [R1+0x1368] ;  /* 0x0013680001367983 */ /* 0x000ee20000300a00 */
[----:B0-----:R-:W-:-:S03]  /*889f0*/  PRMT R4, R48, 0x7770, RZ ;  /* 0x0000777030047816 */ /* 0x001fc600000000ff */
[----:B------:R-:W3:Y:S04]  /*88a00*/  LDL.LU.64 R52, [R1+0x1360] ;  /* 0x0013600001347983 */ /* 0x000ee80000300a00 */
[----:B------:R0:W-:Y:S04]  /*88a10*/  @P0 STG.E.U8 desc[UR28][R58.64], R4 ;  /* 0x000000043a000986 */ /* 0x0001e8000c10111c */
[----:B0-----:R-:W3:Y:S04]  /*88a20*/  LDL.LU.64 R58, [R1+0x1358] ;  /* 0x00135800013a7983 */ /* 0x001ee80000300a00 */
[----:B------:R-:W3:Y:S04]  /*88a30*/  LDL.LU R49, [R1+0xf8] ;  /* 0x0000f80001317983 */ /* 0x000ee80000300800 */
[----:B------:R-:W3:Y:S04]  /*88a40*/  LDL.LU.64 R28, [R1+0x1350] ;  /* 0x00135000011c7983 */ /* 0x000ee80000300a00 */
[----:B------:R-:W3:Y:S04]  /*88a50*/  LDL.LU.64 R26, [R1+0x1348] ;  /* 0x00134800011a7983 */ /* 0x000ee80000300a00 */
[----:B------:R-:W3:Y:S04]  /*88a60*/  LDL.LU.64 R24, [R1+0x1340] ;  /* 0x0013400001187983 */ /* 0x000ee80000300a00 */
[----:B------:R-:W3:Y:S01]  /*88a70*/  LDL.LU.64 R22, [R1+0x1338] ;  /* 0x0013380001167983 */ /* 0x000ee20000300a00 */
[----:B------:R-:W-:-:S02]  /*88a80*/  LOP3.LUT R60, R60, 0xffbfffff, RZ, 0xc0, !PT ;  /* 0xffbfffff3c3c7812 */ /* 0x000fc400078ec0ff */
[C---:B------:R-:W-:Y:S01]  /*88a90*/  LOP3.LUT P5, RZ, R0.reuse, 0x40000000, RZ, 0xc0, !PT ;  /* 0x4000000000ff7812 */ /* 0x040fe200078ac0ff */
[----:B------:R-:W3:Y:S01]  /*88aa0*/  LDL.LU.64 R20, [R1+0x1330] ;  /* 0x0013300001147983 */ /* 0x000ee20000300a00 */
[----:B------:R-:W-:Y:S02]  /*88ab0*/  LOP3.LUT P6, RZ, R0, 0x80000000, RZ, 0xc0, !PT ;  /* 0x8000000000ff7812 */ /* 0x000fe400078cc0ff */
[----:B------:R-:W-:Y:S01]  /*88ac0*/  PRMT R4, R48, 0x7771, RZ ;  /* 0x0000777130047816 */ /* 0x000fe200000000ff */
[----:B------:R-:W3:Y:S04]  /*88ad0*/  LDL.LU R57, [R1+0xd8] ;  /* 0x0000d80001397983 */ /* 0x000ee80000300800 */
[----:B------:R-:W3:Y:S01]  /*88ae0*/  LDL.LU.64 R18, [R1+0x1328] ;  /* 0x0013280001127983 */ /* 0x000ee20000300a00 */
[----:B--2---:R-:W-:-:S13]  /*88af0*/  LOP3.LUT P1, RZ, R61, 0x400, RZ, 0xc0, !PT ;  /* 0x000004003dff7812 */ /* 0x004fda000782c0ff */
        /* <DEDUP_REMOVED lines=19> */
[C---:B------:R-:W-:Y:S02]  /*88c30*/  LOP3.LUT P1, RZ, R61.reuse, 0x8, RZ, 0xc0, !PT ;  /* 0x000000083dff7812 */ /* 0x040fe4000782c0ff */
[----:B------:R-:W-:Y:S01]  /*88c40*/  LOP3.LUT R60, R60, 0xdfffffff, RZ, 0xc0, !PT ;  /* 0xdfffffff3c3c7812 */ /* 0x000fe200078ec0ff */
[----:B---3--:R0:W-:Y:S01]  /*88c50*/  @P5 STG.E.U8 desc[UR28][R16.64], R4 ;  /* 0x0000000410005986 */ /* 0x0081e2000c10111c */
[----:B------:R-:W-:-:S09]  /*88c60*/  LOP3.LUT P0, RZ, R61, 0x1, RZ, 0xc0, !PT ;  /* 0x000000013dff7812 */ /* 0x000fd2000780c0ff */
[----:B------:R-:W-:Y:S02]  /*88c70*/  @P1 LOP3.LUT R60, R60, 0x20000000, RZ, 0xfc, !PT ;  /* 0x200000003c3c1812 */ /* 0x000fe400078efcff */
[----:B------:R-:W-:Y:S01]  /*88c80*/  LOP3.LUT P1, RZ, R61, 0x4, RZ, 0xc0, !PT ;  /* 0x000000043dff7812 */ /* 0x000fe2000782c0ff */
[----:B0-----:R-:W2:Y:S01]  /*88c90*/  LDL.LU.64 R16, [R1+0x12f8] ;  /* 0x0012f80001107983 */ /* 0x001ea20000300a00 */
[----:B------:R-:W-:Y:S02]  /*88ca0*/  LOP3.LUT R60, R60, 0xbfffffff, RZ, 0xc0, !PT ;  /* 0xbfffffff3c3c7812 */ /* 0x000fe400078ec0ff */
[----:B------:R-:W-:-:S05]  /*88cb0*/  PRMT R4, R48, 0x7772, RZ ;  /* 0x0000777230047816 */ /* 0x000fca00000000ff */
[----:B----4-:R0:W-:Y:S04]  /*88cc0*/  @P6 STG.E.U8 desc[UR28][R10.64], R4 ;  /* 0x000000040a006986 */ /* 0x0101e8000c10111c */
[----:B------:R-:W-:Y:S02]  /*88cd0*/  @P1 LOP3.LUT R60, R60, 0x40000000, RZ, 0xfc, !PT ;  /* 0x400000003c3c1812 */ /* 0x000fe400078efcff */
[----:B------:R-:W-:Y:S02]  /*88ce0*/  LOP3.LUT P1, RZ, R61, 0x2, RZ, 0xc0, !PT ;  /* 0x000000023dff7812 */ /* 0x000fe4000782c0ff */
[----:B0-----:R-:W-:Y:S01]  /*88cf0*/  PRMT R4, R48, 0x7773, RZ ;  /* 0x0000777330047816 */ /* 0x001fe200000000ff */
[----:B------:R-:W3:Y:S04]  /*88d00*/  LDL.LU.64 R10, [R1+0x12e8] ;  /* 0x0012e800010a7983 */ /* 0x000ee80000300a00 */
[----:B------:R0:W-:Y:S02]  /*88d10*/  @P0 STG.E.U8 desc[UR28][R6.64], R4 ;  /* 0x0000000406000986 */ /* 0x0001e4000c10111c */
[----:B0-----:R-:W-:-:S02]  /*88d20*/  PRMT R4, R49, 0x7770, RZ ;  /* 0x0000777031047816 */ /* 0x001fc400000000ff */
[----:B------:R-:W4:Y:S04]  /*88d30*/  LDL.LU.64 R6, [R1+0x1268] ;  /* 0x0012680001067983 */ /* 0x000f280000300a00 */
[----:B------:R0:W-:Y:S01]  /*88d40*/  @P1 STG.E.U8 desc[UR28][R54.64], R4 ;  /* 0x0000000436001986 */ /* 0x0001e2000c10111c */
[C---:B------:R-:W-:Y:S02]  /*88d50*/  LOP3.LUT P1, RZ, R60.reuse, 0x40000000, RZ, 0xc0, !PT ;  /* 0x400000003cff7812 */ /* 0x040fe4000782c0ff */
[----:B0-----:R-:W-:Y:S01]  /*88d60*/  PRMT R4, R49, 0x7771, RZ ;  /* 0x0000777131047816 */ /* 0x001fe200000000ff */
[----:B------:R-:W4:Y:S10]  /*88d70*/  LDL.LU.64 R54, [R1+0x12e0] ;  /* 0x0012e00001367983 */ /* 0x000f340000300a00 */
[----:B------:R0:W-:Y:S01]  /*88d80*/  @P1 STG.E.U8 desc[UR28][R52.64], R4 ;  /* 0x0000000434001986 */ /* 0x0001e2000c10111c */
[----:B------:R-:W-:-:S02]  /*88d90*/  LOP3.LUT P1, RZ, R60, 0x20000000, RZ, 0xc0, !PT ;  /* 0x200000003cff7812 */ /* 0x000fc4000782c0ff */
[----:B0-----:R-:W-:Y:S01]  /*88da0*/  PRMT R4, R49, 0x7772, RZ ;  /* 0x0000777231047816 */ /* 0x001fe200000000ff */
[----:B------:R-:W4:Y:S10]  /*88db0*/  LDL.LU.64 R52, [R1+0x12d8] ;  /* 0x0012d80001347983 */ /* 0x000f340000300a00 */
[----:B------:R0:W-:Y:S01]  /*88dc0*/  @P1 STG.E.U8 desc[UR28][R58.64], R4 ;  /* 0x000000043a001986 */ /* 0x0001e2000c10111c */
[----:B------:R-:W-:-:S02]  /*88dd0*/  LOP3.LUT P1, RZ, R60, 0x10000000, RZ, 0xc0, !PT ;  /* 0x100000003cff7812 */ /* 0x000fc4000782c0ff */
[----:B0-----:R-:W-:Y:S01]  /*88de0*/  PRMT R4, R49, 0x7773, RZ ;  /* 0x0000777331047816 */ /* 0x001fe200000000ff */
[----:B------:R-:W4:Y:S10]  /*88df0*/  LDL.LU.64 R58, [R1+0x12d0] ;  /* 0x0012d000013a7983 */ /* 0x000f340000300a00 */
[----:B------:R0:W-:Y:S01]  /*88e00*/  @P1 STG.E.U8 desc[UR28][R28.64], R4 ;  /* 0x000000041c001986 */ /* 0x0001e2000c10111c */
[----:B------:R-:W-:-:S03]  /*88e10*/  LOP3.LUT P1, RZ, R60, 0x8000000, RZ, 0xc0, !PT ;  /* 0x080000003cff7812 */ /* 0x000fc6000782c0ff */
[----:B------:R-:W4:Y:S01]  /*88e20*/  LDL.LU.64 R48, [R1+0x12c8] ;  /* 0x0012c80001307983 */ /* 0x000f220000300a00 */
[----:B0-----:R-:W-:-:S09]  /*88e30*/  PRMT R4, R3, 0x7770, RZ ;  /* 0x0000777003047816 */ /* 0x001fd200000000ff */
[----:B------:R0:W-:Y:S01]  /*88e40*/  @P1 STG.E.U8 desc[UR28][R26.64], R4 ;  /* 0x000000041a001986 */ /* 0x0001e2000c10111c */
[----:B------:R-:W-:Y:S02]  /*88e50*/  LOP3.LUT P1, RZ, R60, 0x4000000, RZ, 0xc0, !PT ;  /* 0x040000003cff7812 */ /* 0x000fe4000782c0ff */
[----:B0-----:R-:W-:-:S11]  /*88e60*/  PRMT R4, R3, 0x7771, RZ ;  /* 0x0000777103047816 */ /* 0x001fd600000000ff */
[----:B------:R0:W-:Y:S01]  /*88e70*/  @P1 STG.E.U8 desc[UR28][R24.64], R4 ;  /* 0x0000000418001986 */ /* 0x0001e2000c10111c */
[----:B------:R-:W-:Y:S02]  /*88e80*/  LOP3.LUT P1, RZ, R60, 0x2000000, RZ, 0xc0, !PT ;  /* 0x020000003cff7812 */ /* 0x000fe4000782c0ff */
[----:B0-----:R-:W-:-:S11]  /*88e90*/  PRMT R4, R3, 0x7772, RZ ;  /* 0x0000777203047816 */ /* 0x001fd600000000ff */
[----:B------:R0:W-:Y:S02]  /*88ea0*/  @P1 STG.E.U8 desc[UR28][R22.64], R4 ;  /* 0x0000000416001986 */ /* 0x0001e4000c10111c */
[----:B0-----:R-:W-:Y:S02]  /*88eb0*/  PRMT R4, R3, 0x7773, RZ ;  /* 0x0000777303047816 */ /* 0x001fe400000000ff */
[----:B------:R-:W4:Y:S01]  /*88ec0*/  LDL.LU R3, [R1+0x2bc4] ;  /* 0x002bc40001037983 */ /* 0x000f220000300800 */
[----:B------:R-:W-:-:S13]  /*88ed0*/  LOP3.LUT P1, RZ, R60, 0x1000000, RZ, 0xc0, !PT ;  /* 0x010000003cff7812 */ /* 0x000fda000782c0ff */
[----:B------:R0:W-:Y:S01]  /*88ee0*/  @P1 STG.E.U8 desc[UR28][R20.64], R4 ;  /* 0x0000000414001986 */ /* 0x0001e2000c10111c */
[----:B------:R-:W-:Y:S02]  /*88ef0*/  LOP3.LUT P1, RZ, R60, 0x800000, RZ, 0xc0, !PT ;  /* 0x008000003cff7812 */ /* 0x000fe4000782c0ff */
[----:B0-----:R-:W-:-:S11]  /*88f00*/  PRMT R4, R57, 0x7770, RZ ;  /* 0x0000777039047816 */ /* 0x001fd600000000ff */
[----:B------:R0:W-:Y:S01]  /*88f10*/  @P1 STG.E.U8 desc[UR28][R18.64], R4 ;  /* 0x0000000412001986 */ /* 0x0001e2000c10111c */
[----:B------:R-:W-:Y:S02]  /*88f20*/  LOP3.LUT P1, RZ, R60, 0x400000, RZ, 0xc0, !PT ;  /* 0x004000003cff7812 */ /* 0x000fe4000782c0ff */
[C---:B------:R-:W-:Y:S02]  /*88f30*/  LOP3.LUT P2, RZ, R61.reuse, 0x800, RZ, 0xc0, !PT ;  /* 0x000008003dff7812 */ /* 0x040fe4000784c0ff */
[----:B------:R-:W-:Y:S02]  /*88f40*/  LOP3.LUT P3, RZ, R61, 0x1000, RZ, 0xc0, !PT ;  /* 0x000010003dff7812 */ /* 0x000fe4000786c0ff */
[----:B0-----:R-:W-:Y:S02]  /*88f50*/  PRMT R4, R57, 0x7771, RZ ;  /* 0x0000777139047816 */ /* 0x001fe400000000ff */
[C---:B------:R-:W-:Y:S02]  /*88f60*/  LOP3.LUT P4, RZ, R61.reuse, 0x2000, RZ, 0xc0, !PT ;  /* 0x000020003dff7812 */ /* 0x040fe4000788c0ff */
[----:B------:R-:W-:-:S02]  /*88f70*/  LOP3.LUT P5, RZ, R61, 0x4000, RZ, 0xc0, !PT ;  /* 0x000040003dff7812 */ /* 0x000fc400078ac0ff */
[C---:B------:R-:W-:Y:S02]  /*88f80*/  LOP3.LUT P6, RZ, R61.reuse, 0x8000, RZ, 0xc0, !PT ;  /* 0x000080003dff7812 */ /* 0x040fe400078cc0ff */
[----:B------:R-:W-:Y:S01]  /*88f90*/  LOP3.LUT P0, RZ, R61, 0x10000, RZ, 0xc0, !PT ;  /* 0x000100003dff7812 */ /* 0x000fe2000780c0ff */
[----:B--2---:R0:W-:Y:S02]  /*88fa0*/  @P1 STG.E.U8 desc[UR28][R16.64], R4 ;  /* 0x0000000410001986 */ /* 0x0041e4000c10111c */
[----:B0-----:R-:W-:-:S05]  /*88fb0*/  PRMT R4, R57, 0x7772, RZ ;  /* 0x0000777239047816 */ /* 0x001fca00000000ff */
[----:B---3--:R0:W-:Y:S02]  /*88fc0*/  @P2 STG.E.U8 desc[UR28][R10.64], R4 ;  /* 0x000000040a002986 */ /* 0x0081e4000c10111c */
[----:B0-----:R-:W-:-:S05]  /*88fd0*/  PRMT R4, R57, 0x7773, RZ ;  /* 0x0000777339047816 */ /* 0x001fca00000000ff */
[----:B----4-:R0:W-:Y:S02]  /*88fe0*/  @P3 STG.E.U8 desc[UR28][R6.64], R4 ;  /* 0x0000000406003986 */ /* 0x0101e4000c10111c */
        /* <DEDUP_REMOVED lines=8> */
[----:B------:R0:W-:Y:S04]  /*89070*/  @P0 STG.E.U8 desc[UR28][R48.64], R4 ;  /* 0x0000000430000986 */ /* 0x0001e8000c10111c */
[----:B0-----:R-:W3:Y:S04]  /*89080*/  LDL.LU.64 R48, [R1+0x12c0] ;  /* 0x0012c00001307983 */ /* 0x001ee80000300a00 */
[----:B------:R-:W4:Y:S04]  /*89090*/  LDL.LU.64 R58, [R1+0x12b8] ;  /* 0x0012b800013a7983 */ /* 0x000f280000300a00 */
[----:B------:R-:W2:Y:S04]  /*890a0*/  LDL.LU.64 R6, [R1+0x12b0] ;  /* 0x0012b00001067983 */ /* 0x000ea80000300a00 */
[----:B------:R-:W2:Y:S04]  /*890b0*/  LDL.LU R57, [R1+0x13c] ;  /* 0x00013c0001397983 */ /* 0x000ea80000300800 */
[----:B------:R-:W3:Y:S04]  /*890c0*/  LDL.LU.64 R54, [R1+0x12a8] ;  /* 0x0012a80001367983 */ /* 0x000ee80000300a00 */
[----:B------:R-:W4:Y:S04]  /*890d0*/  LDL.LU.64 R52, [R1+0x12a0] ;  /* 0x0012a00001347983 */ /* 0x000f280000300a00 */
[----:B------:R-:W4:Y:S01]  /*890e0*/  LDL.LU R5, [R1+0x12c] ;  /* 0x00012c0001057983 */ /* 0x000f220000300800 */
[----:B------:R-:W-:-:S02]  /*890f0*/  LOP3.LUT P5, RZ, R61, 0x20000, RZ, 0xc0, !PT ;  /* 0x000200003dff7812 */ /* 0x000fc400078ac0ff */
        /* <DEDUP_REMOVED lines=10> */
[----:B------:R-:W-:Y:S02]  /*891a0*/  LOP3.LUT R60, R60, 0xfffeffff, RZ, 0xc0, !PT ;  /* 0xfffeffff3c3c7812 */ /* 0x000fe400078ec0ff */
[----:B------:R-:W-:-:S09]  /*891b0*/  LOP3.LUT P6, RZ, R61, 0x40000, RZ, 0xc0, !PT ;  /* 0x000400003dff7812 */ /* 0x000fd200078cc0ff */
[----:B------:R-:W-:Y:S02]  /*891c0*/  @P1 LOP3.LUT R60, R60, 0x10000, RZ, 0xfc, !PT ;  /* 0x000100003c3c1812 */ /* 0x000fe400078efcff */
[----:B------:R-:W-:Y:S02]  /*891d0*/  LOP3.LUT P1, RZ, R61, 0x2000000, RZ, 0xc0, !PT ;  /* 0x020000003dff7812 */ /* 0x000fe4000782c0ff */
[----:B------:R-:W-:-:S11]  /*891e0*/  LOP3.LUT R60, R60, 0xfffdffff, RZ, 0xc0, !PT ;  /* 0xfffdffff3c3c7812 */ /* 0x000fd600078ec0ff */
[----:B------:R-:W-:Y:S02]  /*891f0*/  @P1 LOP3.LUT R60, R60, 0x20000, RZ, 0xfc, !PT ;  /* 0x000200003c3c1812 */ /* 0x000fe400078efcff */
[----:B------:R-:W-:Y:S02]  /*89200*/  LOP3.LUT P1, RZ, R61, 0x1000000, RZ, 0xc0, !PT ;  /* 0x010000003dff7812 */ /* 0x000fe4000782c0ff */
[----:B--2---:R-:W-:-:S05]  /*89210*/  PRMT R4, R57, 0x7770, RZ ;  /* 0x0000777039047816 */ /* 0x004fca00000000ff */
[----:B---3--:R0:W-:Y:S04]  /*89220*/  @P5 STG.E.U8 desc[UR28][R48.64], R4 ;  /* 0x0000000430005986 */ /* 0x0081e8000c10111c */
[----:B0-----:R-:W2:Y:S04]  /*89230*/  LDL.LU.64 R48, [R1+0x1298] ;  /* 0x0012980001307983 */ /* 0x001ea80000300a00 */
[----:B------:R-:W3:Y:S01]  /*89240*/  LDL.LU.64 R30, [R1+0x1290] ;  /* 0x00129000011e7983 */ /* 0x000ee20000300a00 */
[----:B------:R-:W-:-:S03]  /*89250*/  PRMT R4, R57, 0x7771, RZ ;  /* 0x0000777139047816 */ /* 0x000fc600000000ff */
[----:B------:R-:W3:Y:S04]  /*89260*/  LDL.LU.64 R28, [R1+0x1288] ;  /* 0x00128800011c7983 */ /* 0x000ee80000300a00 */
[----:B----4-:R0:W-:Y:S01]  /*89270*/  @P6 STG.E.U8 desc[UR28][R58.64], R4 ;  /* 0x000000043a006986 */ /* 0x0101e2000c10111c */
[----:B------:R-:W-:-:S03]  /*89280*/  LOP3.LUT R60, R60, 0xfffbffff, RZ, 0xc0, !PT ;  /* 0xfffbffff3c3c7812 */ /* 0x000fc600078ec0ff */
[----:B0-----:R-:W4:Y:S04]  /*89290*/  LDL.LU R58, [R1+0x11c] ;  /* 0x00011c00013a7983 */ /* 0x001f280000300800 */
[----:B------:R-:W4:Y:S01]  /*892a0*/  LDL.LU.64 R26, [R1+0x1280] ;  /* 0x00128000011a7983 */ /* 0x000f220000300a00 */
[----:B------:R-:W-:Y:S02]  /*892b0*/  @P1 LOP3.LUT R60, R60, 0x40000, RZ, 0xfc, !PT ;  /* 0x000400003c3c1812 */ /* 0x000fe400078efcff */
[----:B------:R-:W-:Y:S01]  /*892c0*/  LOP3.LUT P1, RZ, R61, 0x800000, RZ, 0xc0, !PT ;  /* 0x008000003dff7812 */ /* 0x000fe2000782c0ff */
[----:B------:R-:W4:Y:S01]  /*892d0*/  LDL.LU.64 R24, [R1+0x1278] ;  /* 0x0012780001187983 */ /* 0x000f220000300a00 */
[----:B------:R-:W-:-:S03]  /*892e0*/  LOP3.LUT R60, R60, 0xfff7ffff, RZ, 0xc0, !PT ;  /* 0xfff7ffff3c3c7812 */ /* 0x000fc600078ec0ff */
[----:B------:R-:W4:Y:S01]  /*892f0*/  LDL.LU.64 R22, [R1+0x1258] ;  /* 0x0012580001167983 */ /* 0x000f220000300a00 */
[----:B------:R-:W-:-:S03]  /*89300*/  LOP3.LUT P0, RZ, R61, 0x80000, RZ, 0xc0, !PT ;  /* 0x000800003dff7812 */ /* 0x000fc6000780c0ff */
[----:B------:R-:W4:Y:S04]  /*89310*/  LDL.LU.64 R20, [R1+0x11d0] ;  /* 0x0011d00001147983 */ /* 0x000f280000300a00 */
[----:B------:R-:W-:Y:S02]  /*89320*/  @P1 LOP3.LUT R60, R60, 0x80000, RZ, 0xfc, !PT ;  /* 0x000800003c3c1812 */ /* 0x000fe400078efcff */
[----:B------:R-:W-:Y:S02]  /*89330*/  LOP3.LUT P1, RZ, R61, 0x400000, RZ, 0xc0, !PT ;  /* 0x004000003dff7812 */ /* 0x000fe4000782c0ff */
[----:B------:R-:W-:Y:S02]  /*89340*/  LOP3.LUT R60, R60, 0xffefffff, RZ, 0xc0, !PT ;  /* 0xffefffff3c3c7812 */ /* 0x000fe400078ec0ff */
[----:B------:R-:W-:-:S09]  /*89350*/  PRMT R4, R57, 0x7772, RZ ;  /* 0x0000777239047816 */ /* 0x000fd200000000ff */
[----:B------:R-:W-:Y:S02]  /*89360*/  @P1 LOP3.LUT R60, R60, 0x100000, RZ, 0xfc, !PT ;  /* 0x001000003c3c1812 */ /* 0x000fe400078efcff */
[----:B------:R-:W-:Y:S02]  /*89370*/  LOP3.LUT P1, RZ, R61, 0x200000, RZ, 0xc0, !PT ;  /* 0x002000003dff7812 */ /* 0x000fe4000782c0ff */
[----:B------:R-:W-:Y:S01]  /*89380*/  LOP3.LUT R60, R60, 0xffdfffff, RZ, 0xc0, !PT ;  /* 0xffdfffff3c3c7812 */ /* 0x000fe200078ec0ff */
[----:B------:R0:W-:Y:S10]  /*89390*/  @P0 STG.E.U8 desc[UR28][R6.64], R4 ;  /* 0x0000000406000986 */ /* 0x0001f4000c10111c */
[----:B------:R-:W-:-:S02]  /*893a0*/  @P1 LOP3.LUT R60, R60, 0x200000, RZ, 0xfc, !PT ;  /* 0x002000003c3c1812 */ /* 0x000fc400078efcff */
[----:B------:R-:W-:Y:S02]  /*893b0*/  LOP3.LUT P1, RZ, R61, 0x100000, RZ, 0xc0, !PT ;  /* 0x001000003dff7812 */ /* 0x000fe4000782c0ff */
[----:B0-----:R-:W-:Y:S02]  /*893c0*/  PRMT R4, R57, 0x7773, RZ ;  /* 0x0000777339047816 */ /* 0x001fe400000000ff */
[----:B------:R-:W4:Y:S04]  /*893d0*/  LDL.LU R57, [R1+0x10c] ;  /* 0x00010c0001397983 */ /* 0x000f280000300800 */
[----:B------:R-:W4:Y:S04]  /*893e0*/  LDL.LU.64 R18, [R1+0x1250] ;  /* 0x0012500001127983 */ /* 0x000f280000300a00 */
[----:B------:R-:W4:Y:S04]  /*893f0*/  LDL.LU.64 R16, [R1+0x1248] ;  /* 0x0012480001107983 */ /* 0x000f280000300a00 */
[----:B------:R0:W-:Y:S01]  /*89400*/  @P1 STG.E.U8 desc[UR28][R54.64], R4 ;  /* 0x0000000436001986 */ /* 0x0001e2000c10111c */
[----:B------:R-:W-:-:S03]  /*89410*/  LOP3.LUT P1, RZ, R60, 0x200000, RZ, 0xc0, !PT ;  /* 0x002000003cff7812 */ /* 0x000fc6000782c0ff */
[----:B------:R-:W4:Y:S04]  /*89420*/  LDL.LU.64 R10, [R1+0x1240] ;  /* 0x00124000010a7983 */ /* 0x000f280000300a00 */
[----:B------:R-:W4:Y:S01]  /*89430*/  LDL.LU.64 R6, [R1+0x1238] ;  /* 0x0012380001067983 */ /* 0x000f220000300a00 */
[----:B0-----:R-:W-:-:S03]  /*89440*/  PRMT R4, R5, 0x7770, RZ ;  /* 0x0000777005047816 */ /* 0x001fc600000000ff */
[----:B------:R-:W4:Y:S04]  /*89450*/  LDL.LU R59, [R1+0xfc] ;  /* 0x0000fc00013b7983 */ /* 0x000f280000300800 */
[----:B------:R0:W-:Y:S01]  /*89460*/  @P1 STG.E.U8 desc[UR28][R52.64], R4 ;  /* 0x0000000434001986 */ /* 0x0001e2000c10111c */
[----:B------:R-:W-:-:S03]  /*89470*/  LOP3.LUT P1, RZ, R60, 0x100000, RZ, 0xc0, !PT ;  /* 0x001000003cff7812 */ /* 0x000fc6000782c0ff */
[----:B------:R-:W4:Y:S01]  /*89480*/  LDL.LU.64 R54, [R1+0x1230] ;  /* 0x0012300001367983 */ /* 0x000f220000300a00 */
[----:B0-----:R-:W-:-:S03]  /*89490*/  PRMT R4, R5, 0x7771, RZ ;  /* 0x0000777105047816 */ /* 0x001fc600000000ff */
[----:B------:R-:W4:Y:S06]  /*894a0*/  LDL.LU.64 R52, [R1+0x1228] ;  /* 0x0012280001347983 */ /* 0x000f2c0000300a00 */
[----:B--2---:R0:W-:Y:S04]  /*894b0*/  @P1 STG.E.U8 desc[UR28][R48.64], R4 ;  /* 0x0000000430001986 */ /* 0x0041e8000c10111c */
[----:B0-----:R-:W2:Y:S01]  /*894c0*/  LDL.LU.64 R48, [R1+0x1220] ;  /* 0x0012200001307983 */ /* 0x001ea20000300a00 */
[----:B------:R-:W-:-:S02]  /*894d0*/  LOP3.LUT P1, RZ, R60, 0x80000, RZ, 0xc0, !PT ;  /* 0x000800003cff7812 */ /* 0x000fc4000782c0ff */
[----:B------:R-:W-:-:S11]  /*894e0*/  PRMT R4, R5, 0x7772, RZ ;  /* 0x0000777205047816 */ /* 0x000fd600000000ff */
[----:B---3--:R0:W-:Y:S01]  /*894f0*/  @P1 STG.E.U8 desc[UR28][R30.64], R4 ;  /* 0x000000041e001986 */ /* 0x0081e2000c10111c */
[----:B------:R-:W-:Y:S02]  /*89500*/  LOP3.LUT P1, RZ, R60, 0x40000, RZ, 0xc0, !PT ;  /* 0x000400003cff7812 */ /* 0x000fe4000782c0ff */
[----:B0-----:R-:W-:-:S11]  /*89510*/  PRMT R4, R5, 0x7773, RZ ;  /* 0x0000777305047816 */ /* 0x001fd600000000ff */
[----:B------:R4:W-:Y:S01]  /*89520*/  @P1 STG.E.U8 desc[UR28][R28.64], R4 ;  /* 0x000000041c001986 */ /* 0x0009e2000c10111c */
[----:B------:R-:W-:Y:S02]  /*89530*/  LOP3.LUT P1, RZ, R60, 0x20000, RZ, 0xc0, !PT ;  /* 0x000200003cff7812 */ /* 0x000fe4000782c0ff */
[----:B----4-:R-:W-:-:S11]  /*89540*/  PRMT R4, R58, 0x7770, RZ ;  /* 0x000077703a047816 */ /* 0x010fd600000000ff */
        /* <DEDUP_REMOVED lines=11> */
[C---:B------:R-:W-:Y:S02]  /*89600*/  LOP3.LUT P2, RZ, R61.reuse, 0x40000000, RZ, 0xc0, !PT ;  /* 0x400000003dff7812 */ /* 0x040fe4000784c0ff */
[----:B------:R-:W-:Y:S02]  /*89610*/  LOP3.LUT P3, RZ, R61, 0x80000000, RZ, 0xc0, !PT ;  /* 0x800000003dff7812 */ /* 0x000fe4000786c0ff */
[----:B0-----:R-:W-:-:S07]  /*89620*/  PRMT R4, R57, 0x7770, RZ ;  /* 0x0000777039047816 */ /* 0x001fce00000000ff */
[----:B------:R0:W-:Y:S01]  /*89630*/  @P1 STG.E.U8 desc[UR28][R18.64], R4 ;  /* 0x0000000412001986 */ /* 0x0001e2000c10111c */
[----:B------:R-:W-:Y:S02]  /*89640*/  LOP3.LUT P4, RZ, R3, 0x1, RZ, 0xc0, !PT ;  /* 0x0000000103ff7812 */ /* 0x000fe4000788c0ff */
[----:B0-----:R-:W-:-:S05]  /*89650*/  PRMT R4, R57, 0x7771, RZ ;  /* 0x0000777139047816 */ /* 0x001fca00000000ff */
        /* <DEDUP_REMOVED lines=8> */
[C---:B0-----:R-:W-:Y:S01]  /*896e0*/  PRMT R4, R59.reuse, 0x7770, RZ ;  /* 0x000077703b047816 */ /* 0x041fe200000000ff */
[----:B------:R-:W3:Y:S04]  /*896f0*/  LDL.LU.64 R6, [R1+0x1218] ;  /* 0x0012180001067983 */ /* 0x000ee80000300a00 */
[----:B------:R0:W-:Y:S02]  /*89700*/  @P5 STG.E.U8 desc[UR28][R54.64], R4 ;  /* 0x0000000436005986 */ /* 0x0001e4000c10111c */
[----:B0-----:R-:W-:-:S05]  /*89710*/  PRMT R4, R59, 0x7771, RZ ;  /* 0x000077713b047816 */ /* 0x001fca00000000ff */
[----:B------:R0:W-:Y:S02]  /*89720*/  @P6 STG.E.U8 desc[UR28][R52.64], R4 ;  /* 0x0000000434006986 */ /* 0x0001e4000c10111c */
[----:B0-----:R-:W-:-:S05]  /*89730*/  PRMT R4, R59, 0x7772, RZ ;  /* 0x000077723b047816 */ /* 0x001fca00000000ff */
[----:B--2---:R0:W-:Y:S04]  /*89740*/  @P0 STG.E.U8 desc[UR28][R48.64], R4 ;  /* 0x0000000430000986 */ /* 0x0041e8000c10111c */
[----:B0-----:R-:W2:Y:S04]  /*89750*/  LDL.LU.64 R48, [R1+0x1210] ;  /* 0x0012100001307983 */ /* 0x001ea80000300a00 */
[----:B------:R-:W4:Y:S04]  /*89760*/  LDL.LU.64 R10, [R1+0x1208] ;  /* 0x00120800010a7983 */ /* 0x000f280000300a00 */
[----:B------:R-:W2:Y:S04]  /*89770*/  LDL.LU.64 R54, [R1+0x1200] ;  /* 0x0012000001367983 */ /* 0x000ea80000300a00 */
[----:B------:R-:W2:Y:S04]  /*89780*/  LDL.LU R57, [R1+0xec] ;  /* 0x0000ec0001397983 */ /* 0x000ea80000300800 */
[----:B------:R-:W4:Y:S01]  /*89790*/  LDL.LU.64 R52, [R1+0x11f8] ;  /* 0x0011f80001347983 */ /* 0x000f220000300a00 */
[----:B------:R-:W-:-:S03]  /*897a0*/  LOP3.LUT P5, RZ, R3, 0x10, RZ, 0xc0, !PT ;  /* 0x0000001003ff7812 */ /* 0x000fc600078ac0ff */
[----:B------:R-:W4:Y:S01]  /*897b0*/  LDL.LU R4, [R1+0xdc] ;  /* 0x0000dc0001047983 */ /* 0x000f220000300800 */
[----:B------:R-:W-:Y:S02]  /*897c0*/  PRMT R5, R59, 0x7773, RZ ;  /* 0x000077733b057816 */ /* 0x000fe400000000ff */
[C---:B------:R-:W-:Y:S01]  /*897d0*/  LOP3.LUT P6, RZ, R3.reuse, 0x20, RZ, 0xc0, !PT ;  /* 0x0000002003ff7812 */ /* 0x040fe200078cc0ff */
[----:B------:R-:W4:Y:S01]  /*897e0*/  LDL.LU.64 R58, [R1+0x11f0] ;  /* 0x0011f000013a7983 */ /* 0x000f220000300a00 */
[----:B------:R-:W-:Y:S02]  /*897f0*/  LOP3.LUT P1, RZ, R3, 0x10000, RZ, 0xc0, !PT ;  /* 0x0001000003ff7812 */ /* 0x000fe4000782c0ff */
[----:B------:R-:W-:-:S03]  /*89800*/  LOP3.LUT R60, R60, 0xffffffef, RZ, 0xc0, !PT ;  /* 0xffffffef3c3c7812 */ /* 0x000fc600078ec0ff */
[----:B---3--:R2:W-:Y:S08]  /*89810*/  @P5 STG.E.U8 desc[UR28][R6.64], R5 ;  /* 0x0000000506005986 */ /* 0x0085f0000c10111c */
[----:B------:R-:W-:Y:S02]  /*89820*/  @P1 LOP3.LUT R60, R60, 0x10, RZ, 0xfc, !PT ;  /* 0x000000103c3c1812 */ /* 0x000fe400078efcff */
[----:B------:R-:W-:-:S02]  /*89830*/  LOP3.LUT P1, RZ, R3, 0x8000, RZ, 0xc0, !PT ;  /* 0x0000800003ff7812 */ /* 0x000fc4000782c0ff */
[----:B--2---:R-:W-:-:S05]  /*89840*/  PRMT R5, R57, 0x7770, RZ ;  /* 0x0000777039057816 */ /* 0x004fca00000000ff */
[----:B------:R0:W-:Y:S04]  /*89850*/  @P6 STG.E.U8 desc[UR28][R48.64], R5 ;  /* 0x0000000530006986 */ /* 0x0001e8000c10111c */
[----:B0-----:R-:W2:Y:S01]  /*89860*/  LDL.LU.64 R48, [R1+0x11e8] ;  /* 0x0011e80001307983 */ /* 0x001ea20000300a00 */
[----:B------:R-:W-:-:S03]  /*89870*/  LOP3.LUT R60, R60, 0xffffffdf, RZ, 0xc0, !PT ;  /* 0xffffffdf3c3c7812 */ /* 0x000fc600078ec0ff */
[----:B------:R-:W3:Y:S01]  /*89880*/  LDL.LU.64 R30, [R1+0x11e0] ;  /* 0x0011e000011e7983 */ /* 0x000ee20000300a00 */
[----:B------:R-:W-:Y:S02]  /*89890*/  @P1 LOP3.LUT R60, R60, 0x20, RZ, 0xfc, !PT ;  /* 0x000000203c3c1812 */ /* 0x000fe400078efcff */
[C---:B------:R-:W-:Y:S01]  /*898a0*/  LOP3.LUT P1, RZ, R3.reuse, 0x4000, RZ, 0xc0, !PT ;  /* 0x0000400003ff7812 */ /* 0x040fe2000782c0ff */
[----:B------:R-:W3:Y:S01]  /*898b0*/  LDL.LU.64 R26, [R1+0x11b8] ;  /* 0x0011b800011a7983 */ /* 0x000ee20000300a00 */
[----:B------:R-:W-:Y:S02]  /*898c0*/  LOP3.LUT R60, R60, 0xffffffbf, RZ, 0xc0, !PT ;  /* 0xffffffbf3c3c7812 */ /* 0x000fe400078ec0ff */
[----:B------:R-:W-:Y:S01]  /*898d0*/  LOP3.LUT P0, RZ, R3, 0x40, RZ, 0xc0, !PT ;  /* 0x0000004003ff7812 */ /* 0x000fe2000780c0ff */
[----:B------:R-:W3:Y:S01]  /*898e0*/  LDL.LU R5, [R1+0xc0] ;  /* 0x0000c00001057983 */ /* 0x000ee20000300800 */
[----:B------:R-:W-:-:S03]  /*898f0*/  PRMT R6, R57, 0x7771, RZ ;  /* 0x0000777139067816 */ /* 0x000fc600000000ff */
[----:B------:R-:W3:Y:S04]  /*89900*/  LDL.LU.64 R24, [R1+0x11b0] ;  /* 0x0011b00001187983 */ /* 0x000ee80000300a00 */
[----:B------:R-:W-:Y:S01]  /*89910*/  @P1 LOP3.LUT R60, R60, 0x40, RZ, 0xfc, !PT ;  /* 0x000000403c3c1812 */ /* 0x000fe200078efcff */
[----:B------:R-:W3:Y:S01]  /*89920*/  LDL.LU.64 R22, [R1+0x11a8] ;  /* 0x0011a80001167983 */ /* 0x000ee20000300a00 */
[----:B------:R-:W-:Y:S02]  /*89930*/  LOP3.LUT P1, RZ, R3, 0x2000, RZ, 0xc0, !PT ;  /* 0x0000200003ff7812 */ /* 0x000fe4000782c0ff */
[----:B------:R-:W-:Y:S01]  /*89940*/  LOP3.LUT R60, R60, 0xffffff7f, RZ, 0xc0, !PT ;  /* 0xffffff7f3c3c7812 */ /* 0x000fe200078ec0ff */
[----:B----4-:R0:W-:Y:S01]  /*89950*/  @P0 STG.E.U8 desc[UR28][R10.64], R6 ;  /* 0x000000060a000986 */ /* 0x0101e2000c10111c */
[----:B------:R-:W-:-:S03]  /*89960*/  PRMT R28, R4, 0x7770, RZ ;  /* 0x00007770041c7816 */ /* 0x000fc600000000ff */
[----:B------:R-:W4:Y:S04]  /*89970*/  LDL.LU.64 R20, [R1+0x1168] ;  /* 0x0011680001147983 */ /* 0x000f280000300a00 */
[----:B------:R-:W4:Y:S02]  /*89980*/  LDL.LU.64 R18, [R1+0x1160] ;  /* 0x0011600001127983 */ /* 0x000f240000300a00 */
[----:B------:R-:W-:Y:S02]  /*89990*/  @P1 LOP3.LUT R60, R60, 0x80, RZ, 0xfc, !PT ;  /* 0x000000803c3c1812 */ /* 0x000fe400078efcff */
[----:B------:R-:W-:Y:S01]  /*899a0*/  LOP3.LUT P1, RZ, R3, 0x1000, RZ, 0xc0, !PT ;  /* 0x0000100003ff7812 */ /* 0x000fe2000782c0ff */
[----:B------:R-:W4:Y:S01]  /*899b0*/  LDL.LU.64 R16, [R1+0x1158] ;  /* 0x0011580001107983 */ /* 0x000f220000300a00 */
[----:B------:R-:W-:-:S02]  /*899c0*/  LOP3.LUT R60, R60, 0xfffffeff, RZ, 0xc0, !PT ;  /* 0xfffffeff3c3c7812 */ /* 0x000fc400078ec0ff */
[----:B0-----:R-:W-:Y:S01]  /*899d0*/  PRMT R6, R57, 0x7772, RZ ;  /* 0x0000777239067816 */ /* 0x001fe200000000ff */
[----:B------:R-:W4:Y:S08]  /*899e0*/  LDL.LU.64 R10, [R1+0x1150] ;  /* 0x00115000010a7983 */ /* 0x000f300000300a00 */
[----:B------:R-:W-:Y:S02]  /*899f0*/  @P1 LOP3.LUT R60, R60, 0x100, RZ, 0xfc, !PT ;  /* 0x000001003c3c1812 */ /* 0x000fe400078efcff */
[----:B------:R-:W-:-:S02]  /*89a00*/  LOP3.LUT P1, RZ, R3, 0x800, RZ, 0xc0, !PT ;  /* 0x0000080003ff7812 */ /* 0x000fc4000782c0ff */
        /* <DEDUP_REMOVED lines=11> */
[----:B------:R-:W-:-:S13]  /*89ac0*/  LOP3.LUT P1, RZ, R3, 0x80, RZ, 0xc0, !PT ;  /* 0x0000008003ff7812 */ /* 0x000fda000782c0ff */
[----:B------:R0:W-:Y:S01]  /*89ad0*/  @P1 STG.E.U8 desc[UR28][R54.64], R6 ;  /* 0x0000000636001986 */ /* 0x0001e2000c10111c */
[----:B------:R-:W-:Y:S02]  /*89ae0*/  LOP3.LUT P1, RZ, R60, 0x1000, RZ, 0xc0, !PT ;  /* 0x000010003cff7812 */ /* 0x000fe4000782c0ff */
[----:B0-----:R-:W-:-:S11]  /*89af0*/  PRMT R6, R57, 0x7773, RZ ;  /* 0x0000777339067816 */ /* 0x001fd600000000ff */
[----:B------:R0:W-:Y:S01]  /*89b00*/  @P1 STG.E.U8 desc[UR28][R52.64], R6 ;  /* 0x0000000634001986 */ /* 0x0001e2000c10111c */
[----:B------:R-:W-:-:S03]  /*89b10*/  LOP3.LUT P1, RZ, R60, 0x800, RZ, 0xc0, !PT ;  /* 0x000008003cff7812 */ /* 0x000fc6000782c0ff */
[----:B0-----:R-:W4:Y:S10]  /*89b20*/  LDL.LU.64 R6, [R1+0x1148] ;  /* 0x0011480001067983 */ /* 0x001f340000300a00 */
[----:B------:R0:W-:Y:S01]  /*89b30*/  @P1 STG.E.U8 desc[UR28][R58.64], R28 ;  /* 0x0000001c3a001986 */ /* 0x0001e2000c10111c */
[----:B------:R-:W-:-:S03]  /*89b40*/  LOP3.LUT P1, RZ, R60, 0x400, RZ, 0xc0, !PT ;  /* 0x000004003cff7812 */ /* 0x000fc6000782c0ff */
[----:B------:R-:W4:Y:S04]  /*89b50*/  LDL.LU R57, [R1+0xa0] ;  /* 0x0000a00001397983 */ /* 0x000f280000300800 */
[----:B------:R-:W4:Y:S01]  /*89b60*/  LDL.LU.64 R54, [R1+0x1140] ;  /* 0x0011400001367983 */ /* 0x000f220000300a00 */
[----:B0-----:R-:W-:-:S03]  /*89b70*/  PRMT R28, R4, 0x7771, RZ ;  /* 0x00007771041c7816 */ /* 0x001fc600000000ff */
[----:B------:R-:W4:Y:S04]  /*89b80*/  LDL.LU.64 R52, [R1+0x1138] ;  /* 0x0011380001347983 */ /* 0x000f280000300a00 */
[----:B------:R-:W4:Y:S04]  /*89b90*/  LDL.LU.64 R58, [R1+0x1130] ;  /* 0x00113000013a7983 */ /* 0x000f280000300a00 */
[----:B--2---:R0:W-:Y:S04]  /*89ba0*/  @P1 STG.E.U8 desc[UR28][R48.64], R28 ;  /* 0x0000001c30001986 */ /* 0x0041e8000c10111c */
[----:B0-----:R-:W2:Y:S01]  /*89bb0*/  LDL.LU.64 R48, [R1+0x2bb8] ;  /* 0x002bb80001307983 */ /* 0x001ea20000300a00 */
[----:B------:R-:W-:-:S02]  /*89bc0*/  LOP3.LUT P1, RZ, R60, 0x200, RZ, 0xc0, !PT ;  /* 0x000002003cff7812 */ /* 0x000fc4000782c0ff */
[C---:B------:R-:W-:Y:S02]  /*89bd0*/  PRMT R28, R4.reuse, 0x7772, RZ ;  /* 0x00007772041c7816 */ /* 0x040fe400000000ff */
[----:B------:R-:W-:-:S09]  /*89be0*/  PRMT R4, R4, 0x7773, RZ ;  /* 0x0000777304047816 */ /* 0x000fd200000000ff */
[----:B---3--:R-:W-:Y:S01]  /*89bf0*/  @P1 STG.E.U8 desc[UR28][R30.64], R28 ;  /* 0x0000001c1e001986 */ /* 0x008fe2000c10111c */
[----:B------:R-:W-:-:S13]  /*89c00*/  LOP3.LUT P1, RZ, R60, 0x100, RZ, 0xc0, !PT ;  /* 0x000001003cff7812 */ /* 0x000fda000782c0ff */
        /* <DEDUP_REMOVED lines=9> */
[----:B----4-:R0:W-:Y:S01]  /*89ca0*/  @P1 STG.E.U8 desc[UR28][R20.64], R4 ;  /* 0x0000000414001986 */ /* 0x0101e2000c10111c */
[----:B------:R-:W-:Y:S02]  /*89cb0*/  LOP3.LUT P1, RZ, R60, 0x10, RZ, 0xc0, !PT ;  /* 0x000000103cff7812 */ /* 0x000fe4000782c0ff */
[C---:B------:R-:W-:Y:S02]  /*89cc0*/  LOP3.LUT P2, RZ, R3.reuse, 0x20000, RZ, 0xc0, !PT ;  /* 0x0002000003ff7812 */ /* 0x040fe4000784c0ff */
[----:B------:R-:W-:Y:S02]  /*89cd0*/  LOP3.LUT P3, RZ, R3, 0x40000, RZ, 0xc0, !PT ;  /* 0x0004000003ff7812 */ /* 0x000fe4000786c0ff */
[----:B0-----:R-:W-:-:S07]  /*89ce0*/  PRMT R4, R5, 0x7773, RZ ;  /* 0x0000777305047816 */ /* 0x001fce00000000ff */
[----:B------:R2:W-:Y:S01]  /*89cf0*/  @P1 STG.E.U8 desc[UR28][R18.64], R4 ;  /* 0x0000000412001986 */ /* 0x0005e2000c10111c */
[C---:B------:R-:W-:Y:S02]  /*89d00*/  LOP3.LUT P4, RZ, R3.reuse, 0x80000, RZ, 0xc0, !PT ;  /* 0x0008000003ff7812 */ /* 0x040fe4000788c0ff */
[C---:B------:R-:W-:Y:S02]  /*89d10*/  LOP3.LUT P5, RZ, R3.reuse, 0x100000, RZ, 0xc0, !PT ;  /* 0x0010000003ff7812 */ /* 0x040fe400078ac0ff */
[----:B------:R-:W-:Y:S02]  /*89d20*/  LOP3.LUT P6, RZ, R3, 0x200000, RZ, 0xc0, !PT ;  /* 0x0020000003ff7812 */ /* 0x000fe400078cc0ff */
[----:B--2---:R-:W-:-:S05]  /*89d30*/  PRMT R4, R48, 0x7770, RZ ;  /* 0x0000777030047816 */ /* 0x004fca00000000ff */
[----:B------:R0:W-:Y:S02]  /*89d40*/  @P2 STG.E.U8 desc[UR28][R16.64], R4 ;  /* 0x0000000410002986 */ /* 0x0001e4000c10111c */
[----:B0-----:R-:W-:-:S05]  /*89d50*/  PRMT R4, R48, 0x7771, RZ ;  /* 0x0000777130047816 */ /* 0x001fca00000000ff */
[----:B------:R0:W-:Y:S02]  /*89d60*/  @P3 STG.E.U8 desc[UR28][R10.64], R4 ;  /* 0x000000040a003986 */ /* 0x0001e4000c10111c */
[----:B0-----:R-:W-:-:S05]  /*89d70*/  PRMT R4, R48, 0x7772, RZ ;  /* 0x0000777230047816 */ /* 0x001fca00000000ff */
[----:B------:R0:W-:Y:S02]  /*89d80*/  @P4 STG.E.U8 desc[UR28][R6.64], R4 ;  /* 0x0000000406004986 */ /* 0x0001e4000c10111c */
[----:B0-----:R-:W-:Y:S02]  /*89d90*/  PRMT R4, R48, 0x7773, RZ ;  /* 0x0000777330047816 */ /* 0x001fe400000000ff */
[----:B------:R-:W2:Y:S04]  /*89da0*/  LDL.LU R48, [R1+0x2bb0] ;  /* 0x002bb00001307983 */ /* 0x000ea80000300800 */
[----:B------:R-:W3:Y:S04]  /*89db0*/  LDL.LU.64 R18, [R1+0x11a0] ;  /* 0x0011a00001127983 */ /* 0x000ee80000300a00 */
[----:B------:R0:W-:Y:S04]  /*89dc0*/  @P5 STG.E.U8 desc[UR28][R54.64], R4 ;  /* 0x0000000436005986 */ /* 0x0001e8000c10111c */
[----:B------:R-:W4:Y:S04]  /*89dd0*/  LDL.LU.64 R16, [R1+0x1198] ;  /* 0x0011980001107983 */ /* 0x000f280000300a00 */
[----:B------:R-:W3:Y:S01]  /*89de0*/  LDL.LU.64 R10, [R1+0x1190] ;  /* 0x00119000010a7983 */ /* 0x000ee20000300a00 */
[----:B0-----:R-:W-:-:S03]  /*89df0*/  PRMT R4, R57, 0x7770, RZ ;  /* 0x0000777039047816 */ /* 0x001fc600000000ff */
[----:B------:R-:W3:Y:S04]  /*89e00*/  LDL.LU.64 R6, [R1+0x1188] ;  /* 0x0011880001067983 */ /* 0x000ee80000300a00 */
[----:B------:R0:W-:Y:S04]  /*89e10*/  @P6 STG.E.U8 desc[UR28][R52.64], R4 ;  /* 0x0000000434006986 */ /* 0x0001e8000c10111c */
[----:B------:R-:W3:Y:S04]  /*89e20*/  LDL.LU.64 R54, [R1+0x1180] ;  /* 0x0011800001367983 */ /* 0x000ee80000300a00 */
[----:B0-----:R-:W3:Y:S01]  /*89e30*/  LDL.LU R53, [R1+0x90] ;  /* 0x0000900001357983 */ /* 0x001ee20000300800 */
[----:B------:R-:W-:-:S02]  /*89e40*/  LOP3.LUT P0, RZ, R3, 0x400000, RZ, 0xc0, !PT ;  /* 0x0040000003ff7812 */ /* 0x000fc4000780c0ff */
[----:B------:R-:W-:-:S11]  /*89e50*/  PRMT R4, R57, 0x7771, RZ ;  /* 0x0000777139047816 */ /* 0x000fd600000000ff */
[----:B------:R0:W-:Y:S04]  /*89e60*/  @P0 STG.E.U8 desc[UR28][R58.64], R4 ;  /* 0x000000043a000986 */ /* 0x0001e8000c10111c */
[----:B0-----:R-:W3:Y:S01]  /*89e70*/  LDL.LU.64 R58, [R1+0x1128] ;  /* 0x00112800013a7983 */ /* 0x001ee20000300a00 */
[----:B------:R-:W-:-:S03]  /*89e80*/  LOP3.LUT R61, R61, 0xf7ffffff, RZ, 0xc0, !PT ;  /* 0xf7ffffff3d3d7812 */ /* 0x000fc600078ec0ff */
[----:B------:R-:W3:Y:S04]  /*89e90*/  LDL.LU R25, [R1+0x80] ;  /* 0x0000800001197983 */ /* 0x000ee80000300800 */
[----:B------:R-:W3:Y:S04]  /*89ea0*/  LDL.LU.64 R30, [R1+0x1120] ;  /* 0x00112000011e7983 */ /* 0x000ee80000300a00 */
[----:B------:R-:W4:Y:S01]  /*89eb0*/  LDL.LU.64 R28, [R1+0x1118] ;  /* 0x00111800011c7983 */ /* 0x000f220000300a00 */
[----:B------:R-:W-:Y:S02]  /*89ec0*/  LOP3.LUT P5, RZ, R3, 0x800000, RZ, 0xc0, !PT ;  /* 0x0080000003ff7812 */ /* 0x000fe400078ac0ff */
[----:B------:R-:W-:Y:S01]  /*89ed0*/  LOP3.LUT R60, R60, 0xfffffffe, RZ, 0xc0, !PT ;  /* 0xfffffffe3c3c7812 */ /* 0x000fe200078ec0ff */
[----:B------:R-:W4:Y:S01]  /*89ee0*/  LDL.LU.64 R26, [R1+0x1108] ;  /* 0x00110800011a7983 */ /* 0x000f220000300a00 */
[----:B------:R-:W-:-:S02]  /*89ef0*/  PRMT R4, R57, 0x7772, RZ ;  /* 0x0000777239047816 */ /* 0x000fc400000000ff */
[C---:B------:R-:W-:Y:S02]  /*89f00*/  LOP3.LUT P6, RZ, R3.reuse, 0x1000000, RZ, 0xc0, !PT ;  /* 0x0100000003ff7812 */ /* 0x040fe400078cc0ff */
[----:B------:R-:W-:Y:S02]  /*89f10*/  LOP3.LUT P0, RZ, R3, 0x2000000, RZ, 0xc0, !PT ;  /* 0x0200000003ff7812 */ /* 0x000fe4000780c0ff */
        /* <DEDUP_REMOVED lines=14> */
[----:B------:R-:W-:Y:S01]  /*8a000*/  LOP3.LUT P1, RZ, R3, 0x40000000, RZ, 0xc0, !PT ;  /* 0x4000000003ff7812 */ /* 0x000fe2000782c0ff */
[----:B---3--:R0:W-:-:S12]  /*8a010*/  @P5 STG.E.U8 desc[UR28][R18.64], R4 ;  /* 0x0000000412005986 */ /* 0x0081d8000c10111c */
[----:B------:R-:W-:Y:S02]  /*8a020*/  @P1 LOP3.LUT R60, R60, 0x1, RZ, 0xfc, !PT ;  /* 0x000000013c3c1812 */ /* 0x000fe400078efcff */
[----:B------:R-:W-:Y:S02]  /*8a030*/  LOP3.LUT P1, RZ, R3, 0x20000000, RZ, 0xc0, !PT ;  /* 0x2000000003ff7812 */ /* 0x000fe4000782c0ff */
[----:B0-----:R-:W-:Y:S02]  /*8a040*/  PRMT R4, R57, 0x7773, RZ ;  /* 0x0000777339047816 */ /* 0x001fe400000000ff */
[----:B------:R-:W-:Y:S01]  /*8a050*/  LOP3.LUT R60, R60, 0xfffffffd, RZ, 0xc0, !PT ;  /* 0xfffffffd3c3c7812 */ /* 0x000fe200078ec0ff */
[----:B------:R-:W2:Y:S04]  /*8a060*/  LDL.LU R57, [R1+0x70] ;  /* 0x0000700001397983 */ /* 0x000ea80000300800 */
[----:B------:R-:W3:Y:S04]  /*8a070*/  LDL.LU.64 R22, [R1+0x1100] ;  /* 0x0011000001167983 */ /* 0x000ee80000300a00 */
[----:B------:R-:W-:Y:S01]  /*8a080*/  @P1 LOP3.LUT R60, R60, 0x2, RZ, 0xfc, !PT ;  /* 0x000000023c3c1812 */ /* 0x000fe200078efcff */
[----:B------:R-:W2:Y:S01]  /*8a090*/  LDL.LU.64 R20, [R1+0x10f8] ;  /* 0x0010f80001147983 */ /* 0x000ea20000300a00 */
[----:B------:R-:W-:-:S02]  /*8a0a0*/  LOP3.LUT P1, RZ, R3, 0x10000000, RZ, 0xc0, !PT ;  /* 0x1000000003ff7812 */ /* 0x000fc4000782c0ff */
[----:B------:R-:W-:Y:S01]  /*8a0b0*/  LOP3.LUT R60, R60, 0xfffffffb, RZ, 0xc0, !PT ;  /* 0xfffffffb3c3c7812 */ /* 0x000fe200078ec0ff */
[----:B------:R-:W2:Y:S10]  /*8a0c0*/  LDL.LU.64 R18, [R1+0x10f0] ;  /* 0x0010f00001127983 */ /* 0x000eb40000300a00 */
[----:B------:R-:W-:-:S02]  /*8a0d0*/  @P1 LOP3.LUT R60, R60, 0x4, RZ, 0xfc, !PT ;  /* 0x000000043c3c1812 */ /* 0x000fc400078efcff */
[----:B------:R-:W-:Y:S02]  /*8a0e0*/  LOP3.LUT P1, RZ, R3, 0x8000000, RZ, 0xc0, !PT ;  /* 0x0800000003ff7812 */ /* 0x000fe4000782c0ff */
[----:B------:R-:W-:Y:S01]  /*8a0f0*/  LOP3.LUT R60, R60, 0xfffffff7, RZ, 0xc0, !PT ;  /* 0xfffffff73c3c7812 */ /* 0x000fe200078ec0ff */
[----:B----4-:R0:W-:Y:S10]  /*8a100*/  @P6 STG.E.U8 desc[UR28][R16.64], R4 ;  /* 0x0000000410006986 */ /* 0x0101f4000c10111c */
[----:B------:R-:W-:-:S02]  /*8a110*/  @P1 LOP3.LUT R60, R60, 0x8, RZ, 0xfc, !PT ;  /* 0x000000083c3c1812 */ /* 0x000fc400078efcff */
[----:B------:R-:W-:Y:S01]  /*8a120*/  LOP3.LUT P1, RZ, R3, 0x4000000, RZ, 0xc0, !PT ;  /* 0x0400000003ff7812 */ /* 0x000fe2000782c0ff */
[----:B0-----:R-:W4:Y:S01]  /*8a130*/  LDL.LU.64 R16, [R1+0x10e8] ;  /* 0x0010e80001107983 */ /* 0x001f220000300a00 */
[----:B------:R-:W-:-:S05]  /*8a140*/  PRMT R4, R53, 0x7770, RZ ;  /* 0x0000777035047816 */ /* 0x000fca00000000ff */
[----:B------:R0:W-:Y:S02]  /*8a150*/  @P0 STG.E.U8 desc[UR28][R10.64], R4 ;  /* 0x000000040a000986 */ /* 0x0001e4000c10111c */
[C---:B0-----:R-:W-:Y:S02]  /*8a160*/  PRMT R4, R53.reuse, 0x7771, RZ ;  /* 0x0000777135047816 */ /* 0x041fe400000000ff */
[----:B------:R-:W4:Y:S04]  /*8a170*/  LDL.LU.64 R10, [R1+0x10e0] ;  /* 0x0010e000010a7983 */ /* 0x000f280000300a00 */
[----:B------:R0:W-:Y:S01]  /*8a180*/  @P1 STG.E.U8 desc[UR28][R6.64], R4 ;  /* 0x0000000406001986 */ /* 0x0001e2000c10111c */
[C---:B------:R-:W-:Y:S02]  /*8a190*/  LOP3.LUT P1, RZ, R60.reuse, 0x8, RZ, 0xc0, !PT ;  /* 0x000000083cff7812 */ /* 0x040fe4000782c0ff */
[----:B0-----:R-:W-:Y:S01]  /*8a1a0*/  PRMT R4, R53, 0x7772, RZ ;  /* 0x0000777235047816 */ /* 0x001fe200000000ff */
[----:B------:R-:W4:Y:S10]  /*8a1b0*/  LDL.LU.64 R6, [R1+0x10d8] ;  /* 0x0010d80001067983 */ /* 0x000f340000300a00 */
[----:B------:R0:W-:Y:S04]  /*8a1c0*/  @P1 STG.E.U8 desc[UR28][R54.64], R4 ;  /* 0x0000000436001986 */ /* 0x0001e8000c10111c */
[----:B0-----:R-:W4:Y:S04]  /*8a1d0*/  LDL.LU.64 R4, [R1+0x10d0] ;  /* 0x0010d00001047983 */ /* 0x001f280000300a00 */
[----:B------:R-:W4:Y:S01]  /*8a1e0*/  LDL.LU.64 R54, [R1+0x10c8] ;  /* 0x0010c80001367983 */ /* 0x000f220000300a00 */
[----:B------:R-:W-:-:S02]  /*8a1f0*/  LOP3.LUT P1, RZ, R60, 0x4, RZ, 0xc0, !PT ;  /* 0x000000043cff7812 */ /* 0x000fc4000782c0ff */
[----:B------:R-:W-:Y:S02]  /*8a200*/  PRMT R24, R53, 0x7773, RZ ;  /* 0x0000777335187816 */ /* 0x000fe400000000ff */
[----:B------:R-:W4:Y:S09]  /*8a210*/  LDL.LU.64 R52, [R1+0x10c0] ;  /* 0x0010c00001347983 */ /* 0x000f320000300a00 */
[----:B------:R0:W-:Y:S04]  /*8a220*/  @P1 STG.E.U8 desc[UR28][R58.64], R24 ;  /* 0x000000183a001986 */ /* 0x0001e8000c10111c */
[----:B0-----:R-:W4:Y:S01]  /*8a230*/  LDL.LU.64 R58, [R1+0x10b8] ;  /* 0x0010b800013a7983 */ /* 0x001f220000300a00 */
[----:B------:R-:W-:-:S02]  /*8a240*/  LOP3.LUT P1, RZ, R60, 0x2, RZ, 0xc0, !PT ;  /* 0x000000023cff7812 */ /* 0x000fc4000782c0ff */
[----:B------:R-:W-:-:S11]  /*8a250*/  PRMT R24, R25, 0x7770, RZ ;  /* 0x0000777019187816 */ /* 0x000fd600000000ff */
[----:B------:R-:W-:Y:S01]  /*8a260*/  @P1 STG.E.U8 desc[UR28][R30.64], R24 ;  /* 0x000000181e001986 */ /* 0x000fe2000c10111c */
[----:B------:R-:W-:Y:S02]  /*8a270*/  LOP3.LUT P1, RZ, R60, 0x1, RZ, 0xc0, !PT ;  /* 0x000000013cff7812 */ /* 0x000fe4000782c0ff */
[----:B------:R-:W-:-:S11]  /*8a280*/  PRMT R60, R25, 0x7771, RZ ;  /* 0x00007771193c7816 */ /* 0x000fd600000000ff */
[----:B------:R0:W-:Y:S01]  /*8a290*/  @P1 STG.E.U8 desc[UR28][R28.64], R60 ;  /* 0x0000003c1c001986 */ /* 0x0001e2000c10111c */
[----:B------:R-:W-:Y:S02]  /*8a2a0*/  LOP3.LUT P1, RZ, R61, 0x80000000, RZ, 0xc0, !PT ;  /* 0x800000003dff7812 */ /* 0x000fe4000782c0ff */
[----:B0-----:R-:W-:-:S11]  /*8a2b0*/  PRMT R60, R25, 0x7772, RZ ;  /* 0x00007772193c7816 */ /* 0x001fd600000000ff */
[----:B------:R0:W-:Y:S01]  /*8a2c0*/  @P1 STG.E.U8 desc[UR28][R26.64], R60 ;  /* 0x0000003c1a001986 */ /* 0x0001e2000c10111c */
[----:B------:R-:W-:Y:S02]  /*8a2d0*/  LOP3.LUT P1, RZ, R61, 0x40000000, RZ, 0xc0, !PT ;  /* 0x400000003dff7812 */ /* 0x000fe4000782c0ff */
[----:B0-----:R-:W-:Y:S02]  /*8a2e0*/  PRMT R60, R25, 0x7773, RZ ;  /* 0x00007773193c7816 */ /* 0x001fe400000000ff */
[C---:B------:R-:W-:Y:S02]  /*8a2f0*/  LOP3.LUT P2, RZ, R48.reuse, 0x10, RZ, 0xc0, !PT ;  /* 0x0000001030ff7812 */ /* 0x040fe4000784c0ff */
[C---:B------:R-:W-:Y:S02]  /*8a300*/  LOP3.LUT P3, RZ, R48.reuse, 0x20, RZ, 0xc0, !PT ;  /* 0x0000002030ff7812 */ /* 0x040fe4000786c0ff */
[C---:B------:R-:W-:Y:S02]  /*8a310*/  LOP3.LUT P4, RZ, R48.reuse, 0x40, RZ, 0xc0, !PT ;  /* 0x0000004030ff7812 */ /* 0x040fe4000788c0ff */
[----:B------:R-:W-:-:S03]  /*8a320*/  LOP3.LUT P5, RZ, R48, 0x80, RZ, 0xc0, !PT ;  /* 0x0000008030ff7812 */ /* 0x000fc600078ac0ff */
[----:B---3--:R2:W-:Y:S01]  /*8a330*/  @P1 STG.E.U8 desc[UR28][R22.64], R60 ;  /* 0x0000003c16001986 */ /* 0x0085e2000c10111c */
[----:B------:R-:W-:Y:S02]  /*8a340*/  LOP3.LUT P1, RZ, R61, 0x20000000, RZ, 0xc0, !PT ;  /* 0x200000003dff7812 */ /* 0x000fe4000782c0ff */
[----:B--2---:R-:W-:-:S11]  /*8a350*/  PRMT R60, R57, 0x7770, RZ ;  /* 0x00007770393c7816 */ /* 0x004fd600000000ff */
[----:B------:R0:W-:Y:S01]  /*8a360*/  @P1 STG.E.U8 desc[UR28][R20.64], R60 ;  /* 0x0000003c14001986 */ /* 0x0001e2000c10111c */
[----:B------:R-:W-:Y:S02]  /*8a370*/  LOP3.LUT P1, RZ, R61, 0x10000000, RZ, 0xc0, !PT ;  /* 0x100000003dff7812 */ /* 0x000fe4000782c0ff */
[----:B0-----:R-:W-:-:S11]  /*8a380*/  PRMT R60, R57, 0x7771, RZ ;  /* 0x00007771393c7816 */ /* 0x001fd600000000ff */
[----:B------:R0:W-:Y:S01]  /*8a390*/  @P1 STG.E.U8 desc[UR28][R18.64], R60 ;  /* 0x0000003c12001986 */ /* 0x0001e2000c10111c */
[----:B------:R-:W-:Y:S02]  /*8a3a0*/  LOP3.LUT P1, RZ, R61, 0x8000000, RZ, 0xc0, !PT ;  /* 0x080000003dff7812 */ /* 0x000fe4000782c0ff */
[----:B0-----:R-:W-:-:S11]  /*8a3b0*/  PRMT R60, R57, 0x7772, RZ ;  /* 0x00007772393c7816 */ /* 0x001fd600000000ff */
[----:B----4-:R0:W-:Y:S02]  /*8a3c0*/  @P1 STG.E.U8 desc[UR28][R16.64], R60 ;  /* 0x0000003c10001986 */ /* 0x0101e4000c10111c */
        /* <DEDUP_REMOVED lines=11> */
[C---:B------:R-:W-:Y:S02]  /*8a480*/  LOP3.LUT P6, RZ, R48.reuse, 0x100, RZ, 0xc0, !PT ;  /* 0x0000010030ff7812 */ /* 0x040fe400078cc0ff */
[----:B------:R-:W-:Y:S01]  /*8a490*/  LOP3.LUT P0, RZ, R48, 0x200, RZ, 0xc0, !PT ;  /* 0x0000020030ff7812 */ /* 0x000fe2000780c0ff */
[----:B------:R-:W4:Y:S04]  /*8a4a0*/  LDL.LU.64 R10, [R1+0x10a8] ;  /* 0x0010a800010a7983 */ /* 0x000f280000300a00 */
[----:B------:R-:W2:Y:S04]  /*8a4b0*/  LDL.LU.64 R4, [R1+0x1090] ;  /* 0x0010900001047983 */ /* 0x000ea80000300a00 */
[----:B------:R-:W2:Y:S04]  /*8a4c0*/  LDL.LU.64 R54, [R1+0x1088] ;  /* 0x0010880001367983 */ /* 0x000ea80000300a00 */
[----:B------:R0:W-:Y:S02]  /*8a4d0*/  @P6 STG.E.U8 desc[UR28][R52.64], R60 ;  /* 0x0000003c34006986 */ /* 0x0001e4000c10111c */
[----:B0-----:R-:W-:-:S02]  /*8a4e0*/  PRMT R60, R56, 0x7770, RZ ;  /* 0x00007770383c7816 */ /* 0x001fc400000000ff */
[----:B------:R-:W2:Y:S04]  /*8a4f0*/  LDL.LU.64 R52, [R1+0x1080] ;  /* 0x0010800001347983 */ /* 0x000ea80000300a00 */
[----:B------:R0:W-:Y:S04]  /*8a500*/  @P0 STG.E.U8 desc[UR28][R58.64], R60 ;  /* 0x0000003c3a000986 */ /* 0x0001e8000c10111c */
[----:B0-----:R-:W2:Y:S04]  /*8a510*/  LDL.LU.64 R58, [R1+0x1070] ;  /* 0x00107000013a7983 */ /* 0x001ea80000300a00 */
[----:B------:R-:W2:Y:S01]  /*8a520*/  LDL.LU R57, [R1+0xc4] ;  /* 0x0000c40001397983 */ /* 0x000ea20000300800 */
[----:B------:R-:W-:-:S02]  /*8a530*/  LOP3.LUT P1, RZ, R48, 0x400000, RZ, 0xc0, !PT ;  /* 0x0040000030ff7812 */ /* 0x000fc4000782c0ff */
[----:B------:R-:W-:Y:S01]  /*8a540*/  LOP3.LUT R61, R61, 0xfffbffff, RZ, 0xc0, !PT ;  /* 0xfffbffff3d3d7812 */ /* 0x000fe200078ec0ff */
[----:B------:R-:W2:Y:S10]  /*8a550*/  LDL.LU.64 R28, [R1+0x1068] ;  /* 0x00106800011c7983 */ /* 0x000eb40000300a00 */
[----:B------:R-:W-:-:S02]  /*8a560*/  @P1 LOP3.LUT R61, R61, 0x40000, RZ, 0xfc, !PT ;  /* 0x000400003d3d1812 */ /* 0x000fc400078efcff */
        /* <DEDUP_REMOVED lines=8> */
[----:B------:R-:W-:Y:S02]  /*8a5f0*/  LOP3.LUT R61, R61, 0xffdfffff, RZ, 0xc0, !PT ;  /* 0xffdfffff3d3d7812 */ /* 0x000fe400078ec0ff */
[----:B------:R-:W-:-:S09]  /*8a600*/  PRMT R60, R56, 0x7771, RZ ;  /* 0x00007771383c7816 */ /* 0x000fd200000000ff */
        /* <DEDUP_REMOVED lines=14> */
[C---:B------:R-:W-:Y:S02]  /*8a6f0*/  LOP3.LUT P1, RZ, R48.reuse, 0x4000, RZ, 0xc0, !PT ;  /* 0x0000400030ff7812 */ /* 0x040fe4000782c0ff */
[----:B------:R-:W-:Y:S02]  /*8a700*/  LOP3.LUT P0, RZ, R48, 0x1000, RZ, 0xc0, !PT ;  /* 0x0000100030ff7812 */ /* 0x000fe4000780c0ff */
[----:B------:R-:W-:-:S09]  /*8a710*/  LOP3.LUT R61, R61, 0xfbffffff, RZ, 0xc0, !PT ;  /* 0xfbffffff3d3d7812 */ /* 0x000fd200078ec0ff */
[----:B------:R-:W-:Y:S02]  /*8a720*/  @P1 LOP3.LUT R61, R61, 0x4000000, RZ, 0xfc, !PT ;  /* 0x040000003d3d1812 */ /* 0x000fe400078efcff */
[----:B------:R-:W-:Y:S01]  /*8a730*/  LOP3.LUT P1, RZ, R48, 0x2000, RZ, 0xc0, !PT ;  /* 0x0000200030ff7812 */ /* 0x000fe2000782c0ff */
[----:B---3--:R0:W-:Y:S04]  /*8a740*/  @P5 STG.E.U8 desc[UR28][R6.64], R60 ;  /* 0x0000003c06005986 */ /* 0x0081e8000c10111c */
[----:B0-----:R-:W3:Y:S04]  /*8a750*/  LDL.LU R6, [R1+0xb4] ;  /* 0x0000b40001067983 */ /* 0x001ee80000300800 */
[----:B------:R-:W3:Y:S04]  /*8a760*/  LDL.LU.64 R26, [R1+0x1060] ;  /* 0x00106000011a7983 */ /* 0x000ee80000300a00 */
[----:B------:R-:W3:Y:S04]  /*8a770*/  LDL.LU.64 R24, [R1+0x1058] ;  /* 0x0010580001187983 */ /* 0x000ee80000300a00 */
[----:B------:R-:W3:Y:S04]  /*8a780*/  LDL.LU.64 R22, [R1+0x1050] ;  /* 0x0010500001167983 */ /* 0x000ee80000300a00 */
[----:B------:R-:W3:Y:S01]  /*8a790*/  LDL.LU.64 R20, [R1+0x1048] ;  /* 0x0010480001147983 */ /* 0x000ee20000300a00 */
[----:B------:R-:W-:-:S03]  /*8a7a0*/  PRMT R60, R56, 0x7772, RZ ;  /* 0x00007772383c7816 */ /* 0x000fc600000000ff */
[----:B------:R-:W3:Y:S04]  /*8a7b0*/  LDL.LU R7, [R1+0xa4] ;  /* 0x0000a40001077983 */ /* 0x000ee80000300800 */
[----:B------:R-:W3:Y:S04]  /*8a7c0*/  LDL.LU.64 R18, [R1+0x1040] ;  /* 0x0010400001127983 */ /* 0x000ee80000300a00 */
[----:B----4-:R0:W-:Y:S04]  /*8a7d0*/  @P6 STG.E.U8 desc[UR28][R10.64], R60 ;  /* 0x0000003c0a006986 */ /* 0x0101e8000c10111c */
[----:B------:R-:W4:Y:S01]  /*8a7e0*/  LDL.LU.64 R16, [R1+0x1038] ;  /* 0x0010380001107983 */ /* 0x000f220000300a00 */
[----:B0-----:R-:W-:-:S03]  /*8a7f0*/  PRMT R60, R56, 0x7773, RZ ;  /* 0x00007773383c7816 */ /* 0x001fc600000000ff */
[----:B------:R-:W4:Y:S04]  /*8a800*/  LDL.LU.64 R10, [R1+0x1030] ;  /* 0x00103000010a7983 */ /* 0x000f280000300a00 */
[----:B--2---:R0:W-:Y:S02]  /*8a810*/  @P0 STG.E.U8 desc[UR28][R4.64], R60 ;  /* 0x0000003c04000986 */ /* 0x0041e4000c10111c */
[----:B0-----:R-:W-:Y:S02]  /*8a820*/  PRMT R60, R57, 0x7770, RZ ;  /* 0x00007770393c7816 */ /* 0x001fe400000000ff */
[----:B------:R-:W2:Y:S04]  /*8a830*/  LDL.LU.64 R4, [R1+0x1028] ;  /* 0x0010280001047983 */ /* 0x000ea80000300a00 */
[----:B------:R0:W-:Y:S01]  /*8a840*/  @P1 STG.E.U8 desc[UR28][R54.64], R60 ;  /* 0x0000003c36001986 */ /* 0x0001e2000c10111c */
[----:B------:R-:W-:-:S02]  /*8a850*/  LOP3.LUT P1, RZ, R61, 0x4000000, RZ, 0xc0, !PT ;  /* 0x040000003dff7812 */ /* 0x000fc4000782c0ff */
[----:B0-----:R-:W-:Y:S01]  /*8a860*/  PRMT R60, R57, 0x7771, RZ ;  /* 0x00007771393c7816 */ /* 0x001fe200000000ff */
[----:B------:R-:W2:Y:S10]  /*8a870*/  LDL.LU.64 R54, [R1+0x1020] ;  /* 0x0010200001367983 */ /* 0x000eb40000300a00 */
[----:B------:R0:W-:Y:S01]  /*8a880*/  @P1 STG.E.U8 desc[UR28][R52.64], R60 ;  /* 0x0000003c34001986 */ /* 0x0001e2000c10111c */
[----:B------:R-:W-:-:S02]  /*8a890*/  LOP3.LUT P1, RZ, R61, 0x2000000, RZ, 0xc0, !PT ;  /* 0x020000003dff7812 */ /* 0x000fc4000782c0ff */
[C---:B0-----:R-:W-:Y:S01]  /*8a8a0*/  PRMT R60, R57.reuse, 0x7772, RZ ;  /* 0x00007772393c7816 */ /* 0x041fe200000000ff */
[----:B------:R-:W2:Y:S10]  /*8a8b0*/  LDL.LU.64 R52, [R1+0x1018] ;  /* 0x0010180001347983 */ /* 0x000eb40000300a00 */
[----:B------:R0:W-:Y:S04]  /*8a8c0*/  @P1 STG.E.U8 desc[UR28][R58.64], R60 ;  /* 0x0000003c3a001986 */ /* 0x0001e8000c10111c */
[----:B0-----:R-:W2:Y:S01]  /*8a8d0*/  LDL.LU.64 R58, [R1+0x1010] ;  /* 0x00101000013a7983 */ /* 0x001ea20000300a00 */
[----:B------:R-:W-:-:S03]  /*8a8e0*/  PRMT R60, R57, 0x7773, RZ ;  /* 0x00007773393c7816 */ /* 0x000fc600000000ff */
[----:B------:R-:W2:Y:S01]  /*8a8f0*/  LDL.LU.64 R56, [R1+0x1000] ;  /* 0x0010000001387983 */ /* 0x000ea20000300a00 */
[----:B------:R-:W-:-:S13]  /*8a900*/  LOP3.LUT P1, RZ, R61, 0x1000000, RZ, 0xc0, !PT ;  /* 0x010000003dff7812 */ /* 0x000fda000782c0ff */
[----:B------:R3:W-:Y:S01]  /*8a910*/  @P1 STG.E.U8 desc[UR28][R28.64], R60 ;  /* 0x0000003c1c001986 */ /* 0x0007e2000c10111c */
[----:B------:R-:W-:Y:S02]  /*8a920*/  LOP3.LUT P1, RZ, R61, 0x800000, RZ, 0xc0, !PT ;  /* 0x008000003dff7812 */ /* 0x000fe4000782c0ff */
[C---:B------:R-:W-:Y:S02]  /*8a930*/  LOP3.LUT P2, RZ, R48.reuse, 0x800000, RZ, 0xc0, !PT ;  /* 0x0080000030ff7812 */ /* 0x040fe4000784c0ff */
[C---:B------:R-:W-:Y:S02]  /*8a940*/  LOP3.LUT P3, RZ, R48.reuse, 0x1000000, RZ, 0xc0, !PT ;  /* 0x0100000030ff7812 */ /* 0x040fe4000786c0ff */
[C---:B------:R-:W-:Y:S02]  /*8a950*/  LOP3.LUT P4, RZ, R48.reuse, 0x2000000, RZ, 0xc0, !PT ;  /* 0x0200000030ff7812 */ /* 0x040fe4000788c0ff */
[C---:B------:R-:W-:Y:S02]  /*8a960*/  LOP3.LUT P5, RZ, R48.reuse, 0x4000000, RZ, 0xc0, !PT ;  /* 0x0400000030ff7812 */ /* 0x040fe400078ac0ff */
[----:B------:R-:W-:-:S02]  /*8a970*/  LOP3.LUT P6, RZ, R48, 0x8000000, RZ, 0xc0, !PT ;  /* 0x0800000030ff7812 */ /* 0x000fc400078cc0ff */
[----:B---3--:R-:W-:-:S05]  /*8a980*/  PRMT R60, R6, 0x7770, RZ ;  /* 0x00007770063c7816 */ /* 0x008fca00000000ff */
        /* <DEDUP_REMOVED lines=19> */
[----:B--2---:R0:W-:Y:S02]  /*8aac0*/  @P3 STG.E.U8 desc[UR28][R4.64], R60 ;  /* 0x0000003c04003986 */ /* 0x0041e4000c10111c */
        /* <DEDUP_REMOVED lines=9> */
[----:B------:R-:W4:Y:S04]  /*8ab60*/  LDL.LU.64 R10, [R1+0xff0] ;  /* 0x000ff000010a7983 */ /* 0x000f280000300a00 */
[----:B------:R-:W3:Y:S04]  /*8ab70*/  LDL.LU.64 R6, [R1+0xfe0] ;  /* 0x000fe00001067983 */ /* 0x000ee80000300a00 */
[----:B------:R-:W3:Y:S01]  /*8ab80*/  LDL.LU R55, [R1+0x84] ;  /* 0x0000840001377983 */ /* 0x000ee20000300800 */
[----:B------:R-:W-:-:S03]  /*8ab90*/  LOP3.LUT P0, RZ, R48, 0x10000000, RZ, 0xc0, !PT ;  /* 0x1000000030ff7812 */ /* 0x000fc6000780c0ff */
[----:B------:R-:W3:Y:S04]  /*8aba0*/  LDL.LU.64 R52, [R1+0xfb8] ;  /* 0x000fb80001347983 */ /* 0x000ee80000300a00 */
[----:B------:R-:W3:Y:S06]  /*8abb0*/  LDL.LU.64 R58, [R1+0xfb0] ;  /* 0x000fb000013a7983 */ /* 0x000eec0000300a00 */
[----:B------:R0:W-:Y:S04]  /*8abc0*/  @P0 STG.E.U8 desc[UR28][R56.64], R60 ;  /* 0x0000003c38000986 */ /* 0x0001e8000c10111c */
[----:B0-----:R-:W3:Y:S04]  /*8abd0*/  LDL.LU.64 R56, [R1+0xfa8] ;  /* 0x000fa80001387983 */ /* 0x001ee80000300a00 */
[----:B------:R-:W3:Y:S04]  /*8abe0*/  LDL.LU R4, [R1+0x74] ;  /* 0x0000740001047983 */ /* 0x000ee80000300800 */
[----:B------:R-:W3:Y:S04]  /*8abf0*/  LDL.LU.64 R28, [R1+0xfa0] ;  /* 0x000fa000011c7983 */ /* 0x000ee80000300a00 */
[----:B------:R-:W3:Y:S04]  /*8ac00*/  LDL.LU.64 R26, [R1+0xf98] ;  /* 0x000f9800011a7983 */ /* 0x000ee80000300a00 */
[----:B------:R-:W3:Y:S04]  /*8ac10*/  LDL.LU.64 R24, [R1+0xf90] ;  /* 0x000f900001187983 */ /* 0x000ee80000300a00 */
[----:B------:R-:W3:Y:S04]  /*8ac20*/  LDL.LU.64 R22, [R1+0xf88] ;  /* 0x000f880001167983 */ /* 0x000ee80000300a00 */
[----:B------:R-:W3:Y:S01]  /*8ac30*/  LDL.LU.64 R20, [R1+0xf80] ;  /* 0x000f800001147983 */ /* 0x000ee20000300a00 */
[----:B------:R-:W-:-:S02]  /*8ac40*/  LOP3.LUT R61, R61, 0xfffffdff, RZ, 0xc0, !PT ;  /* 0xfffffdff3d3d7812 */ /* 0x000fc400078ec0ff */
[C---:B------:R-:W-:Y:S01]  /*8ac50*/  LOP3.LUT P5, RZ, R48.reuse, 0x20000000, RZ, 0xc0, !PT ;  /* 0x2000000030ff7812 */ /* 0x040fe200078ac0ff */
[----:B------:R-:W3:Y:S01]  /*8ac60*/  LDL.LU R5, [R1+0x54] ;  /* 0x0000540001057983 */ /* 0x000ee20000300800 */
[C---:B------:R-:W-:Y:S02]  /*8ac70*/  LOP3.LUT P6, RZ, R48.reuse, 0x40000000, RZ, 0xc0, !PT ;  /* 0x4000000030ff7812 */ /* 0x040fe400078cc0ff */
[----:B------:R-:W-:Y:S01]  /*8ac80*/  LOP3.LUT P0, RZ, R48, 0x80000000, RZ, 0xc0, !PT ;  /* 0x8000000030ff7812 */ /* 0x000fe2000780c0ff */
        /* <DEDUP_REMOVED lines=22> */
[----:B------:R-:W-:Y:S02]  /*8adf0*/  LOP3.LUT R61, R61, 0xfffeffff, RZ, 0xc0, !PT ;  /* 0xfffeffff3d3d7812 */ /* 0x000fe400078ec0ff */
[----:B---3--:R-:W-:-:S09]  /*8ae00*/  PRMT R60, R55, 0x7770, RZ ;  /* 0x00007770373c7816 */ /* 0x008fd200000000ff */
[----:B------:R-:W-:Y:S02]  /*8ae10*/  @P1 LOP3.LUT R61, R61, 0x10000, RZ, 0xfc, !PT ;  /* 0x000100003d3d1812 */ /* 0x000fe400078efcff */
[----:B------:R-:W-:Y:S01]  /*8ae20*/  LOP3.LUT P1, RZ, R49, 0x2, RZ, 0xc0, !PT ;  /* 0x0000000231ff7812 */ /* 0x000fe2000782c0ff */
[----:B------:R0:W-:Y:S01]  /*8ae30*/  @P5 STG.E.U8 desc[UR28][R16.64], R60 ;  /* 0x0000003c10005986 */ /* 0x0001e2000c10111c */
[----:B------:R-:W-:Y:S02]  /*8ae40*/  LOP3.LUT R61, R61, 0xfffdffff, RZ, 0xc0, !PT ;  /* 0xfffdffff3d3d7812 */ /* 0x000fe400078ec0ff */
[----:B0-----:R-:W-:Y:S01]  /*8ae50*/  PRMT R60, R55, 0x7771, RZ ;  /* 0x00007771373c7816 */ /* 0x001fe200000000ff */
[----:B------:R-:W2:Y:S08]  /*8ae60*/  LDL.LU.64 R16, [R1+0xf70] ;  /* 0x000f700001107983 */ /* 0x000eb00000300a00 */
[----:B------:R-:W-:-:S02]  /*8ae70*/  @P1 LOP3.LUT R61, R61, 0x20000, RZ, 0xfc, !PT ;  /* 0x000200003d3d1812 */ /* 0x000fc400078efcff */
[----:B------:R-:W-:Y:S01]  /*8ae80*/  LOP3.LUT P1, RZ, R49, 0x1, RZ, 0xc0, !PT ;  /* 0x0000000131ff7812 */ /* 0x000fe2000782c0ff */
[----:B----4-:R0:W-:Y:S02]  /*8ae90*/  @P6 STG.E.U8 desc[UR28][R10.64], R60 ;  /* 0x0000003c0a006986 */ /* 0x0101e4000c10111c */
[C---:B0-----:R-:W-:Y:S02]  /*8aea0*/  PRMT R60, R55.reuse, 0x7772, RZ ;  /* 0x00007772373c7816 */ /* 0x041fe400000000ff */
[----:B------:R-:W3:Y:S04]  /*8aeb0*/  LDL.LU.64 R10, [R1+0xf68] ;  /* 0x000f6800010a7983 */ /* 0x000ee80000300a00 */
[----:B------:R0:W-:Y:S02]  /*8aec0*/  @P0 STG.E.U8 desc[UR28][R6.64], R60 ;  /* 0x0000003c06000986 */ /* 0x0001e4000c10111c */
[----:B0-----:R-:W-:-:S02]  /*8aed0*/  PRMT R60, R55, 0x7773, RZ ;  /* 0x00007773373c7816 */ /* 0x001fc400000000ff */
[----:B------:R-:W4:Y:S04]  /*8aee0*/  LDL.LU.64 R6, [R1+0xf60] ;  /* 0x000f600001067983 */ /* 0x000f280000300a00 */
[----:B------:R0:W-:Y:S01]  /*8aef0*/  @P1 STG.E.U8 desc[UR28][R52.64], R60 ;  /* 0x0000003c34001986 */ /* 0x0001e2000c10111c */
[----:B------:R-:W-:-:S03]  /*8af00*/  LOP3.LUT P1, RZ, R61, 0x20000, RZ, 0xc0, !PT ;  /* 0x000200003dff7812 */ /* 0x000fc6000782c0ff */
[----:B------:R-:W4:Y:S01]  /*8af10*/  LDL.LU.64 R54, [R1+0xf50] ;  /* 0x000f500001367983 */ /* 0x000f220000300a00 */
[----:B0-----:R-:W-:-:S03]  /*8af20*/  PRMT R60, R4, 0x7770, RZ ;  /* 0x00007770043c7816 */ /* 0x001fc600000000ff */
[----:B------:R-:W4:Y:S06]  /*8af30*/  LDL.LU.64 R52, [R1+0xf48] ;  /* 0x000f480001347983 */ /* 0x000f2c0000300a00 */
        /* <DEDUP_REMOVED lines=23> */
[----:B------:R-:W-:Y:S02]  /*8b0b0*/  LOP3.LUT P1, RZ, R61, 0x400, RZ, 0xc0, !PT ;  /* 0x000004003dff7812 */ /* 0x000fe4000782c0ff */
[----:B------:R-:W-:-:S11]  /*8b0c0*/  LOP3.LUT P2, RZ, R49, 0x400, RZ, 0xc0, !PT ;  /* 0x0000040031ff7812 */ /* 0x000fd6000784c0ff */
[----:B------:R0:W-:Y:S01]  /*8b0d0*/  @P1 STG.E.U8 desc[UR28][R18.64], R60 ;  /* 0x0000003c12001986 */ /* 0x0001e2000c10111c */
[----:B------:R-:W-:Y:S02]  /*8b0e0*/  LOP3.LUT P1, RZ, R61, 0x200, RZ, 0xc0, !PT ;  /* 0x000002003dff7812 */ /* 0x000fe4000782c0ff */
[----:B------:R-:W-:Y:S02]  /*8b0f0*/  LOP3.LUT P3, RZ, R49, 0x800, RZ, 0xc0, !PT ;  /* 0x0000080031ff7812 */ /* 0x000fe4000786c0ff */
[----:B0-----:R-:W-:Y:S02]  /*8b100*/  PRMT R60, R5, 0x7770, RZ ;  /* 0x00007770053c7816 */ /* 0x001fe400000000ff */
[C---:B------:R-:W-:Y:S02]  /*8b110*/  LOP3.LUT P4, RZ, R49.reuse, 0x1000, RZ, 0xc0, !PT ;  /* 0x0000100031ff7812 */ /* 0x040fe4000788c0ff */
[C---:B------:R-:W-:Y:S02]  /*8b120*/  LOP3.LUT P5, RZ, R49.reuse, 0x2000, RZ, 0xc0, !PT ;  /* 0x0000200031ff7812 */ /* 0x040fe400078ac0ff */
[----:B------:R-:W-:-:S02]  /*8b130*/  LOP3.LUT P6, RZ, R49, 0x4000, RZ, 0xc0, !PT ;  /* 0x0000400031ff7812 */ /* 0x000fc400078cc0ff */
[----:B------:R-:W-:Y:S01]  /*8b140*/  LOP3.LUT P0, RZ, R49, 0x8000, RZ, 0xc0, !PT ;  /* 0x0000800031ff7812 */ /* 0x000fe2000780c0ff */
[----:B--2---:R0:W-:Y:S02]  /*8b150*/  @P1 STG.E.U8 desc[UR28][R16.64], R60 ;  /* 0x0000003c10001986 */ /* 0x0041e4000c10111c */
[----:B0-----:R-:W-:-:S05]  /*8b160*/  PRMT R60, R5, 0x7771, RZ ;  /* 0x00007771053c7816 */ /* 0x001fca00000000ff */
[----:B---3--:R0:W-:Y:S02]  /*8b170*/  @P2 STG.E.U8 desc[UR28][R10.64], R60 ;  /* 0x0000003c0a002986 */ /* 0x0081e4000c10111c */
[----:B0-----:R-:W-:-:S05]  /*8b180*/  PRMT R60, R5, 0x7772, RZ ;  /* 0x00007772053c7816 */ /* 0x001fca00000000ff */
[----:B----4-:R0:W-:Y:S02]  /*8b190*/  @P3 STG.E.U8 desc[UR28][R6.64], R60 ;  /* 0x0000003c06003986 */ /* 0x0101e4000c10111c */
[----:B0-----:R-:W-:Y:S02]  /*8b1a0*/  PRMT R60, R5, 0x7773, RZ ;  /* 0x00007773053c7816 */ /* 0x001fe400000000ff */
[----:B------:R-:W2:Y:S04]  /*8b1b0*/  LDL.LU.64 R4, [R1+0xf28] ;  /* 0x000f280001047983 */ /* 0x000ea80000300a00 */
[----:B------:R0:W-:Y:S02]  /*8b1c0*/  @P4 STG.E.U8 desc[UR28][R54.64], R60 ;  /* 0x0000003c36004986 */ /* 0x0001e4000c10111c */
[----:B0-----:R-:W-:-:S05]  /*8b1d0*/  PRMT R60, R50, 0x7770, RZ ;  /* 0x00007770323c7816 */ /* 0x001fca00000000ff */
[----:B------:R0:W-:Y:S02]  /*8b1e0*/  @P5 STG.E.U8 desc[UR28][R52.64], R60 ;  /* 0x0000003c34005986 */ /* 0x0001e4000c10111c */
[----:B0-----:R-:W-:-:S05]  /*8b1f0*/  PRMT R60, R50, 0x7771, RZ ;  /* 0x00007771323c7816 */ /* 0x001fca00000000ff */
[----:B------:R0:W-:Y:S02]  /*8b200*/  @P6 STG.E.U8 desc[UR28][R58.64], R60 ;  /* 0x0000003c3a006986 */ /* 0x0001e4000c10111c */
[----:B0-----:R-:W-:-:S05]  /*8b210*/  PRMT R60, R50, 0x7772, RZ ;  /* 0x00007772323c7816 */ /* 0x001fca00000000ff */
[----:B------:R0:W-:Y:S04]  /*8b220*/  @P0 STG.E.U8 desc[UR28][R56.64], R60 ;  /* 0x0000003c38000986 */ /* 0x0001e8000c10111c */
[----:B0-----:R-:W3:Y:S04]  /*8b230*/  LDL.LU.64 R56, [R1+0xf20] ;  /* 0x000f200001387983 */ /* 0x001ee80000300a00 */
[----:B------:R-:W4:Y:S04]  /*8b240*/  LDL.LU.64 R10, [R1+0xf18] ;  /* 0x000f1800010a7983 */ /* 0x000f280000300a00 */
[----:B------:R-:W3:Y:S04]  /*8b250*/  LDL.LU.64 R6, [R1+0xf10] ;  /* 0x000f100001067983 */ /* 0x000ee80000300a00 */
[----:B------:R-:W3:Y:S04]  /*8b260*/  LDL.LU R55, [R1+0xb8] ;  /* 0x0000b80001377983 */ /* 0x000ee80000300800 */
[----:B------:R-:W4:Y:S01]  /*8b270*/  LDL.LU.64 R52, [R1+0xf08] ;  /* 0x000f080001347983 */ /* 0x000f220000300a00 */
[----:B------:R-:W-:-:S03]  /*8b280*/  LOP3.LUT P5, RZ, R49, 0x10000, RZ, 0xc0, !PT ;  /* 0x0001000031ff7812 */ /* 0x000fc600078ac0ff */
[----:B------:R-:W4:Y:S01]  /*8b290*/  LDL.LU R29, [R1+0xa8] ;  /* 0x0000a800011d7983 */ /* 0x000f220000300800 */
[----:B------:R-:W-:Y:S02]  /*8b2a0*/  PRMT R60, R50, 0x7773, RZ ;  /* 0x00007773323c7816 */ /* 0x000fe400000000ff */
[C---:B------:R-:W-:Y:S01]  /*8b2b0*/  LOP3.LUT P6, RZ, R49.reuse, 0x20000, RZ, 0xc0, !PT ;  /* 0x0002000031ff7812 */ /* 0x040fe200078cc0ff */
[----:B------:R-:W4:Y:S04]  /*8b2c0*/  LDL.LU R50, [R1+0x2ba0] ;  /* 0x002ba00001327983 */ /* 0x000f280000300800 */
[----:B------:R-:W4:Y:S01]  /*8b2d0*/  LDL.LU.64 R58, [R1+0xf00] ;  /* 0x000f0000013a7983 */ /* 0x000f220000300a00 */
[----:B------:R-:W-:-:S03]  /*8b2e0*/  LOP3.LUT P0, RZ, R49, 0x40000, RZ, 0xc0, !PT ;  /* 0x0004000031ff7812 */ /* 0x000fc6000780c0ff */
[----:B--2---:R3:W-:Y:S01]  /*8b2f0*/  @P5 STG.E.U8 desc[UR28][R4.64], R60 ;  /* 0x0000003c04005986 */ /* 0x0047e2000c10111c */
[----:B------:R-:W-:Y:S02]  /*8b300*/  LOP3.LUT P1, RZ, R49, 0x10000000, RZ, 0xc0, !PT ;  /* 0x1000000031ff7812 */ /* 0x000fe4000782c0ff */
[----:B------:R-:W-:-:S11]  /*8b310*/  LOP3.LUT R61, R61, 0xfffffffe, RZ, 0xc0, !PT ;  /* 0xfffffffe3d3d7812 */ /* 0x000fd600078ec0ff */
[----:B------:R-:W-:Y:S02]  /*8b320*/  @P1 LOP3.LUT R61, R61, 0x1, RZ, 0xfc, !PT ;  /* 0x000000013d3d1812 */ /* 0x000fe400078efcff */
[----:B------:R-:W-:Y:S02]  /*8b330*/  LOP3.LUT P1, RZ, R49, 0x8000000, RZ, 0xc0, !PT ;  /* 0x0800000031ff7812 */ /* 0x000fe4000782c0ff */
[----:B------:R-:W-:-:S11]  /*8b340*/  LOP3.LUT R61, R61, 0xfffffffd, RZ, 0xc0, !PT ;  /* 0xfffffffd3d3d7812 */ /* 0x000fd600078ec0ff */
[----:B------:R-:W-:Y:S02]  /*8b350*/  @P1 LOP3.LUT R61, R61, 0x2, RZ, 0xfc, !PT ;  /* 0x000000023d3d1812 */ /* 0x000fe400078efcff */
[----:B------:R-:W-:Y:S02]  /*8b360*/  LOP3.LUT P1, RZ, R49, 0x4000000, RZ, 0xc0, !PT ;  /* 0x0400000031ff7812 */ /* 0x000fe4000782c0ff */
[----:B---3--:R-:W-:-:S05]  /*8b370*/  PRMT R60, R55, 0x7770, RZ ;  /* 0x00007770373c7816 */ /* 0x008fca00000000ff */
[----:B------:R0:W-:Y:S04]  /*8b380*/  @P6 STG.E.U8 desc[UR28][R56.64], R60 ;  /* 0x0000003c38006986 */ /* 0x0001e8000c10111c */
[----:B0-----:R-:W2:Y:S04]  /*8b390*/  LDL.LU.64 R56, [R1+0xef8] ;  /* 0x000ef80001387983 */ /* 0x001ea80000300a00 */
[----:B------:R-:W3:Y:S04]  /*8b3a0*/  LDL.LU.64 R30, [R1+0xef0] ;  /* 0x000ef000011e7983 */ /* 0x000ee80000300a00 */
[----:B------:R-:W3:Y:S04]  /*8b3b0*/  LDL.LU.64 R26, [R1+0xee8] ;  /* 0x000ee800011a7983 */ /* 0x000ee80000300a00 */
[----:B------:R-:W3:Y:S04]  /*8b3c0*/  LDL.LU R4, [R1+0x98] ;  /* 0x0000980001047983 */ /* 0x000ee80000300800 */
[----:B------:R-:W3:Y:S04]  /*8b3d0*/  LDL.LU.64 R24, [R1+0xee0] ;  /* 0x000ee00001187983 */ /* 0x000ee80000300a00 */
[----:B------:R-:W3:Y:S04]  /*8b3e0*/  LDL.LU.64 R22, [R1+0xed8] ;  /* 0x000ed80001167983 */ /* 0x000ee80000300a00 */
[----:B------:R-:W3:Y:S04]  /*8b3f0*/  LDL.LU.64 R20, [R1+0xed0] ;  /* 0x000ed00001147983 */ /* 0x000ee80000300a00 */
[----:B------:R-:W3:Y:S04]  /*8b400*/  LDL.LU R5, [R1+0x88] ;  /* 0x0000880001057983 */ /* 0x000ee80000300800 */
[----:B------:R-:W3:Y:S01]  /*8b410*/  LDL.LU.64 R18, [R1+0xec0] ;  /* 0x000ec00001127983 */ /* 0x000ee20000300a00 */
[----:B------:R-:W-:-:S03]  /*8b420*/  PRMT R60, R55, 0x7771, RZ ;  /* 0x00007771373c7816 */ /* 0x000fc600000000ff */
[----:B------:R-:W3:Y:S04]  /*8b430*/  LDL.LU.64 R16, [R1+0xeb8] ;  /* 0x000eb80001107983 */ /* 0x000ee80000300a00 */
[----:B----4-:R0:W-:Y:S04]  /*8b440*/  @P0 STG.E.U8 desc[UR28][R10.64], R60 ;  /* 0x0000003c0a000986 */ /* 0x0101e8000c10111c */
[----:B0-----:R-:W4:Y:S01]  /*8b450*/  LDL.LU.64 R10, [R1+0xeb0] ;  /* 0x000eb000010a7983 */ /* 0x001f220000300a00 */
[----:B------:R-:W-:-:S04]  /*8b460*/  LOP3.LUT R61, R61, 0xfffffffb, RZ, 0xc0, !PT ;  /* 0xfffffffb3d3d7812 */ /* 0x000fc800078ec0ff */
        /* <DEDUP_REMOVED lines=18> */
[----:B------:R-:W-:-:S09]  /*8b590*/  PRMT R60, R55, 0x7772, RZ ;  /* 0x00007772373c7816 */ /* 0x000fd200000000ff */
[----:B------:R-:W-:Y:S02]  /*8b5a0*/  @P1 LOP3.LUT R61, R61, 0x100, RZ, 0xfc, !PT ;  /* 0x000001003d3d1812 */ /* 0x000fe400078efcff */
[----:B------:R-:W-:-:S13]  /*8b5b0*/  LOP3.LUT P1, RZ, R49, 0x80000, RZ, 0xc0, !PT ;  /* 0x0008000031ff7812 */ /* 0x000fda000782c0ff */
[----:B------:R0:W-:Y:S01]  /*8b5c0*/  @P1 STG.E.U8 desc[UR28][R6.64], R60 ;  /* 0x0000003c06001986 */ /* 0x0001e2000c10111c */
[----:B------:R-:W-:Y:S02]  /*8b5d0*/  LOP3.LUT P1, RZ, R61, 0x100, RZ, 0xc0, !PT ;  /* 0x000001003dff7812 */ /* 0x000fe4000782c0ff */
[----:B0-----:R-:W-:Y:S01]  /*8b5e0*/  PRMT R60, R55, 0x7773, RZ ;  /* 0x00007773373c7816 */ /* 0x001fe200000000ff */
[----:B------:R-:W4:Y:S10]  /*8b5f0*/  LDL.LU.64 R6, [R1+0xe58] ;  /* 0x000e580001067983 */ /* 0x000f340000300a00 */
[----:B------:R0:W-:Y:S01]  /*8b600*/  @P1 STG.E.U8 desc[UR28][R52.64], R60 ;  /* 0x0000003c34001986 */ /* 0x0001e2000c10111c */
[----:B------:R-:W-:-:S03]  /*8b610*/  LOP3.LUT P1, RZ, R61, 0x80, RZ, 0xc0, !PT ;  /* 0x000000803dff7812 */ /* 0x000fc6000782c0ff */
[----:B------:R-:W4:Y:S01]  /*8b620*/  LDL.LU.64 R54, [R1+0xe50] ;  /* 0x000e500001367983 */ /* 0x000f220000300a00 */
[----:B0-----:R-:W-:-:S03]  /*8b630*/  PRMT R60, R29, 0x7770, RZ ;  /* 0x000077701d3c7816 */ /* 0x001fc600000000ff */
[----:B------:R-:W4:Y:S06]  /*8b640*/  LDL.LU.64 R52, [R1+0xe48] ;  /* 0x000e480001347983 */ /* 0x000f2c0000300a00 */
[----:B------:R0:W-:Y:S01]  /*8b650*/  @P1 STG.E.U8 desc[UR28][R58.64], R60 ;  /* 0x0000003c3a001986 */ /* 0x0001e2000c10111c */
[----:B------:R-:W-:Y:S02]  /*8b660*/  LOP3.LUT P1, RZ, R61, 0x40, RZ, 0xc0, !PT ;  /* 0x000000403dff7812 */ /* 0x000fe4000782c0ff */
[----:B0-----:R-:W-:Y:S01]  /*8b670*/  PRMT R60, R29, 0x7771, RZ ;  /* 0x000077711d3c7816 */ /* 0x001fe200000000ff */
[----:B------:R-:W4:Y:S01]  /*8b680*/  LDL.LU.64 R58, [R1+0xe40] ;  /* 0x000e4000013a7983 */ /* 0x000f220000300a00 */
[----:B------:R-:W-:-:S02]  /*8b690*/  LOP3.LUT P2, RZ, R49, 0x20000000, RZ, 0xc0, !PT ;  /* 0x2000000031ff7812 */ /* 0x000fc4000784c0ff */
[----:B------:R-:W-:-:S07]  /*8b6a0*/  LOP3.LUT P3, RZ, R49, 0x40000000, RZ, 0xc0, !PT ;  /* 0x4000000031ff7812 */ /* 0x000fce000786c0ff */
[----:B--2---:R0:W-:Y:S01]  /*8b6b0*/  @P1 STG.E.U8 desc[UR28][R56.64], R60 ;  /* 0x0000003c38001986 */ /* 0x0041e2000c10111c */
[----:B------:R-:W-:Y:S02]  /*8b6c0*/  LOP3.LUT P1, RZ, R61, 0x20, RZ, 0xc0, !PT ;  /* 0x000000203dff7812 */ /* 0x000fe4000782c0ff */
[----:B0-----:R-:W-:Y:S01]  /*8b6d0*/  PRMT R60, R29, 0x7772, RZ ;  /* 0x000077721d3c7816 */ /* 0x001fe200000000ff */
[----:B------:R-:W2:Y:S10]  /*8b6e0*/  LDL.LU.64 R56, [R1+0x2b98] ;  /* 0x002b980001387983 */ /* 0x000eb40000300a00 */
[----:B---3--:R0:W-:Y:S01]  /*8b6f0*/  @P1 STG.E.U8 desc[UR28][R30.64], R60 ;  /* 0x0000003c1e001986 */ /* 0x0081e2000c10111c */
        /* <DEDUP_REMOVED lines=18> */
[----:B----4-:R0:W-:Y:S04]  /*8b820*/  @P3 STG.E.U8 desc[UR28][R10.64], R60 ;  /* 0x0000003c0a003986 */ /* 0x0101e8000c10111c */
[----:B0-----:R-:W3:Y:S01]  /*8b830*/  LDL.LU.64 R10, [R1+0xea8] ;  /* 0x000ea800010a7983 */ /* 0x001ee20000300a00 */
[----:B------:R-:W-:Y:S02]  /*8b840*/  LOP3.LUT P4, RZ, R49, 0x80000000, RZ, 0xc0, !PT ;  /* 0x8000000031ff7812 */ /* 0x000fe4000788c0ff */
[----:B------:R-:W-:Y:S02]  /*8b850*/  PRMT R60, R5, 0x7772, RZ ;  /* 0x00007772053c7816 */ /* 0x000fe400000000ff */
[C---:B------:R-:W-:Y:S02]  /*8b860*/  LOP3.LUT P5, RZ, R50.reuse, 0x1, RZ, 0xc0, !PT ;  /* 0x0000000132ff7812 */ /* 0x040fe400078ac0ff */
[----:B------:R-:W-:-:S07]  /*8b870*/  LOP3.LUT P6, RZ, R50, 0x2, RZ, 0xc0, !PT ;  /* 0x0000000232ff7812 */ /* 0x000fce00078cc0ff */
[----:B------:R0:W-:Y:S04]  /*8b880*/  @P4 STG.E.U8 desc[UR28][R6.64], R60 ;  /* 0x0000003c06004986 */ /* 0x0001e8000c10111c */
[----:B0-----:R-:W4:Y:S01]  /*8b890*/  LDL.LU.64 R6, [R1+0xea0] ;  /* 0x000ea00001067983 */ /* 0x001f220000300a00 */
[----:B------:R-:W-:-:S03]  /*8b8a0*/  PRMT R60, R5, 0x7773, RZ ;  /* 0x00007773053c7816 */ /* 0x000fc600000000ff */
[----:B------:R-:W4:Y:S04]  /*8b8b0*/  LDL.LU.64 R4, [R1+0xe98] ;  /* 0x000e980001047983 */ /* 0x000f280000300a00 */
[----:B------:R0:W-:Y:S04]  /*8b8c0*/  @P5 STG.E.U8 desc[UR28][R54.64], R60 ;  /* 0x0000003c36005986 */ /* 0x0001e8000c10111c */
[----:B0-----:R-:W4:Y:S01]  /*8b8d0*/  LDL.LU.64 R54, [R1+0xe90] ;  /* 0x000e900001367983 */ /* 0x001f220000300a00 */
[C---:B------:R-:W-:Y:S02]  /*8b8e0*/  LOP3.LUT P0, RZ, R50.reuse, 0x4, RZ, 0xc0, !PT ;  /* 0x0000000432ff7812 */ /* 0x040fe4000780c0ff */
[----:B------:R-:W-:-:S02]  /*8b8f0*/  LOP3.LUT P5, RZ, R50, 0x8, RZ, 0xc0, !PT ;  /* 0x0000000832ff7812 */ /* 0x000fc400078ac0ff */
[----:B--2---:R-:W-:-:S05]  /*8b900*/  PRMT R60, R56, 0x7770, RZ ;  /* 0x00007770383c7816 */ /* 0x004fca00000000ff */
[----:B------:R0:W-:Y:S04]  /*8b910*/  @P6 STG.E.U8 desc[UR28][R52.64], R60 ;  /* 0x0000003c34006986 */ /* 0x0001e8000c10111c */
[----:B0-----:R-:W2:Y:S01]  /*8b920*/  LDL.LU.64 R52, [R1+0xe88] ;  /* 0x000e880001347983 */ /* 0x001ea20000300a00 */
[----:B------:R-:W-:-:S05]  /*8b930*/  PRMT R60, R56, 0x7771, RZ ;  /* 0x00007771383c7816 */ /* 0x000fca00000000ff */
[----:B------:R0:W-:Y:S04]  /*8b940*/  @P0 STG.E.U8 desc[UR28][R58.64], R60 ;  /* 0x0000003c3a000986 */ /* 0x0001e8000c10111c */
[----:B0-----:R-:W2:Y:S01]  /*8b950*/  LDL.LU.64 R58, [R1+0xe80] ;  /* 0x000e8000013a7983 */ /* 0x001ea20000300a00 */
[----:B------:R-:W-:-:S05]  /*8b960*/  PRMT R60, R56, 0x7772, RZ ;  /* 0x00007772383c7816 */ /* 0x000fca00000000ff */
[----:B---3--:R0:W-:Y:S02]  /*8b970*/  @P5 STG.E.U8 desc[UR28][R10.64], R60 ;  /* 0x0000003c0a005986 */ /* 0x0081e4000c10111c */
[----:B0-----:R-:W-:Y:S02]  /*8b980*/  PRMT R60, R56, 0x7773, RZ ;  /* 0x00007773383c7816 */ /* 0x001fe400000000ff */
[----:B------:R-:W3:Y:S04]  /*8b990*/  LDL.LU R56, [R1+0x2b94] ;  /* 0x002b940001387983 */ /* 0x000ee80000300800 */
[----:B------:R-:W3:Y:S04]  /*8b9a0*/  LDL.LU.64 R30, [R1+0xe78] ;  /* 0x000e7800011e7983 */ /* 0x000ee80000300a00 */
[----:B------:R-:W3:Y:S04]  /*8b9b0*/  LDL.LU.64 R28, [R1+0xe70] ;  /* 0x000e7000011c7983 */ /* 0x000ee80000300a00 */
[----:B------:R-:W3:Y:S01]  /*8b9c0*/  LDL.LU.64 R26, [R1+0xe68] ;  /* 0x000e6800011a7983 */ /* 0x000ee20000300a00 */
[----:B------:R-:W-:-:S02]  /*8b9d0*/  LOP3.LUT P1, RZ, R50, 0x8000, RZ, 0xc0, !PT ;  /* 0x0000800032ff7812 */ /* 0x000fc4000782c0ff */
[----:B------:R-:W-:Y:S01]  /*8b9e0*/  LOP3.LUT R3, R3, 0xff7fffff, RZ, 0xc0, !PT ;  /* 0xff7fffff03037812 */ /* 0x000fe200078ec0ff */
[----:B------:R-:W3:Y:S01]  /*8b9f0*/  LDL.LU R17, [R1+0xcc] ;  /* 0x0000cc0001117983 */ /* 0x000ee20000300800 */
[C---:B------:R-:W-:Y:S02]  /*8ba00*/  LOP3.LUT P6, RZ, R50.reuse, 0x10, RZ, 0xc0, !PT ;  /* 0x0000001032ff7812 */ /* 0x040fe400078cc0ff */
[----:B------:R-:W-:Y:S01]  /*8ba10*/  LOP3.LUT P0, RZ, R50, 0x20, RZ, 0xc0, !PT ;  /* 0x0000002032ff7812 */ /* 0x000fe2000780c0ff */
[----:B------:R-:W3:Y:S04]  /*8ba20*/  LDL.LU.64 R24, [R1+0xe38] ;  /* 0x000e380001187983 */ /* 0x000ee80000300a00 */
[----:B------:R-:W3:Y:S02]  /*8ba30*/  LDL.LU.64 R22, [R1+0xe30] ;  /* 0x000e300001167983 */ /* 0x000ee40000300a00 */
[----:B------:R-:W-:-:S02]  /*8ba40*/  @P1 LOP3.LUT R3, R3, 0x800000, RZ, 0xfc, !PT ;  /* 0x0080000003031812 */ /* 0x000fc400078efcff */
[----:B------:R-:W-:Y:S01]  /*8ba50*/  LOP3.LUT P1, RZ, R50, 0x4000, RZ, 0xc0, !PT ;  /* 0x0000400032ff7812 */ /* 0x000fe2000782c0ff */
[----:B------:R-:W3:Y:S01]  /*8ba60*/  LDL.LU.64 R20, [R1+0xe28] ;  /* 0x000e280001147983 */ /* 0x000ee20000300a00 */
[----:B------:R-:W-:-:S03]  /*8ba70*/  LOP3.LUT R3, R3, 0xfeffffff, RZ, 0xc0, !PT ;  /* 0xfeffffff03037812 */ /* 0x000fc600078ec0ff */
[----:B----4-:R0:W-:Y:S04]  /*8ba80*/  @P6 STG.E.U8 desc[UR28][R6.64], R60 ;  /* 0x0000003c06006986 */ /* 0x0101e8000c10111c */
[----:B------:R-:W4:Y:S04]  /*8ba90*/  LDL.LU.64 R18, [R1+0xe18] ;  /* 0x000e180001127983 */ /* 0x000f280000300a00 */
[----:B------:R-:W-:Y:S01]  /*8baa0*/  @P1 LOP3.LUT R3, R3, 0x1000000, RZ, 0xfc, !PT ;  /* 0x0100000003031812 */ /* 0x000fe200078efcff */
[----:B------:R-:W4:Y:S01]  /*8bab0*/  LDL.LU.64 R10, [R1+0xe10] ;  /* 0x000e1000010a7983 */ /* 0x000f220000300a00 */
[----:B------:R-:W-:-:S02]  /*8bac0*/  LOP3.LUT P1, RZ, R50, 0x2000, RZ, 0xc0, !PT ;  /* 0x0000200032ff7812 */ /* 0x000fc4000782c0ff */
[----:B------:R-:W-:Y:S01]  /*8bad0*/  LOP3.LUT R3, R3, 0xfdffffff, RZ, 0xc0, !PT ;  /* 0xfdffffff03037812 */ /* 0x000fe200078ec0ff */
[----:B0-----:R-:W4:Y:S10]  /*8bae0*/  LDL.LU.64 R6, [R1+0xe08] ;  /* 0x000e080001067983 */ /* 0x001f340000300a00 */
        /* <DEDUP_REMOVED lines=20> */
[----:B------:R-:W-:Y:S01]  /*8bc30*/  LOP3.LUT P1, RZ, R50, 0x40, RZ, 0xc0, !PT ;  /* 0x0000004032ff7812 */ /* 0x000fe2000782c0ff */
[----:B------:R0:W-:Y:S02]  /*8bc40*/  @P0 STG.E.U8 desc[UR28][R4.64], R60 ;  /* 0x0000003c04000986 */ /* 0x0001e4000c10111c */
[----:B0-----:R-:W-:-:S10]  /*8bc50*/  PRMT R60, R57, 0x7771, RZ ;  /* 0x00007771393c7816 */ /* 0x001fd400000000ff */
[----:B------:R0:W-:Y:S01]  /*8bc60*/  @P1 STG.E.U8 desc[UR28][R54.64], R60 ;  /* 0x0000003c36001986 */ /* 0x0001e2000c10111c */
[----:B------:R-:W-:Y:S02]  /*8bc70*/  LOP3.LUT P1, RZ, R3, 0x80000000, RZ, 0xc0, !PT ;  /* 0x8000000003ff7812 */ /* 0x000fe4000782c0ff */
[----:B0-----:R-:W-:-:S11]  /*8bc80*/  PRMT R60, R57, 0x7772, RZ ;  /* 0x00007772393c7816 */ /* 0x001fd600000000ff */
[----:B--2---:R0:W-:Y:S01]  /*8bc90*/  @P1 STG.E.U8 desc[UR28][R52.64], R60 ;  /* 0x0000003c34001986 */ /* 0x0041e2000c10111c */
[----:B------:R-:W-:Y:S02]  /*8bca0*/  LOP3.LUT P1, RZ, R3, 0x40000000, RZ, 0xc0, !PT ;  /* 0x4000000003ff7812 */ /* 0x000fe4000782c0ff */
[----:B0-----:R-:W-:Y:S02]  /*8bcb0*/  PRMT R60, R57, 0x7773, RZ ;  /* 0x00007773393c7816 */ /* 0x001fe400000000ff */
[----:B------:R-:W2:Y:S09]  /*8bcc0*/  LDL.LU R57, [R1+0x2b90] ;  /* 0x002b900001397983 */ /* 0x000eb20000300800 */
[----:B------:R0:W-:Y:S01]  /*8bcd0*/  @P1 STG.E.U8 desc[UR28][R58.64], R60 ;  /* 0x0000003c3a001986 */ /* 0x0001e2000c10111c */
[----:B------:R-:W-:-:S03]  /*8bce0*/  LOP3.LUT P1, RZ, R3, 0x20000000, RZ, 0xc0, !PT ;  /* 0x2000000003ff7812 */ /* 0x000fc6000782c0ff */
[----:B------:R-:W2:Y:S04]  /*8bcf0*/  LDL.LU.64 R4, [R1+0xe00] ;  /* 0x000e000001047983 */ /* 0x000ea80000300a00 */
[----:B------:R-:W2:Y:S01]  /*8bd00*/  LDL.LU.64 R54, [R1+0xe20] ;  /* 0x000e200001367983 */ /* 0x000ea20000300a00 */
[----:B0-----:R-:W-:-:S03]  /*8bd10*/  PRMT R60, R51, 0x7770, RZ ;  /* 0x00007770333c7816 */ /* 0x001fc600000000ff */
[----:B------:R-:W2:Y:S04]  /*8bd20*/  LDL.LU.64 R52, [R1+0xe60] ;  /* 0x000e600001347983 */ /* 0x000ea80000300a00 */
[----:B------:R-:W2:Y:S04]  /*8bd30*/  LDL.LU.64 R58, [R1+0xec8] ;  /* 0x000ec800013a7983 */ /* 0x000ea80000300a00 */
[----:B---3--:R0:W-:Y:S01]  /*8bd40*/  @P1 STG.E.U8 desc[UR28][R30.64], R60 ;  /* 0x0000003c1e001986 */ /* 0x0081e2000c10111c */
[----:B------:R-:W-:Y:S02]  /*8bd50*/  LOP3.LUT P1, RZ, R3, 0x10000000, RZ, 0xc0, !PT ;  /* 0x1000000003ff7812 */ /* 0x000fe4000782c0ff */
[----:B0-----:R-:W-:-:S11]  /*8bd60*/  PRMT R60, R51, 0x7771, RZ ;  /* 0x00007771333c7816 */ /* 0x001fd600000000ff */
[----:B------:R0:W-:Y:S01]  /*8bd70*/  @P1 STG.E.U8 desc[UR28][R28.64], R60 ;  /* 0x0000003c1c001986 */ /* 0x0001e2000c10111c */
[----:B------:R-:W-:Y:S02]  /*8bd80*/  LOP3.LUT P1, RZ, R3, 0x8000000, RZ, 0xc0, !PT ;  /* 0x0800000003ff7812 */ /* 0x000fe4000782c0ff */
[----:B0-----:R-:W-:-:S11]  /*8bd90*/  PRMT R60, R51, 0x7772, RZ ;  /* 0x00007772333c7816 */ /* 0x001fd600000000ff */
[----:B------:R0:W-:Y:S02]  /*8bda0*/  @P1 STG.E.U8 desc[UR28][R26.64], R60 ;  /* 0x0000003c1a001986 */ /* 0x0001e4000c10111c */
[----:B0-----:R-:W-:Y:S02]  /*8bdb0*/  PRMT R60, R51, 0x7773, RZ ;  /* 0x00007773333c7816 */ /* 0x001fe400000000ff */
[----:B------:R-:W3:Y:S01]  /*8bdc0*/  LDL.LU R51, [R1+0x2b8c] ;  /* 0x002b8c0001337983 */ /* 0x000ee20000300800 */
        /* <DEDUP_REMOVED lines=12> */
[----:B----4-:R0:W-:Y:S01]  /*8be90*/  @P1 STG.E.U8 desc[UR28][R18.64], R60 ;  /* 0x0000003c12001986 */ /* 0x0101e2000c10111c */
[----:B------:R-:W-:Y:S02]  /*8bea0*/  LOP3.LUT P4, RZ, R50, 0x40000, RZ, 0xc0, !PT ;  /* 0x0004000032ff7812 */ /* 0x000fe4000788c0ff */
[----:B0-----:R-:W-:-:S05]  /*8beb0*/  PRMT R60, R17, 0x7773, RZ ;  /* 0x00007773113c7816 */ /* 0x001fca00000000ff */
[----:B------:R3:W-:Y:S01]  /*8bec0*/  @P2 STG.E.U8 desc[UR28][R10.64], R60 ;  /* 0x0000003c0a002986 */ /* 0x0007e2000c10111c */
[C---:B------:R-:W-:Y:S02]  /*8bed0*/  LOP3.LUT P5, RZ, R50.reuse, 0x80000, RZ, 0xc0, !PT ;  /* 0x0008000032ff7812 */ /* 0x040fe400078ac0ff */
[----:B------:R-:W-:Y:S02]  /*8bee0*/  LOP3.LUT P6, RZ, R50, 0x100000, RZ, 0xc0, !PT ;  /* 0x0010000032ff7812 */ /* 0x000fe400078cc0ff */
[----:B---3--:R-:W-:-:S05]  /*8bef0*/  PRMT R60, R51, 0x7770, RZ ;  /* 0x00007770333c7816 */ /* 0x008fca00000000ff */
[----:B------:R0:W-:Y:S02]  /*8bf00*/  @P3 STG.E.U8 desc[UR28][R6.64], R60 ;  /* 0x0000003c06003986 */ /* 0x0001e4000c10111c */
[----:B0-----:R-:W-:-:S05]  /*8bf10*/  PRMT R60, R51, 0x7771, RZ ;  /* 0x00007771333c7816 */ /* 0x001fca00000000ff */
[----:B--2---:R0:W-:Y:S02]  /*8bf20*/  @P4 STG.E.U8 desc[UR28][R4.64], R60 ;  /* 0x0000003c04004986 */ /* 0x0041e4000c10111c */
[----:B0-----:R-:W-:-:S05]  /*8bf30*/  PRMT R60, R51, 0x7772, RZ ;  /* 0x00007772333c7816 */ /* 0x001fca00000000ff */
[----:B------:R0:W-:Y:S02]  /*8bf40*/  @P5 STG.E.U8 desc[UR28][R54.64], R60 ;  /* 0x0000003c36005986 */ /* 0x0001e4000c10111c */
[----:B0-----:R-:W-:Y:S02]  /*8bf50*/  PRMT R60, R51, 0x7773, RZ ;  /* 0x00007773333c7816 */ /* 0x001fe400000000ff */
[----:B------:R-:W2:Y:S04]  /*8bf60*/  LDL.LU R51, [R1+0x2b88] ;  /* 0x002b880001337983 */ /* 0x000ea80000300800 */
[----:B------:R0:W-:Y:S04]  /*8bf70*/  @P6 STG.E.U8 desc[UR28][R52.64], R60 ;  /* 0x0000003c34006986 */ /* 0x0001e8000c10111c */
[----:B0-----:R-:W3:Y:S04]  /*8bf80*/  LDL.LU.64 R52, [R1+0xf38] ;  /* 0x000f380001347983 */ /* 0x001ee80000300a00 */
[----:B------:R-:W4:Y:S01]  /*8bf90*/  LDL.LU.64 R4, [R1+0xf58] ;  /* 0x000f580001047983 */ /* 0x000f220000300a00 */
[----:B------:R-:W-:-:S02]  /*8bfa0*/  LOP3.LUT P0, RZ, R50, 0x200000, RZ, 0xc0, !PT ;  /* 0x0020000032ff7812 */ /* 0x000fc4000780c0ff */
[----:B------:R-:W-:-:S11]  /*8bfb0*/  PRMT R60, R57, 0x7770, RZ ;  /* 0x00007770393c7816 */ /* 0x000fd600000000ff */
[----:B------:R0:W-:Y:S04]  /*8bfc0*/  @P0 STG.E.U8 desc[UR28][R58.64], R60 ;  /* 0x0000003c3a000986 */ /* 0x0001e8000c10111c */
[----:B0-----:R-:W4:Y:S04]  /*8bfd0*/  LDL.LU.64 R58, [R1+0xfe8] ;  /* 0x000fe800013a7983 */ /* 0x001f280000300a00 */
[----:B------:R-:W4:Y:S01]  /*8bfe0*/  LDL.LU.64 R6, [R1+0x1008] ;  /* 0x0010080001067983 */ /* 0x000f220000300a00 */
[----:B------:R-:W-:-:S03]  /*8bff0*/  LOP3.LUT P5, RZ, R50, 0x400000, RZ, 0xc0, !PT ;  /* 0x0040000032ff7812 */ /* 0x000fc600078ac0ff */
[----:B------:R-:W4:Y:S01]  /*8c000*/  LDL.LU.64 R54, [R1+0x1078] ;  /* 0x0010780001367983 */ /* 0x000f220000300a00 */
[----:B------:R-:W-:Y:S02]  /*8c010*/  PRMT R60, R57, 0x7771, RZ ;  /* 0x00007771393c7816 */ /* 0x000fe400000000ff */
[----:B------:R-:W-:Y:S02]  /*8c020*/  LOP3.LUT R3, R3, 0xffffbfff, RZ, 0xc0, !PT ;  /* 0xffffbfff03037812 */ /* 0x000fe400078ec0ff */
[C---:B------:R-:W-:Y:S02]  /*8c030*/  LOP3.LUT P6, RZ, R50.reuse, 0x800000, RZ, 0xc0, !PT ;  /* 0x0080000032ff7812 */ /* 0x040fe400078cc0ff */
[----:B------:R-:W-:-:S03]  /*8c040*/  LOP3.LUT P0, RZ, R50, 0x1000000, RZ, 0xc0, !PT ;  /* 0x0100000032ff7812 */ /* 0x000fc6000780c0ff */
[----:B---3--:R0:W-:Y:S04]  /*8c050*/  @P5 STG.E.U8 desc[UR28][R52.64], R60 ;  /* 0x0000003c34005986 */ /* 0x0081e8000c10111c */
[----:B0-----:R-:W3:Y:S01]  /*8c060*/  LDL.LU.64 R52, [R1+0x10a0] ;  /* 0x0010a00001347983 */ /* 0x001ee20000300a00 */
[----:B--2---:R-:W-:Y:S02]  /*8c070*/  LOP3.LUT P1, RZ, R51, 0x4, RZ, 0xc0, !PT ;  /* 0x0000000433ff7812 */ /* 0x004fe4000782c0ff */
[----:B------:R-:W-:Y:S01]  /*8c080*/  PRMT R60, R57, 0x7772, RZ ;  /* 0x00007772393c7816 */ /* 0x000fe200000000ff */
[----:B------:R-:W2:Y:S10]  /*8c090*/  LDL.LU R25, [R1+0x8c] ;  /* 0x00008c0001197983 */ /* 0x000eb40000300800 */
[----:B------:R-:W-:-:S02]  /*8c0a0*/  @P1 LOP3.LUT R3, R3, 0x4000, RZ, 0xfc, !PT ;  /* 0x0000400003031812 */ /* 0x000fc400078efcff */
        /* <DEDUP_REMOVED lines=8> */
[----:B----4-:R0:W-:Y:S10]  /*8c130*/  @P6 STG.E.U8 desc[UR28][R4.64], R60 ;  /* 0x0000003c04006986 */ /* 0x0101f4000c10111c */
[----:B------:R-:W-:Y:S01]  /*8c140*/  @P1 LOP3.LUT R3, R3, 0x20000, RZ, 0xfc, !PT ;  /* 0x0002000003031812 */ /* 0x000fe200078efcff */
[----:B0-----:R-:W4:Y:S01]  /*8c150*/  LDL.LU.64 R4, [R1+0x1098] ;  /* 0x0010980001047983 */ /* 0x001f220000300a00 */
[----:B------:R-:W-:-:S02]  /*8c160*/  LOP3.LUT P1, RZ, R50, 0x40000000, RZ, 0xc0, !PT ;  /* 0x4000000032ff7812 */ /* 0x000fc4000782c0ff */
[----:B------:R-:W-:Y:S01]  /*8c170*/  LOP3.LUT R3, R3, 0xfffbffff, RZ, 0xc0, !PT ;  /* 0xfffbffff03037812 */ /* 0x000fe200078ec0ff */
[----:B------:R-:W2:Y:S04]  /*8c180*/  LDL.LU.64 R30, [R1+0x1110] ;  /* 0x00111000011e7983 */ /* 0x000ea80000300a00 */
[----:B------:R-:W2:Y:S04]  /*8c190*/  LDL.LU.64 R28, [R1+0x1178] ;  /* 0x00117800011c7983 */ /* 0x000ea80000300a00 */
[----:B------:R-:W2:Y:S02]  /*8c1a0*/  LDL.LU.64 R26, [R1+0x1170] ;  /* 0x00117000011a7983 */ /* 0x000ea40000300a00 */
[----:B------:R-:W-:-:S02]  /*8c1b0*/  @P1 LOP3.LUT R3, R3, 0x40000, RZ, 0xfc, !PT ;  /* 0x0004000003031812 */ /* 0x000fc400078efcff */
[----:B------:R-:W-:Y:S01]  /*8c1c0*/  LOP3.LUT P1, RZ, R50, 0x20000000, RZ, 0xc0, !PT ;  /* 0x2000000032ff7812 */ /* 0x000fe2000782c0ff */
[----:B------:R-:W2:Y:S01]  /*8c1d0*/  LDL.LU.64 R22, [R1+0x11c0] ;  /* 0x0011c00001167983 */ /* 0x000ea20000300a00 */
        /* <DEDUP_REMOVED lines=10> */
[----:B------:R0:W-:Y:S01]  /*8c280*/  @P0 STG.E.U8 desc[UR28][R58.64], R60 ;  /* 0x0000003c3a000986 */ /* 0x0001e2000c10111c */
[----:B------:R-:W-:-:S03]  /*8c290*/  LOP3.LUT R3, R3, 0xffbfffff, RZ, 0xc0, !PT ;  /* 0xffbfffff03037812 */ /* 0x000fc600078ec0ff */
[----:B0-----:R-:W2:Y:S08]  /*8c2a0*/  LDL.LU R58, [R1+0x7c] ;  /* 0x00007c00013a7983 */ /* 0x001eb00000300800 */
[----:B------:R-:W-:Y:S01]  /*8c2b0*/  @P1 LOP3.LUT R3, R3, 0x400000, RZ, 0xfc, !PT ;  /* 0x0040000003031812 */ /* 0x000fe200078efcff */
[----:B------:R-:W2:Y:S01]  /*8c2c0*/  LDL.LU.64 R20, [R1+0x11c8] ;  /* 0x0011c80001147983 */ /* 0x000ea20000300a00 */
[----:B------:R-:W-:-:S02]  /*8c2d0*/  LOP3.LUT P1, RZ, R50, 0x2000000, RZ, 0xc0, !PT ;  /* 0x0200000032ff7812 */ /* 0x000fc4000782c0ff */
[----:B------:R-:W-:Y:S01]  /*8c2e0*/  PRMT R60, R56, 0x7770, RZ ;  /* 0x00007770383c7816 */ /* 0x000fe200000000ff */
[----:B------:R-:W2:Y:S04]  /*8c2f0*/  LDL.LU.64 R18, [R1+0x11d8] ;  /* 0x0011d80001127983 */ /* 0x000ea80000300a00 */
[----:B------:R-:W2:Y:S04]  /*8c300*/  LDL.LU R59, [R1+0x6c] ;  /* 0x00006c00013b7983 */ /* 0x000ea80000300800 */
[----:B------:R-:W2:Y:S04]  /*8c310*/  LDL.LU.64 R16, [R1+0x1260] ;  /* 0x0012600001107983 */ /* 0x000ea80000300a00 */
[----:B------:R0:W-:Y:S01]  /*8c320*/  @P1 STG.E.U8 desc[UR28][R6.64], R60 ;  /* 0x0000003c06001986 */ /* 0x0001e2000c10111c */
[----:B------:R-:W-:-:S03]  /*8c330*/  LOP3.LUT P1, RZ, R3, 0x400000, RZ, 0xc0, !PT ;  /* 0x0040000003ff7812 */ /* 0x000fc6000782c0ff */
[----:B------:R-:W2:Y:S01]  /*8c340*/  LDL.LU.64 R10, [R1+0x1270] ;  /* 0x00127000010a7983 */ /* 0x000ea20000300a00 */
[----:B0-----:R-:W-:-:S03]  /*8c350*/  PRMT R60, R56, 0x7771, RZ ;  /* 0x00007771383c7816 */ /* 0x001fc600000000ff */
[----:B------:R-:W2:Y:S06]  /*8c360*/  LDL.LU.64 R6, [R1+0x12f0] ;  /* 0x0012f00001067983 */ /* 0x000eac0000300a00 */
[----:B------:R0:W-:Y:S01]  /*8c370*/  @P1 STG.E.U8 desc[UR28][R54.64], R60 ;  /* 0x0000003c36001986 */ /* 0x0001e2000c10111c */
[C---:B------:R-:W-:Y:S02]  /*8c380*/  LOP3.LUT P1, RZ, R3.reuse, 0x200000, RZ, 0xc0, !PT ;  /* 0x0020000003ff7812 */ /* 0x040fe4000782c0ff */
[----:B0-----:R-:W-:Y:S01]  /*8c390*/  PRMT R60, R56, 0x7772, RZ ;  /* 0x00007772383c7816 */ /* 0x001fe200000000ff */
[----:B------:R-:W2:Y:S10]  /*8c3a0*/  LDL.LU.64 R54, [R1+0x1300] ;  /* 0x0013000001367983 */ /* 0x000eb40000300a00 */
[----:B---3--:R0:W-:Y:S04]  /*8c3b0*/  @P1 STG.E.U8 desc[UR28][R52.64], R60 ;  /* 0x0000003c34001986 */ /* 0x0081e8000c10111c */
[----:B0-----:R-:W3:Y:S01]  /*8c3c0*/  LDL.LU.64 R52, [R1+0x1310] ;  /* 0x0013100001347983 */ /* 0x001ee20000300a00 */
[----:B------:R-:W-:-:S02]  /*8c3d0*/  LOP3.LUT P1, RZ, R3, 0x100000, RZ, 0xc0, !PT ;  /* 0x0010000003ff7812 */ /* 0x000fc4000782c0ff */
[----:B------:R-:W-:Y:S02]  /*8c3e0*/  PRMT R60, R56, 0x7773, RZ ;  /* 0x00007773383c7816 */ /* 0x000fe400000000ff */
[----:B------:R-:W-:Y:S01]  /*8c3f0*/  LOP3.LUT P2, RZ, R51, 0x8, RZ, 0xc0, !PT ;  /* 0x0000000833ff7812 */ /* 0x000fe2000784c0ff */
[----:B------:R-:W3:Y:S08]  /*8c400*/  LDL.LU.64 R56, [R1+0x1320] ;  /* 0x0013200001387983 */ /* 0x000ef00000300a00 */
[----:B----4-:R2:W-:Y:S01]  /*8c410*/  @P1 STG.E.U8 desc[UR28][R4.64], R60 ;  /* 0x0000003c04001986 */ /* 0x0105e2000c10111c */
[----:B------:R-:W-:-:S02]  /*8c420*/  LOP3.LUT P1, RZ, R3, 0x80000, RZ, 0xc0, !PT ;  /* 0x0008000003ff7812 */ /* 0x000fc4000782c0ff */
[----:B--2---:R-:W-:Y:S01]  /*8c430*/  PRMT R60, R25, 0x7770, RZ ;  /* 0x00007770193c7816 */ /* 0x004fe200000000ff */
[----:B------:R-:W2:Y:S10]  /*8c440*/  LDL.LU.64 R4, [R1+0x2b80] ;  /* 0x002b800001047983 */ /* 0x000eb40000300a00 */
        /* <DEDUP_REMOVED lines=14> */
[----:B------:R-:W-:Y:S02]  /*8c530*/  LOP3.LUT P3, RZ, R51, 0x10, RZ, 0xc0, !PT ;  /* 0x0000001033ff7812 */ /* 0x000fe4000786c0ff */
[----:B0-----:R-:W-:-:S09]  /*8c540*/  PRMT R60, R58, 0x7771, RZ ;  /* 0x000077713a3c7816 */ /* 0x001fd200000000ff */
[----:B------:R0:W-:Y:S01]  /*8c550*/  @P1 STG.E.U8 desc[UR28][R18.64], R60 ;  /* 0x0000003c12001986 */ /* 0x0001e2000c10111c */
[----:B------:R-:W-:Y:S02]  /*8c560*/  LOP3.LUT P4, RZ, R51, 0x20, RZ, 0xc0, !PT ;  /* 0x0000002033ff7812 */ /* 0x000fe4000788c0ff */
[----:B0-----:R-:W-:-:S05]  /*8c570*/  PRMT R60, R58, 0x7772, RZ ;  /* 0x000077723a3c7816 */ /* 0x001fca00000000ff */
[----:B------:R0:W-:Y:S01]  /*8c580*/  @P2 STG.E.U8 desc[UR28][R16.64], R60 ;  /* 0x0000003c10002986 */ /* 0x0001e2000c10111c */
[C---:B------:R-:W-:Y:S02]  /*8c590*/  LOP3.LUT P5, RZ, R51.reuse, 0x40, RZ, 0xc0, !PT ;  /* 0x0000004033ff7812 */ /* 0x040fe400078ac0ff */
[----:B0-----:R-:W-:Y:S01]  /*8c5a0*/  PRMT R60, R58, 0x7773, RZ ;  /* 0x000077733a3c7816 */ /* 0x001fe200000000ff */
[----:B------:R-:W4:Y:S04]  /*8c5b0*/  LDL.LU.64 R16, [R1+0x1398] ;  /* 0x0013980001107983 */ /* 0x000f280000300a00 */
[----:B------:R0:W-:Y:S01]  /*8c5c0*/  @P3 STG.E.U8 desc[UR28][R10.64], R60 ;  /* 0x0000003c0a003986 */ /* 0x0001e2000c10111c */
[----:B------:R-:W-:Y:S02]  /*8c5d0*/  LOP3.LUT P6, RZ, R51, 0x80, RZ, 0xc0, !PT ;  /* 0x0000008033ff7812 */ /* 0x000fe400078cc0ff */
[----:B0-----:R-:W-:-:S05]  /*8c5e0*/  PRMT R60, R59, 0x7770, RZ ;  /* 0x000077703b3c7816 */ /* 0x001fca00000000ff */
[----:B------:R0:W-:Y:S02]  /*8c5f0*/  @P4 STG.E.U8 desc[UR28][R6.64], R60 ;  /* 0x0000003c06004986 */ /* 0x0001e4000c10111c */
[----:B0-----:R-:W-:-:S05]  /*8c600*/  PRMT R60, R59, 0x7771, RZ ;  /* 0x000077713b3c7816 */ /* 0x001fca00000000ff */
[----:B------:R0:W-:Y:S02]  /*8c610*/  @P5 STG.E.U8 desc[UR28][R54.64], R60 ;  /* 0x0000003c36005986 */ /* 0x0001e4000c10111c */
[----:B0-----:R-:W-:-:S05]  /*8c620*/  PRMT R60, R59, 0x7772, RZ ;  /* 0x000077723b3c7816 */ /* 0x001fca00000000ff */
[----:B---3--:R0:W-:Y:S04]  /*8c630*/  @P6 STG.E.U8 desc[UR28][R52.64], R60 ;  /* 0x0000003c34006986 */ /* 0x0081e8000c10111c */
[----:B0-----:R-:W3:Y:S04]  /*8c640*/  LDL.LU.64 R52, [R1+0x13b0] ;  /* 0x0013b00001347983 */ /* 0x001ee80000300a00 */
[----:B------:R-:W2:Y:S04]  /*8c650*/  LDL.LU.64 R10, [R1+0x13c8] ;  /* 0x0013c800010a7983 */ /* 0x000ea80000300a00 */
[----:B------:R-:W2:Y:S01]  /*8c660*/  LDL.LU R7, [R1+0x5c] ;  /* 0x00005c0001077983 */ /* 0x000ea20000300800 */
[----:B------:R-:W-:-:S03]  /*8c670*/  LOP3.LUT P0, RZ, R51, 0x100, RZ, 0xc0, !PT ;  /* 0x0000010033ff7812 */ /* 0x000fc6000780c0ff */
[----:B------:R-:W3:Y:S01]  /*8c680*/  LDL.LU.64 R54, [R1+0x13c0] ;  /* 0x0013c00001367983 */ /* 0x000ee20000300a00 */
[----:B------:R-:W-:-:S03]  /*8c690*/  PRMT R60, R59, 0x7773, RZ ;  /* 0x000077733b3c7816 */ /* 0x000fc600000000ff */
[----:B------:R-:W3:Y:S06]  /*8c6a0*/  LDL.LU.64 R58, [R1+0x13d0] ;  /* 0x0013d000013a7983 */ /* 0x000eec0000300a00 */
[----:B------:R0:W-:Y:S04]  /*8c6b0*/  @P0 STG.E.U8 desc[UR28][R56.64], R60 ;  /* 0x0000003c38000986 */ /* 0x0001e8000c10111c */
[----:B0-----:R-:W3:Y:S04]  /*8c6c0*/  LDL.LU.64 R56, [R1+0x13f0] ;  /* 0x0013f00001387983 */ /* 0x001ee80000300a00 */
[----:B------:R-:W3:Y:S01]  /*8c6d0*/  LDL.LU R61, [R1+0x40] ;  /* 0x00004000013d7983 */ /* 0x000ee20000300800 */
[----:B------:R-:W-:-:S02]  /*8c6e0*/  LOP3.LUT P5, RZ, R51, 0x200, RZ, 0xc0, !PT ;  /* 0x0000020033ff7812 */ /* 0x000fc400078ac0ff */
[C---:B------:R-:W-:Y:S02]  /*8c6f0*/  LOP3.LUT P6, RZ, R51.reuse, 0x400, RZ, 0xc0, !PT ;  /* 0x0000040033ff7812 */ /* 0x040fe400078cc0ff */
        /* <DEDUP_REMOVED lines=14> */
[----:B--2---:R-:W-:-:S05]  /*8c7e0*/  PRMT R60, R7, 0x7770, RZ ;  /* 0x00007770073c7816 */ /* 0x004fca00000000ff */
[----:B----4-:R0:W-:Y:S02]  /*8c7f0*/  @P5 STG.E.U8 desc[UR28][R16.64], R60 ;  /* 0x0000003c10005986 */ /* 0x0101e4000c10111c */
[----:B0-----:R-:W-:-:S05]  /*8c800*/  PRMT R60, R7, 0x7771, RZ ;  /* 0x00007771073c7816 */ /* 0x001fca00000000ff */
[----:B---3--:R0:W-:Y:S04]  /*8c810*/  @P6 STG.E.U8 desc[UR28][R52.64], R60 ;  /* 0x0000003c34006986 */ /* 0x0081e8000c10111c */
[----:B0-----:R-:W2:Y:S01]  /*8c820*/  LDL.LU.64 R52, [R1+0x13e8] ;  /* 0x0013e80001347983 */ /* 0x001ea20000300a00 */
[----:B------:R-:W-:Y:S02]  /*8c830*/  @P1 LOP3.LUT R3, R3, 0x200, RZ, 0xfc, !PT ;  /* 0x0000020003031812 */ /* 0x000fe400078efcff */
[----:B------:R-:W-:Y:S01]  /*8c840*/  LOP3.LUT P1, RZ, R51, 0x10000, RZ, 0xc0, !PT ;  /* 0x0001000033ff7812 */ /* 0x000fe2000782c0ff */
[----:B------:R-:W3:Y:S01]  /*8c850*/  LDL.LU.64 R30, [R1+0x13f8] ;  /* 0x0013f800011e7983 */ /* 0x000ee20000300a00 */
[----:B------:R-:W-:Y:S02]  /*8c860*/  LOP3.LUT R3, R3, 0xfffffbff, RZ, 0xc0, !PT ;  /* 0xfffffbff03037812 */ /* 0x000fe400078ec0ff */
[----:B------:R-:W-:Y:S01]  /*8c870*/  LOP3.LUT P0, RZ, R51, 0x800, RZ, 0xc0, !PT ;  /* 0x0000080033ff7812 */ /* 0x000fe2000780c0ff */
[----:B------:R-:W4:Y:S01]  /*8c880*/  LDL.LU.64 R28, [R1+0x1470] ;  /* 0x00147000011c7983 */ /* 0x000f220000300a00 */
[----:B------:R-:W-:-:S03]  /*8c890*/  PRMT R60, R7, 0x7772, RZ ;  /* 0x00007772073c7816 */ /* 0x000fc600000000ff */
[----:B------:R-:W3:Y:S04]  /*8c8a0*/  LDL.LU R18, [R1+0x30] ;  /* 0x0000300001127983 */ /* 0x000ee80000300800 */
[----:B------:R-:W-:Y:S01]  /*8c8b0*/  @P1 LOP3.LUT R3, R3, 0x400, RZ, 0xfc, !PT ;  /* 0x0000040003031812 */ /* 0x000fe200078efcff */
[----:B------:R-:W3:Y:S01]  /*8c8c0*/  LDL.LU.64 R26, [R1+0x1480] ;  /* 0x00148000011a7983 */ /* 0x000ee20000300a00 */
[----:B------:R-:W-:Y:S02]  /*8c8d0*/  LOP3.LUT P1, RZ, R51, 0x8000, RZ, 0xc0, !PT ;  /* 0x0000800033ff7812 */ /* 0x000fe4000782c0ff */
[----:B------:R-:W-:Y:S01]  /*8c8e0*/  LOP3.LUT R3, R3, 0xfffff7ff, RZ, 0xc0, !PT ;  /* 0xfffff7ff03037812 */ /* 0x000fe200078ec0ff */
[----:B------:R0:W-:Y:S04]  /*8c8f0*/  @P0 STG.E.U8 desc[UR28][R10.64], R60 ;  /* 0x0000003c0a000986 */ /* 0x0001e8000c10111c */
[----:B------:R-:W3:Y:S04]  /*8c900*/  LDL.LU.64 R24, [R1+0x1490] ;  /* 0x0014900001187983 */ /* 0x000ee80000300a00 */
[----:B------:R-:W4:Y:S02]  /*8c910*/  LDL.LU.64 R22, [R1+0x14a0] ;  /* 0x0014a00001167983 */ /* 0x000f240000300a00 */
[----:B------:R-:W-:-:S02]  /*8c920*/  @P1 LOP3.LUT R3, R3, 0x800, RZ, 0xfc, !PT ;  /* 0x0000080003031812 */ /* 0x000fc400078efcff */
[----:B------:R-:W-:Y:S01]  /*8c930*/  LOP3.LUT P1, RZ, R51, 0x4000, RZ, 0xc0, !PT ;  /* 0x0000400033ff7812 */ /* 0x000fe2000782c0ff */
[----:B------:R-:W4:Y:S01]  /*8c940*/  LDL.LU.64 R20, [R1+0x14b0] ;  /* 0x0014b00001147983 */ /* 0x000f220000300a00 */
[----:B------:R-:W-:Y:S02]  /*8c950*/  LOP3.LUT R3, R3, 0xffffefff, RZ, 0xc0, !PT ;  /* 0xffffefff03037812 */ /* 0x000fe400078ec0ff */
[----:B0-----:R-:W-:Y:S01]  /*8c960*/  PRMT R60, R7, 0x7773, RZ ;  /* 0x00007773073c7816 */ /* 0x001fe200000000ff */
[----:B------:R-:W4:Y:S04]  /*8c970*/  LDL.LU.64 R16, [R1+0x14c0] ;  /* 0x0014c00001107983 */ /* 0x000f280000300a00 */
[----:B------:R-:W4:Y:S04]  /*8c980*/  LDL.LU.64 R10, [R1+0x14d8] ;  /* 0x0014d800010a7983 */ /* 0x000f280000300a00 */
[----:B------:R-:W-:Y:S01]  /*8c990*/  @P1 LOP3.LUT R3, R3, 0x1000, RZ, 0xfc, !PT ;  /* 0x0000100003031812 */ /* 0x000fe200078efcff */
[----:B------:R-:W4:Y:S01]  /*8c9a0*/  LDL.LU.64 R6, [R1+0x1540] ;  /* 0x0015400001067983 */ /* 0x000f220000300a00 */
[----:B------:R-:W-:-:S02]  /*8c9b0*/  LOP3.LUT P1, RZ, R51, 0x2000, RZ, 0xc0, !PT ;  /* 0x0000200033ff7812 */ /* 0x000fc4000782c0ff */
[----:B------:R-:W-:Y:S01]  /*8c9c0*/  LOP3.LUT R3, R3, 0xffffdfff, RZ, 0xc0, !PT ;  /* 0xffffdfff03037812 */ /* 0x000fe200078ec0ff */
[----:B------:R-:W4:Y:S10]  /*8c9d0*/  LDL.LU R19, [R1+0x10] ;  /* 0x0000100001137983 */ /* 0x000f340000300800 */
[----:B------:R-:W-:-:S02]  /*8c9e0*/  @P1 LOP3.LUT R3, R3, 0x2000, RZ, 0xfc, !PT ;  /* 0x0000200003031812 */ /* 0x000fc400078efcff */
[----:B------:R-:W-:-:S13]  /*8c9f0*/  LOP3.LUT P1, RZ, R51, 0x1000, RZ, 0xc0, !PT ;  /* 0x0000100033ff7812 */ /* 0x000fda000782c0ff */
[----:B------:R0:W-:Y:S01]  /*8ca00*/  @P1 STG.E.U8 desc[UR28][R54.64], R60 ;  /* 0x0000003c36001986 */ /* 0x0001e2000c10111c */
[----:B------:R-:W-:Y:S02]  /*8ca10*/  LOP3.LUT P1, RZ, R3, 0x2000, RZ, 0xc0, !PT ;  /* 0x0000200003ff7812 */ /* 0x000fe4000782c0ff */
        /* <DEDUP_REMOVED lines=10> */
[----:B--2---:R0:W-:Y:S04]  /*8cac0*/  @P1 STG.E.U8 desc[UR28][R52.64], R60 ;  /* 0x0000003c34001986 */ /* 0x0041e8000c10111c */
[----:B0-----:R-:W2:Y:S01]  /*8cad0*/  LDL.LU.64 R52, [R1+0x2b78] ;  /* 0x002b780001347983 */ /* 0x001ea20000300a00 */
[----:B------:R-:W-:-:S02]  /*8cae0*/  LOP3.LUT P1, RZ, R3, 0x400, RZ, 0xc0, !PT ;  /* 0x0000040003ff7812 */ /* 0x000fc4000782c0ff */
[----:B------:R-:W-:-:S11]  /*8caf0*/  PRMT R60, R61, 0x7773, RZ ;  /* 0x000077733d3c7816 */ /* 0x000fd600000000ff */
[----:B---3--:R0:W-:Y:S01]  /*8cb00*/  @P1 STG.E.U8 desc[UR28][R30.64], R60 ;  /* 0x0000003c1e001986 */ /* 0x0081e2000c10111c */
[----:B------:R-:W-:Y:S02]  /*8cb10*/  LOP3.LUT P1, RZ, R3, 0x200, RZ, 0xc0, !PT ;  /* 0x0000020003ff7812 */ /* 0x000fe4000782c0ff */
[----:B0-----:R-:W-:-:S11]  /*8cb20*/  PRMT R60, R18, 0x7770, RZ ;  /* 0x00007770123c7816 */ /* 0x001fd600000000ff */
[----:B----4-:R0:W-:Y:S01]  /*8cb30*/  @P1 STG.E.U8 desc[UR28][R28.64], R60 ;  /* 0x0000003c1c001986 */ /* 0x0101e2000c10111c */
        /* <DEDUP_REMOVED lines=24> */
[----:B------:R0:W-:Y:S02]  /*8ccc0*/  @P4 STG.E.U8 desc[UR28][R6.64], R60 ;  /* 0x0000003c06004986 */ /* 0x0001e4000c10111c */
[----:B0-----:R-:W-:-:S02]  /*8ccd0*/  PRMT R60, R19, 0x7770, RZ ;  /* 0x00007770133c7816 */ /* 0x001fc400000000ff */
[----:B------:R-:W3:Y:S04]  /*8cce0*/  LDL.LU.64 R6, [R1+0x15a8] ;  /* 0x0015a80001067983 */ /* 0x000ee80000300a00 */
[----:B------:R0:W-:Y:S04]  /*8ccf0*/  @P5 STG.E.U8 desc[UR28][R54.64], R60 ;  /* 0x0000003c36005986 */ /* 0x0001e8000c10111c */
[----:B0-----:R-:W3:Y:S01]  /*8cd00*/  LDL.LU.64 R54, [R1+0x15a0] ;  /* 0x0015a00001367983 */ /* 0x001ee20000300a00 */
[----:B------:R-:W-:Y:S02]  /*8cd10*/  LOP3.LUT R48, R48, 0xefffffff, RZ, 0xc0, !PT ;  /* 0xefffffff30307812 */ /* 0x000fe400078ec0ff */
[----:B------:R-:W-:-:S02]  /*8cd20*/  LOP3.LUT P6, RZ, R51, 0x4000000, RZ, 0xc0, !PT ;  /* 0x0400000033ff7812 */ /* 0x000fc400078cc0ff */
[----:B------:R-:W-:Y:S02]  /*8cd30*/  PRMT R60, R19, 0x7771, RZ ;  /* 0x00007771133c7816 */ /* 0x000fe400000000ff */
[----:B------:R-:W-:-:S09]  /*8cd40*/  LOP3.LUT P0, RZ, R51, 0x8000000, RZ, 0xc0, !PT ;  /* 0x0800000033ff7812 */ /* 0x000fd2000780c0ff */
[----:B------:R0:W-:Y:S04]  /*8cd50*/  @P6 STG.E.U8 desc[UR28][R58.64], R60 ;  /* 0x0000003c3a006986 */ /* 0x0001e8000c10111c */
[----:B0-----:R-:W3:Y:S01]  /*8cd60*/  LDL.LU.64 R58, [R1+0x15b8] ;  /* 0x0015b800013a7983 */ /* 0x001ee20000300a00 */
[----:B------:R-:W-:-:S05]  /*8cd70*/  PRMT R60, R19, 0x7772, RZ ;  /* 0x00007772133c7816 */ /* 0x000fca00000000ff */
[----:B------:R0:W-:Y:S04]  /*8cd80*/  @P0 STG.E.U8 desc[UR28][R56.64], R60 ;  /* 0x0000003c38000986 */ /* 0x0001e8000c10111c */
[----:B0-----:R-:W3:Y:S04]  /*8cd90*/  LDL.LU.64 R56, [R1+0x1b10] ;  /* 0x001b100001387983 */ /* 0x001ee80000300a00 */
[----:B------:R-:W3:Y:S01]  /*8cda0*/  LDL.LU.64 R30, [R1+0x1b18] ;  /* 0x001b1800011e7983 */ /* 0x000ee20000300a00 */
[----:B------:R-:W-:-:S03]  /*8cdb0*/  LOP3.LUT R3, R3, 0xfffffffe, RZ, 0xc0, !PT ;  /* 0xfffffffe03037812 */ /* 0x000fc600078ec0ff */
[----:B------:R-:W3:Y:S04]  /*8cdc0*/  LDL.LU.64 R28, [R1+0x1b20] ;  /* 0x001b2000011c7983 */ /* 0x000ee80000300a00 */
[----:B------:R-:W3:Y:S04]  /*8cdd0*/  LDL.LU.64 R26, [R1+0x1b28] ;  /* 0x001b2800011a7983 */ /* 0x000ee80000300a00 */
[----:B------:R-:W3:Y:S01]  /*8cde0*/  LDL.LU.64 R24, [R1+0x1b30] ;  /* 0x001b300001187983 */ /* 0x000ee20000300a00 */
[C---:B------:R-:W-:Y:S02]  /*8cdf0*/  LOP3.LUT P5, RZ, R51.reuse, 0x10000000, RZ, 0xc0, !PT ;  /* 0x1000000033ff7812 */ /* 0x040fe400078ac0ff */
[----:B------:R-:W-:Y:S01]  /*8ce00*/  LOP3.LUT P6, RZ, R51, 0x20000000, RZ, 0xc0, !PT ;  /* 0x2000000033ff7812 */ /* 0x000fe200078cc0ff */
[----:B------:R-:W3:Y:S01]  /*8ce10*/  LDL.LU.64 R22, [R1+0x1b38] ;  /* 0x001b380001167983 */ /* 0x000ee20000300a00 */
[----:B------:R-:W-:-:S02]  /*8ce20*/  PRMT R60, R19, 0x7773, RZ ;  /* 0x00007773133c7816 */ /* 0x000fc400000000ff */
[----:B------:R-:W-:Y:S01]  /*8ce30*/  LOP3.LUT P0, RZ, R51, 0x40000000, RZ, 0xc0, !PT ;  /* 0x4000000033ff7812 */ /* 0x000fe2000780c0ff */
[----:B------:R-:W4:Y:S01]  /*8ce40*/  LDL.LU.64 R20, [R1+0x1b40] ;  /* 0x001b400001147983 */ /* 0x000f220000300a00 */
        /* <DEDUP_REMOVED lines=21> */
[----:B---3--:R0:W-:Y:S10]  /*8cfa0*/  @P5 STG.E.U8 desc[UR28][R16.64], R60 ;  /* 0x0000003c10005986 */ /* 0x0081f4000c10111c */
[----:B------:R-:W-:-:S02]  /*8cfb0*/  @P1 LOP3.LUT R3, R3, 0x8, RZ, 0xfc, !PT ;  /* 0x0000000803031812 */ /* 0x000fc400078efcff */
[----:B------:R-:W-:Y:S02]  /*8cfc0*/  LOP3.LUT P1, RZ, R52, 0x1, RZ, 0xc0, !PT ;  /* 0x0000000134ff7812 */ /* 0x000fe4000782c0ff */
[----:B------:R-:W-:Y:S02]  /*8cfd0*/  LOP3.LUT R3, R3, 0xffffffef, RZ, 0xc0, !PT ;  /* 0xffffffef03037812 */ /* 0x000fe400078ec0ff */
[----:B0-----:R-:W-:-:S05]  /*8cfe0*/  PRMT R60, R53, 0x7770, RZ ;  /* 0x00007770353c7816 */ /* 0x001fca00000000ff */
[----:B----4-:R0:W-:Y:S04]  /*8cff0*/  @P6 STG.E.U8 desc[UR28][R10.64], R60 ;  /* 0x0000003c0a006986 */ /* 0x0101e8000c10111c */
[----:B------:R-:W-:Y:S02]  /*8d000*/  @P1 LOP3.LUT R3, R3, 0x10, RZ, 0xfc, !PT ;  /* 0x0000001003031812 */ /* 0x000fe400078efcff */
[----:B------:R-:W-:Y:S02]  /*8d010*/  LOP3.LUT P1, RZ, R51, 0x80000000, RZ, 0xc0, !PT ;  /* 0x8000000033ff7812 */ /* 0x000fe4000782c0ff */
        /* <DEDUP_REMOVED lines=8> */
[----:B------:R-:W2:Y:S04]  /*8d0a0*/  LDL.LU.64 R10, [R1+0x1b58] ;  /* 0x001b5800010a7983 */ /* 0x000ea80000300a00 */
[----:B------:R-:W2:Y:S04]  /*8d0b0*/  LDL.LU.64 R6, [R1+0x1b68] ;  /* 0x001b680001067983 */ /* 0x000ea80000300a00 */
[----:B------:R-:W2:Y:S01]  /*8d0c0*/  LDL.LU.64 R54, [R1+0x1b60] ;  /* 0x001b600001367983 */ /* 0x000ea20000300a00 */
[----:B------:R-:W-:-:S13]  /*8d0d0*/  LOP3.LUT P1, RZ, R3, 0x10, RZ, 0xc0, !PT ;  /* 0x0000001003ff7812 */ /* 0x000fda000782c0ff */
[----:B------:R0:W-:Y:S01]  /*8d0e0*/  @P1 STG.E.U8 desc[UR28][R58.64], R60 ;  /* 0x0000003c3a001986 */ /* 0x0001e2000c10111c */
[C---:B------:R-:W-:Y:S02]  /*8d0f0*/  LOP3.LUT P1, RZ, R3.reuse, 0x8, RZ, 0xc0, !PT ;  /* 0x0000000803ff7812 */ /* 0x040fe4000782c0ff */
[----:B0-----:R-:W-:Y:S01]  /*8d100*/  PRMT R60, R4, 0x7770, RZ ;  /* 0x00007770043c7816 */ /* 0x001fe200000000ff */
[----:B------:R-:W2:Y:S10]  /*8d110*/  LDL.LU.64 R58, [R1+0x1b70] ;  /* 0x001b7000013a7983 */ /* 0x000eb40000300a00 */
[----:B------:R0:W-:Y:S01]  /*8d120*/  @P1 STG.E.U8 desc[UR28][R56.64], R60 ;  /* 0x0000003c38001986 */ /* 0x0001e2000c10111c */
[----:B------:R-:W-:-:S02]  /*8d130*/  LOP3.LUT P1, RZ, R3, 0x4, RZ, 0xc0, !PT ;  /* 0x0000000403ff7812 */ /* 0x000fc4000782c0ff */
[----:B0-----:R-:W-:Y:S01]  /*8d140*/  PRMT R60, R4, 0x7771, RZ ;  /* 0x00007771043c7816 */ /* 0x001fe200000000ff */
[----:B------:R-:W2:Y:S10]  /*8d150*/  LDL.LU.64 R56, [R1+0x1b80] ;  /* 0x001b800001387983 */ /* 0x000eb40000300a00 */
[----:B------:R0:W-:Y:S01]  /*8d160*/  @P1 STG.E.U8 desc[UR28][R30.64], R60 ;  /* 0x0000003c1e001986 */ /* 0x0001e2000c10111c */
[----:B------:R-:W-:-:S02]  /*8d170*/  LOP3.LUT P1, RZ, R3, 0x2, RZ, 0xc0, !PT ;  /* 0x0000000203ff7812 */ /* 0x000fc4000782c0ff */
[----:B0-----:R-:W-:-:S11]  /*8d180*/  PRMT R60, R4, 0x7772, RZ ;  /* 0x00007772043c7816 */ /* 0x001fd600000000ff */
[----:B------:R-:W-:Y:S01]  /*8d190*/  @P1 STG.E.U8 desc[UR28][R28.64], R60 ;  /* 0x0000003c1c001986 */ /* 0x000fe2000c10111c */
[----:B------:R-:W-:Y:S02]  /*8d1a0*/  LOP3.LUT P1, RZ, R3, 0x1, RZ, 0xc0, !PT ;  /* 0x0000000103ff7812 */ /* 0x000fe4000782c0ff */
[----:B------:R-:W-:Y:S02]  /*8d1b0*/  PRMT R4, R4, 0x7773, RZ ;  /* 0x0000777304047816 */ /* 0x000fe400000000ff */
[----:B------:R-:W-:-:S09]  /*8d1c0*/  PRMT R3, R8, 0x7770, RZ ;  /* 0x0000777008037816 */ /* 0x000fd200000000ff */
[----:B------:R-:W-:Y:S01]  /*8d1d0*/  @P1 STG.E.U8 desc[UR28][R26.64], R4 ;  /* 0x000000041a001986 */ /* 0x000fe2000c10111c */
[----:B------:R-:W-:-:S13]  /*8d1e0*/  LOP3.LUT P1, RZ, R48, 0x80000000, RZ, 0xc0, !PT ;  /* 0x8000000030ff7812 */ /* 0x000fda000782c0ff */
        /* <DEDUP_REMOVED lines=9> */
[----:B------:R-:W-:Y:S02]  /*8d280*/  LOP3.LUT P3, RZ, R52, 0x400, RZ, 0xc0, !PT ;  /* 0x0000040034ff7812 */ /* 0x000fe4000786c0ff */
[----:B------:R-:W-:Y:S02]  /*8d290*/  PRMT R8, R8, 0x7773, RZ ;  /* 0x0000777308087816 */ /* 0x000fe400000000ff */
[----:B------:R-:W-:Y:S02]  /*8d2a0*/  LOP3.LUT P4, RZ, R52, 0x800, RZ, 0xc0, !PT ;  /* 0x0000080034ff7812 */ /* 0x000fe4000788c0ff */
[----:B0-----:R-:W-:Y:S02]  /*8d2b0*/  PRMT R3, R12, 0x7770, RZ ;  /* 0x000077700c037816 */ /* 0x001fe400000000ff */
[----:B------:R-:W-:-:S03]  /*8d2c0*/  LOP3.LUT P5, RZ, R52, 0x1000, RZ, 0xc0, !PT ;  /* 0x0000100034ff7812 */ /* 0x000fc600078ac0ff */
[----:B---3--:R-:W-:Y:S04]  /*8d2d0*/  @P1 STG.E.U8 desc[UR28][R18.64], R8 ;  /* 0x0000000812001986 */ /* 0x008fe8000c10111c */
[----:B----4-:R0:W-:Y:S02]  /*8d2e0*/  @P2 STG.E.U8 desc[UR28][R16.64], R3 ;  /* 0x0000000310002986 */ /* 0x0101e4000c10111c */
[----:B0-----:R-:W-:-:S05]  /*8d2f0*/  PRMT R3, R12, 0x7771, RZ ;  /* 0x000077710c037816 */ /* 0x001fca00000000ff */
[----:B--2---:R0:W-:Y:S02]  /*8d300*/  @P3 STG.E.U8 desc[UR28][R10.64], R3 ;  /* 0x000000030a003986 */ /* 0x0041e4000c10111c */
[----:B0-----:R-:W-:-:S05]  /*8d310*/  PRMT R3, R12, 0x7772, RZ ;  /* 0x000077720c037816 */ /* 0x001fca00000000ff */
[----:B------:R0:W-:Y:S04]  /*8d320*/  @P4 STG.E.U8 desc[UR28][R6.64], R3 ;  /* 0x0000000306004986 */ /* 0x0001e8000c10111c */
[----:B0-----:R-:W2:Y:S01]  /*8d330*/  LDL.LU.64 R6, [R1+0x1b78] ;  /* 0x001b780001067983 */ /* 0x001ea20000300a00 */
[----:B------:R-:W-:-:S05]  /*8d340*/  PRMT R12, R12, 0x7773, RZ ;  /* 0x000077730c0c7816 */ /* 0x000fca00000000ff */
[----:B------:R0:W-:Y:S04]  /*8d350*/  @P5 STG.E.U8 desc[UR28][R54.64], R12 ;  /* 0x0000000c36005986 */ /* 0x0001e8000c10111c */
[----:B0-----:R-:W3:Y:S01]  /*8d360*/  LDL.LU.64 R54, [R1+0x1b88] ;  /* 0x001b880001367983 */ /* 0x001ee20000300a00 */
[C---:B------:R-:W-:Y:S02]  /*8d370*/  LOP3.LUT P6, RZ, R52.reuse, 0x2000, RZ, 0xc0, !PT ;  /* 0x0000200034ff7812 */ /* 0x040fe400078cc0ff */
[----:B------:R-:W-:Y:S01]  /*8d380*/  PRMT R3, R53, 0x7770, RZ ;  /* 0x0000777035037816 */ /* 0x000fe200000000ff */
[----:B------:R-:W4:Y:S04]  /*8d390*/  LDL.LU.64 R20, [R1+0x1b90] ;  /* 0x001b900001147983 */ /* 0x000f280000300a00 */
[----:B------:R-:W3:Y:S04]  /*8d3a0*/  LDL.LU.64 R18, [R1+0x1b98] ;  /* 0x001b980001127983 */ /* 0x000ee80000300a00 */
[----:B------:R-:W4:Y:S04]  /*8d3b0*/  LDL.LU.64 R16, [R1+0x1ba0] ;  /* 0x001ba00001107983 */ /* 0x000f280000300a00 */
[----:B------:R0:W-:Y:S04]  /*8d3c0*/  @P6 STG.E.U8 desc[UR28][R58.64], R3 ;  /* 0x000000033a006986 */ /* 0x0001e8000c10111c */
[----:B0-----:R-:W4:Y:S01]  /*8d3d0*/  LDL.LU R59, [R1+0x34] ;  /* 0x00003400013b7983 */ /* 0x001f220000300800 */
[----:B------:R-:W-:-:S02]  /*8d3e0*/  LOP3.LUT P0, RZ, R52, 0x4000, RZ, 0xc0, !PT ;  /* 0x0000400034ff7812 */ /* 0x000fc4000780c0ff */
[----:B------:R-:W-:Y:S02]  /*8d3f0*/  PRMT R3, R53, 0x7771, RZ ;  /* 0x0000777135037816 */ /* 0x000fe400000000ff */
[----:B------:R-:W-:-:S09]  /*8d400*/  LOP3.LUT P5, RZ, R52, 0x8000, RZ, 0xc0, !PT ;  /* 0x0000800034ff7812 */ /* 0x000fd200078ac0ff */
[----:B------:R0:W-:Y:S04]  /*8d410*/  @P0 STG.E.U8 desc[UR28][R56.64], R3 ;  /* 0x0000000338000986 */ /* 0x0001e8000c10111c */
[----:B0-----:R-:W4:Y:S01]  /*8d420*/  LDL.LU.64 R56, [R1+0x1ba8] ;  /* 0x001ba80001387983 */ /* 0x001f220000300a00 */
[----:B------:R-:W-:-:S03]  /*8d430*/  PRMT R3, R53, 0x7772, RZ ;  /* 0x0000777235037816 */ /* 0x000fc600000000ff */
[----:B------:R-:W4:Y:S01]  /*8d440*/  LDL.LU R24, [R1+0x24] ;  /* 0x0000240001187983 */ /* 0x000f220000300800 */
        /* <DEDUP_REMOVED lines=12> */
[----:B--2---:R0:W-:Y:S02]  /*8d510*/  @P5 STG.E.U8 desc[UR28][R6.64], R3 ;  /* 0x0000000306005986 */ /* 0x0041e4000c10111c */
[----:B0-----:R-:W-:Y:S02]  /*8d520*/  PRMT R3, R53, 0x7773, RZ ;  /* 0x0000777335037816 */ /* 0x001fe400000000ff */
[----:B------:R-:W2:Y:S04]  /*8d530*/  LDL.LU R53, [R1+0x2b68] ;  /* 0x002b680001357983 */ /* 0x000ea80000300800 */
[----:B------:R-:W2:Y:S04]  /*8d540*/  LDL.LU.64 R10, [R1+0x1bb0] ;  /* 0x001bb000010a7983 */ /* 0x000ea80000300a00 */
[----:B------:R-:W2:Y:S04]  /*8d550*/  LDL.LU.64 R6, [R1+0x1bb8] ;  /* 0x001bb80001067983 */ /* 0x000ea80000300a00 */
[----:B---3--:R0:W-:Y:S04]  /*8d560*/  @P6 STG.E.U8 desc[UR28][R54.64], R3 ;  /* 0x0000000336006986 */ /* 0x0081e8000c10111c */
[----:B0-----:R-:W3:Y:S01]  /*8d570*/  LDL.LU.64 R54, [R1+0x1bc0] ;  /* 0x001bc00001367983 */ /* 0x001ee20000300a00 */
[----:B------:R-:W-:-:S02]  /*8d580*/  @P1 LOP3.LUT R48, R48, 0x400000, RZ, 0xfc, !PT ;  /* 0x0040000030301812 */ /* 0x000fc400078efcff */
[----:B------:R-:W-:Y:S01]  /*8d590*/  LOP3.LUT P1, RZ, R52, 0x800000, RZ, 0xc0, !PT ;  /* 0x0080000034ff7812 */ /* 0x000fe2000782c0ff */
[----:B------:R-:W3:Y:S01]  /*8d5a0*/  LDL.LU R25, [R1+0x14] ;  /* 0x0000140001197983 */ /* 0x000ee20000300800 */
[----:B------:R-:W-:Y:S02]  /*8d5b0*/  LOP3.LUT R48, R48, 0xff7fffff, RZ, 0xc0, !PT ;  /* 0xff7fffff30307812 */ /* 0x000fe400078ec0ff */
[----:B------:R-:W-:Y:S01]  /*8d5c0*/  LOP3.LUT P0, RZ, R52, 0x20000, RZ, 0xc0, !PT ;  /* 0x0002000034ff7812 */ /* 0x000fe2000780c0ff */
[----:B------:R-:W3:Y:S01]  /*8d5d0*/  LDL.LU.64 R60, [R1+0x1bc8] ;  /* 0x001bc800013c7983 */ /* 0x000ee20000300a00 */
[----:B----4-:R-:W-:-:S03]  /*8d5e0*/  PRMT R3, R59, 0x7770, RZ ;  /* 0x000077703b037816 */ /* 0x010fc600000000ff */
[----:B------:R-:W4:Y:S04]  /*8d5f0*/  LDL.LU.64 R30, [R1+0x1bd0] ;  /* 0x001bd000011e7983 */ /* 0x000f280000300a00 */
[----:B------:R-:W-:Y:S01]  /*8d600*/  @P1 LOP3.LUT R48, R48, 0x800000, RZ, 0xfc, !PT ;  /* 0x0080000030301812 */ /* 0x000fe200078efcff */
[----:B------:R-:W4:Y:S01]  /*8d610*/  LDL.LU.64 R28, [R1+0x1bd8] ;  /* 0x001bd800011c7983 */ /* 0x000f220000300a00 */
[----:B------:R-:W-:Y:S02]  /*8d620*/  LOP3.LUT P1, RZ, R52, 0x400000, RZ, 0xc0, !PT ;  /* 0x0040000034ff7812 */ /* 0x000fe4000782c0ff */
[----:B------:R-:W-:Y:S01]  /*8d630*/  LOP3.LUT R48, R48, 0xfeffffff, RZ, 0xc0, !PT ;  /* 0xfeffffff30307812 */ /* 0x000fe200078ec0ff */
[----:B------:R0:W-:Y:S04]  /*8d640*/  @P0 STG.E.U8 desc[UR28][R20.64], R3 ;  /* 0x0000000314000986 */ /* 0x0001e8000c10111c */
[----:B------:R-:W4:Y:S04]  /*8d650*/  LDL.LU.64 R26, [R1+0x1be8] ;  /* 0x001be800011a7983 */ /* 0x000f280000300a00 */
[----:B------:R-:W4:Y:S02]  /*8d660*/  LDL.LU.64 R22, [R1+0x1be0] ;  /* 0x001be00001167983 */ /* 0x000f240000300a00 */
[----:B------:R-:W-:-:S02]  /*8d670*/  @P1 LOP3.LUT R48, R48, 0x1000000, RZ, 0xfc, !PT ;  /* 0x0100000030301812 */ /* 0x000fc400078efcff */
[----:B------:R-:W-:Y:S01]  /*8d680*/  LOP3.LUT P1, RZ, R52, 0x200000, RZ, 0xc0, !PT ;  /* 0x0020000034ff7812 */ /* 0x000fe2000782c0ff */
[----:B0-----:R-:W4:Y:S01]  /*8d690*/  LDL.LU.64 R20, [R1+0x1bf0] ;  /* 0x001bf00001147983 */ /* 0x001f220000300a00 */
        /* <DEDUP_REMOVED lines=21> */
[----:B0-----:R-:W-:-:S03]  /*8d7f0*/  PRMT R3, R24, 0x7770, RZ ;  /* 0x0000777018037816 */ /* 0x001fc600000000ff */
[----:B------:R-:W4:Y:S06]  /*8d800*/  LDL.LU.64 R56, [R1+0x1c10] ;  /* 0x001c100001387983 */ /* 0x000f2c0000300a00 */
[----:B--2---:R0:W-:Y:S01]  /*8d810*/  @P1 STG.E.U8 desc[UR28][R10.64], R3 ;  /* 0x000000030a001986 */ /* 0x0041e2000c10111c */
[----:B------:R-:W-:Y:S02]  /*8d820*/  LOP3.LUT P1, RZ, R48, 0x1000000, RZ, 0xc0, !PT ;  /* 0x0100000030ff7812 */ /* 0x000fe4000782c0ff */
[----:B0-----:R-:W-:Y:S01]  /*8d830*/  PRMT R3, R24, 0x7771, RZ ;  /* 0x0000777118037816 */ /* 0x001fe200000000ff */
[----:B------:R-:W2:Y:S10]  /*8d840*/  LDL.LU.64 R10, [R1+0x2b60] ;  /* 0x002b6000010a7983 */ /* 0x000eb40000300a00 */
[----:B------:R0:W-:Y:S01]  /*8d850*/  @P1 STG.E.U8 desc[UR28][R6.64], R3 ;  /* 0x0000000306001986 */ /* 0x0001e2000c10111c */
[----:B------:R-:W-:-:S02]  /*8d860*/  LOP3.LUT P1, RZ, R48, 0x800000, RZ, 0xc0, !PT ;  /* 0x0080000030ff7812 */ /* 0x000fc4000782c0ff */
[----:B0-----:R-:W-:Y:S01]  /*8d870*/  PRMT R3, R24, 0x7772, RZ ;  /* 0x0000777218037816 */ /* 0x001fe200000000ff */
[----:B------:R-:W2:Y:S10]  /*8d880*/  LDL.LU.64 R6, [R1+0x2b58] ;  /* 0x002b580001067983 */ /* 0x000eb40000300a00 */
[----:B---3--:R0:W-:Y:S04]  /*8d890*/  @P1 STG.E.U8 desc[UR28][R54.64], R3 ;  /* 0x0000000336001986 */ /* 0x0081e8000c10111c */
[----:B0-----:R-:W3:Y:S01]  /*8d8a0*/  LDL.LU.64 R54, [R1+0x2b50] ;  /* 0x002b500001367983 */ /* 0x001ee20000300a00 */
[----:B------:R-:W-:-:S02]  /*8d8b0*/  LOP3.LUT P1, RZ, R48, 0x400000, RZ, 0xc0, !PT ;  /* 0x0040000030ff7812 */ /* 0x000fc4000782c0ff */
[----:B------:R-:W-:-:S11]  /*8d8c0*/  PRMT R3, R24, 0x7773, RZ ;  /* 0x0000777318037816 */ /* 0x000fd600000000ff */
[----:B------:R0:W-:Y:S01]  /*8d8d0*/  @P1 STG.E.U8 desc[UR28][R60.64], R3 ;  /* 0x000000033c001986 */ /* 0x0001e2000c10111c */
[----:B------:R-:W-:Y:S02]  /*8d8e0*/  LOP3.LUT P1, RZ, R48, 0x200000, RZ, 0xc0, !PT ;  /* 0x0020000030ff7812 */ /* 0x000fe4000782c0ff */
[----:B0-----:R-:W-:-:S11]  /*8d8f0*/  PRMT R3, R25, 0x7770, RZ ;  /* 0x0000777019037816 */ /* 0x001fd600000000ff */
[----:B----4-:R0:W-:Y:S01]  /*8d900*/  @P1 STG.E.U8 desc[UR28][R30.64], R3 ;  /* 0x000000031e001986 */ /* 0x0101e2000c10111c */
        /* <DEDUP_REMOVED lines=12> */
[----:B------:R-:W-:Y:S02]  /*8d9d0*/  LOP3.LUT P6, RZ, R53, 0x1, RZ, 0xc0, !PT ;  /* 0x0000000135ff7812 */ /* 0x000fe400078cc0ff */
[----:B---3--:R-:W-:-:S05]  /*8d9e0*/  PRMT R3, R54, 0x7770, RZ ;  /* 0x0000777036037816 */ /* 0x008fca00000000ff */
[----:B------:R0:W-:Y:S02]  /*8d9f0*/  @P3 STG.E.U8 desc[UR28][R20.64], R3 ;  /* 0x0000000314003986 */ /* 0x0001e4000c10111c */
[----:B0-----:R-:W-:-:S05]  /*8da00*/  PRMT R3, R54, 0x7771, RZ ;  /* 0x0000777136037816 */ /* 0x001fca00000000ff */
[----:B------:R0:W-:Y:S02]  /*8da10*/  @P4 STG.E.U8 desc[UR28][R18.64], R3 ;  /* 0x0000000312004986 */ /* 0x0001e4000c10111c */
[----:B0-----:R-:W-:-:S05]  /*8da20*/  PRMT R3, R54, 0x7772, RZ ;  /* 0x0000777236037816 */ /* 0x001fca00000000ff */
[----:B------:R0:W-:Y:S02]  /*8da30*/  @P5 STG.E.U8 desc[UR28][R16.64], R3 ;  /* 0x0000000310005986 */ /* 0x0001e4000c10111c */
[----:B0-----:R-:W-:Y:S02]  /*8da40*/  PRMT R3, R54, 0x7773, RZ ;  /* 0x0000777336037816 */ /* 0x001fe400000000ff */
[----:B------:R-:W3:Y:S04]  /*8da50*/  LDL.LU R54, [R1+0x2b48] ;  /* 0x002b480001367983 */ /* 0x000ee80000300800 */
[----:B------:R0:W-:Y:S04]  /*8da60*/  @P6 STG.E.U8 desc[UR28][R58.64], R3 ;  /* 0x000000033a006986 */ /* 0x0001e8000c10111c */
[----:B0-----:R-:W4:Y:S04]  /*8da70*/  LDL.LU.64 R58, [R1+0x1c18] ;  /* 0x001c1800013a7983 */ /* 0x001f280000300a00 */
[----:B------:R-:W2:Y:S04]  /*8da80*/  LDL.LU.64 R22, [R1+0x1c20] ;  /* 0x001c200001167983 */ /* 0x000ea80000300a00 */
[----:B------:R-:W2:Y:S04]  /*8da90*/  LDL.LU.64 R20, [R1+0x1c28] ;  /* 0x001c280001147983 */ /* 0x000ea80000300a00 */
[----:B------:R-:W2:Y:S01]  /*8daa0*/  LDL.LU.64 R18, [R1+0x1c30] ;  /* 0x001c300001127983 */ /* 0x000ea20000300a00 */
[----:B------:R-:W-:-:S03]  /*8dab0*/  LOP3.LUT P0, RZ, R53, 0x2, RZ, 0xc0, !PT ;  /* 0x0000000235ff7812 */ /* 0x000fc6000780c0ff */
[----:B------:R-:W2:Y:S01]  /*8dac0*/  LDL.LU.64 R16, [R1+0x1c38] ;  /* 0x001c380001107983 */ /* 0x000ea20000300a00 */
[----:B------:R-:W-:Y:S02]  /*8dad0*/  PRMT R3, R5, 0x7770, RZ ;  /* 0x0000777005037816 */ /* 0x000fe400000000ff */
[----:B------:R-:W-:-:S07]  /*8dae0*/  LOP3.LUT P5, RZ, R53, 0x4, RZ, 0xc0, !PT ;  /* 0x0000000435ff7812 */ /* 0x000fce00078ac0ff */
[----:B------:R0:W-:Y:S04]  /*8daf0*/  @P0 STG.E.U8 desc[UR28][R56.64], R3 ;  /* 0x0000000338000986 */ /* 0x0001e8000c10111c */
[----:B0-----:R-:W2:Y:S01]  /*8db00*/  LDL.LU.64 R56, [R1+0x1c40] ;  /* 0x001c400001387983 */ /* 0x001ea20000300a00 */
[----:B------:R-:W-:Y:S02]  /*8db10*/  PRMT R3, R5, 0x7771, RZ ;  /* 0x0000777105037816 */ /* 0x000fe400000000ff */
        /* <DEDUP_REMOVED lines=14> */
[----:B----4-:R0:W-:Y:S04]  /*8dc00*/  @P5 STG.E.U8 desc[UR28][R58.64], R3 ;  /* 0x000000033a005986 */ /* 0x0101e8000c10111c */
[----:B0-----:R-:W4:Y:S06]  /*8dc10*/  LDL.LU.64 R58, [R1+0x1c48] ;  /* 0x001c4800013a7983 */ /* 0x001f2c0000300a00 */
        /* <DEDUP_REMOVED lines=12> */
[----:B------:R-:W-:Y:S02]  /*8dce0*/  LOP3.LUT R48, R48, 0xfffbffff, RZ, 0xc0, !PT ;  /* 0xfffbffff30307812 */ /* 0x000fe400078ec0ff */
[----:B------:R-:W-:Y:S02]  /*8dcf0*/  LOP3.LUT P0, RZ, R53, 0x10, RZ, 0xc0, !PT ;  /* 0x0000001035ff7812 */ /* 0x000fe4000780c0ff */
[----:B------:R-:W-:-:S07]  /*8dd00*/  PRMT R3, R5, 0x7772, RZ ;  /* 0x0000777205037816 */ /* 0x000fce00000000ff */
[----:B------:R-:W-:Y:S02]  /*8dd10*/  @P1 LOP3.LUT R48, R48, 0x40000, RZ, 0xfc, !PT ;  /* 0x0004000030301812 */ /* 0x000fe400078efcff */
[----:B------:R-:W-:Y:S01]  /*8dd20*/  LOP3.LUT P1, RZ, R53, 0x20, RZ, 0xc0, !PT ;  /* 0x0000002035ff7812 */ /* 0x000fe2000782c0ff */
[----:B--2---:R0:W-:Y:S01]  /*8dd30*/  @P6 STG.E.U8 desc[UR28][R22.64], R3 ;  /* 0x0000000316006986 */ /* 0x0041e2000c10111c */
[----:B------:R-:W-:-:S05]  /*8dd40*/  PRMT R5, R5, 0x7773, RZ ;  /* 0x0000777305057816 */ /* 0x000fca00000000ff */
[----:B------:R2:W-:Y:S01]  /*8dd50*/  @P0 STG.E.U8 desc[UR28][R20.64], R5 ;  /* 0x0000000514000986 */ /* 0x0005e2000c10111c */
[----:B0-----:R-:W-:-:S05]  /*8dd60*/  PRMT R3, R9, 0x7770, RZ ;  /* 0x0000777009037816 */ /* 0x001fca00000000ff */
[----:B------:R0:W-:Y:S01]  /*8dd70*/  @P1 STG.E.U8 desc[UR28][R18.64], R3 ;  /* 0x0000000312001986 */ /* 0x0001e2000c10111c */
[----:B------:R-:W-:-:S03]  /*8dd80*/  LOP3.LUT P1, RZ, R48, 0x40000, RZ, 0xc0, !PT ;  /* 0x0004000030ff7812 */ /* 0x000fc6000782c0ff */
[----:B--2---:R-:W2:Y:S04]  /*8dd90*/  LDL.LU.64 R4, [R1+0x1c58] ;  /* 0x001c580001047983 */ /* 0x004ea80000300a00 */
[----:B------:R-:W2:Y:S01]  /*8dda0*/  LDL.LU.64 R60, [R1+0x1c68] ;  /* 0x001c6800013c7983 */ /* 0x000ea20000300a00 */
[----:B0-----:R-:W-:-:S03]  /*8ddb0*/  PRMT R3, R9, 0x7771, RZ ;  /* 0x0000777109037816 */ /* 0x001fc600000000ff */
[----:B------:R-:W2:Y:S04]  /*8ddc0*/  LDL.LU.64 R30, [R1+0x1c60] ;  /* 0x001c6000011e7983 */ /* 0x000ea80000300a00 */
[----:B------:R0:W-:Y:S01]  /*8ddd0*/  @P1 STG.E.U8 desc[UR28][R16.64], R3 ;  /* 0x0000000310001986 */ /* 0x0001e2000c10111c */
[----:B------:R-:W-:-:S03]  /*8dde0*/  LOP3.LUT P1, RZ, R48, 0x20000, RZ, 0xc0, !PT ;  /* 0x0002000030ff7812 */ /* 0x000fc6000782c0ff */
[----:B------:R-:W2:Y:S04]  /*8ddf0*/  LDL.LU.64 R28, [R1+0x1c70] ;  /* 0x001c7000011c7983 */ /* 0x000ea80000300a00 */
[----:B------:R-:W2:Y:S01]  /*8de00*/  LDL.LU.64 R26, [R1+0x1c80] ;  /* 0x001c8000011a7983 */ /* 0x000ea20000300a00 */
[----:B0-----:R-:W-:-:S03]  /*8de10*/  PRMT R3, R9, 0x7772, RZ ;  /* 0x0000777209037816 */ /* 0x001fc600000000ff */
[----:B------:R-:W2:Y:S04]  /*8de20*/  LDL.LU.64 R24, [R1+0x1c78] ;  /* 0x001c780001187983 */ /* 0x000ea80000300a00 */
[----:B------:R0:W-:Y:S01]  /*8de30*/  @P1 STG.E.U8 desc[UR28][R56.64], R3 ;  /* 0x0000000338001986 */ /* 0x0001e2000c10111c */
[C---:B------:R-:W-:Y:S02]  /*8de40*/  LOP3.LUT P1, RZ, R48.reuse, 0x10000, RZ, 0xc0, !PT ;  /* 0x0001000030ff7812 */ /* 0x040fe4000782c0ff */
[----:B------:R-:W-:Y:S01]  /*8de50*/  PRMT R9, R9, 0x7773, RZ ;  /* 0x0000777309097816 */ /* 0x000fe200000000ff */
[----:B------:R-:W2:Y:S04]  /*8de60*/  LDL.LU.64 R22, [R1+0x1c88] ;  /* 0x001c880001167983 */ /* 0x000ea80000300a00 */
[----:B------:R-:W2:Y:S04]  /*8de70*/  LDL.LU.64 R20, [R1+0x1c90] ;  /* 0x001c900001147983 */ /* 0x000ea80000300a00 */
[----:B------:R-:W2:Y:S04]  /*8de80*/  LDL.LU.64 R18, [R1+0x1c98] ;  /* 0x001c980001127983 */ /* 0x000ea80000300a00 */
[----:B------:R-:W2:Y:S04]  /*8de90*/  LDL.LU.64 R16, [R1+0x1ca0] ;  /* 0x001ca00001107983 */ /* 0x000ea80000300a00 */
[----:B0-----:R-:W2:Y:S04]  /*8dea0*/  LDL.LU.64 R56, [R1+0x1ca8] ;  /* 0x001ca80001387983 */ /* 0x001ea80000300a00 */
[----:B----4-:R0:W-:Y:S04]  /*8deb0*/  @P1 STG.E.U8 desc[UR28][R58.64], R9 ;  /* 0x000000093a001986 */ /* 0x0101e8000c10111c */
[----:B0-----:R-:W4:Y:S04]  /*8dec0*/  LDL.LU.64 R58, [R1+0x2b40] ;  /* 0x002b4000013a7983 */ /* 0x001f280000300a00 */
[----:B------:R-:W2:Y:S01]  /*8ded0*/  LDL.LU.64 R8, [R1+0x1c50] ;  /* 0x001c500001087983 */ /* 0x000ea20000300a00 */
[----:B------:R-:W-:-:S02]  /*8dee0*/  LOP3.LUT P1, RZ, R48, 0x8000, RZ, 0xc0, !PT ;  /* 0x0000800030ff7812 */ /* 0x000fc4000782c0ff */
[----:B------:R-:W-:Y:S02]  /*8def0*/  PRMT R3, R13, 0x7770, RZ ;  /* 0x000077700d037816 */ /* 0x000fe400000000ff */
[C---:B------:R-:W-:Y:S02]  /*8df00*/  LOP3.LUT P2, RZ, R53.reuse, 0x8000, RZ, 0xc0, !PT ;  /* 0x0000800035ff7812 */ /* 0x040fe4000784c0ff */
[C---:B------:R-:W-:Y:S02]  /*8df10*/  LOP3.LUT P3, RZ, R53.reuse, 0x10000, RZ, 0xc0, !PT ;  /* 0x0001000035ff7812 */ /* 0x040fe4000786c0ff */
[C---:B------:R-:W-:Y:S02]  /*8df20*/  LOP3.LUT P4, RZ, R53.reuse, 0x20000, RZ, 0xc0, !PT ;  /* 0x0002000035ff7812 */ /* 0x040fe4000788c0ff */
[C---:B------:R-:W-:Y:S02]  /*8df30*/  LOP3.LUT P5, RZ, R53.reuse, 0x40000, RZ, 0xc0, !PT ;  /* 0x0004000035ff7812 */ /* 0x040fe400078ac0ff */
[----:B------:R-:W-:-:S02]  /*8df40*/  LOP3.LUT P6, RZ, R53, 0x80000, RZ, 0xc0, !PT ;  /* 0x0008000035ff7812 */ /* 0x000fc400078cc0ff */
[----:B------:R-:W-:Y:S01]  /*8df50*/  LOP3.LUT P0, RZ, R53, 0x100000, RZ, 0xc0, !PT ;  /* 0x0010000035ff7812 */ /* 0x000fe2000780c0ff */
        /* <DEDUP_REMOVED lines=8> */
[----:B------:R-:W-:-:S11]  /*8dfe0*/  PRMT R13, R13, 0x7773, RZ ;  /* 0x000077730d0d7816 */ /* 0x000fd600000000ff */
[----:B------:R-:W-:Y:S01]  /*8dff0*/  @P1 STG.E.U8 desc[UR28][R30.64], R13 ;  /* 0x0000000d1e001986 */ /* 0x000fe2000c10111c */
[----:B------:R-:W-:Y:S02]  /*8e000*/  LOP3.LUT P1, RZ, R48, 0x800, RZ, 0xc0, !PT ;  /* 0x0000080030ff7812 */ /* 0x000fe4000782c0ff */
[----:B----4-:R-:W-:-:S11]  /*8e010*/  PRMT R3, R59, 0x7770, RZ ;  /* 0x000077703b037816 */ /* 0x010fd600000000ff */
[----:B------:R0:W-:Y:S01]  /*8e020*/  @P1 STG.E.U8 desc[UR28][R28.64], R3 ;  /* 0x000000031c001986 */ /* 0x0001e2000c10111c */
[----:B------:R-:W-:Y:S02]  /*8e030*/  LOP3.LUT P1, RZ, R48, 0x400, RZ, 0xc0, !PT ;  /* 0x0000040030ff7812 */ /* 0x000fe4000782c0ff */
[----:B0-----:R-:W-:-:S11]  /*8e040*/  PRMT R3, R59, 0x7771, RZ ;  /* 0x000077713b037816 */ /* 0x001fd600000000ff */
[----:B------:R0:W-:Y:S02]  /*8e050*/  @P1 STG.E.U8 desc[UR28][R26.64], R3 ;  /* 0x000000031a001986 */ /* 0x0001e4000c10111c */
[----:B0-----:R-:W-:-:S05]  /*8e060*/  PRMT R3, R59, 0x7772, RZ ;  /* 0x000077723b037816 */ /* 0x001fca00000000ff */
[----:B------:R0:W-:Y:S02]  /*8e070*/  @P2 STG.E.U8 desc[UR28][R24.64], R3 ;  /* 0x0000000318002986 */ /* 0x0001e4000c10111c */
[----:B0-----:R-:W-:Y:S02]  /*8e080*/  PRMT R3, R59, 0x7773, RZ ;  /* 0x000077733b037816 */ /* 0x001fe400000000ff */
[----:B------:R-:W2:Y:S04]  /*8e090*/  LDL.LU.64 R24, [R1+0x1cb0] ;  /* 0x001cb00001187983 */ /* 0x000ea80000300a00 */
[----:B------:R0:W-:Y:S02]  /*8e0a0*/  @P3 STG.E.U8 desc[UR28][R22.64], R3 ;  /* 0x0000000316003986 */ /* 0x0001e4000c10111c */
[----:B0-----:R-:W-:-:S02]  /*8e0b0*/  PRMT R3, R58, 0x7770, RZ ;  /* 0x000077703a037816 */ /* 0x001fc400000000ff */
[----:B------:R-:W4:Y:S04]  /*8e0c0*/  LDL.LU.64 R22, [R1+0x1cb8] ;  /* 0x001cb80001167983 */ /* 0x000f280000300a00 */
[----:B------:R0:W-:Y:S02]  /*8e0d0*/  @P4 STG.E.U8 desc[UR28][R20.64], R3 ;  /* 0x0000000314004986 */ /* 0x0001e4000c10111c */
[C---:B0-----:R-:W-:Y:S02]  /*8e0e0*/  PRMT R3, R58.reuse, 0x7771, RZ ;  /* 0x000077713a037816 */ /* 0x041fe400000000ff */
[----:B------:R-:W2:Y:S04]  /*8e0f0*/  LDL.LU.64 R20, [R1+0x1cc0] ;  /* 0x001cc00001147983 */ /* 0x000ea80000300a00 */
[----:B------:R0:W-:Y:S04]  /*8e100*/  @P5 STG.E.U8 desc[UR28][R18.64], R3 ;  /* 0x0000000312005986 */ /* 0x0001e8000c10111c */
[----:B0-----:R-:W2:Y:S01]  /*8e110*/  LDL.LU R19, [R1+0x28] ;  /* 0x0000280001137983 */ /* 0x001ea20000300800 */
[----:B------:R-:W-:-:S05]  /*8e120*/  PRMT R3, R58, 0x7772, RZ ;  /* 0x000077723a037816 */ /* 0x000fca00000000ff */
[----:B------:R0:W-:Y:S04]  /*8e130*/  @P6 STG.E.U8 desc[UR28][R16.64], R3 ;  /* 0x0000000310006986 */ /* 0x0001e8000c10111c */
[----:B0-----:R-:W4:Y:S01]  /*8e140*/  LDL.LU.64 R16, [R1+0x1cc8] ;  /* 0x001cc80001107983 */ /* 0x001f220000300a00 */
[----:B------:R-:W-:-:S03]  /*8e150*/  PRMT R3, R58, 0x7773, RZ ;  /* 0x000077733a037816 */ /* 0x000fc600000000ff */
[----:B------:R-:W4:Y:S04]  /*8e160*/  LDL.LU.64 R58, [R1+0x1cd0] ;  /* 0x001cd000013a7983 */ /* 0x000f280000300a00 */
[----:B------:R0:W-:Y:S04]  /*8e170*/  @P0 STG.E.U8 desc[UR28][R56.64], R3 ;  /* 0x0000000338000986 */ /* 0x0001e8000c10111c */
[----:B0-----:R-:W4:Y:S04]  /*8e180*/  LDL.LU.64 R56, [R1+0x1cd8] ;  /* 0x001cd80001387983 */ /* 0x001f280000300a00 */
[----:B------:R-:W4:Y:S04]  /*8e190*/  LDL.LU R8, [R1+0x18] ;  /* 0x0000180001087983 */ /* 0x000f280000300800 */
[----:B------:R-:W4:Y:S04]  /*8e1a0*/  LDL.LU.64 R12, [R1+0x1ce8] ;  /* 0x001ce800010c7983 */ /* 0x000f280000300a00 */
[----:B------:R-:W4:Y:S04]  /*8e1b0*/  LDL.LU.64 R4, [R1+0x1ce0] ;  /* 0x001ce00001047983 */ /* 0x000f280000300a00 */
[----:B------:R-:W4:Y:S01]  /*8e1c0*/  LDL.LU.64 R60, [R1+0x1cf0] ;  /* 0x001cf000013c7983 */ /* 0x000f220000300a00 */
[----:B---3--:R-:W-:-:S03]  /*8e1d0*/  LOP3.LUT P1, RZ, R54, 0x2, RZ, 0xc0, !PT ;  /* 0x0000000236ff7812 */ /* 0x008fc6000782c0ff */
[----:B------:R-:W3:Y:S01]  /*8e1e0*/  LDL.LU.64 R30, [R1+0x1d00] ;  /* 0x001d0000011e7983 */ /* 0x000ee20000300a00 */
[----:B------:R-:W-:-:S03]  /*8e1f0*/  LOP3.LUT R48, R48, 0xfffffffd, RZ, 0xc0, !PT ;  /* 0xfffffffd30307812 */ /* 0x000fc600078ec0ff */
[----:B------:R-:W3:Y:S01]  /*8e200*/  LDL.LU.64 R28, [R1+0x1cf8] ;  /* 0x001cf800011c7983 */ /* 0x000ee20000300a00 */
[----:B------:R-:W-:-:S03]  /*8e210*/  LOP3.LUT P5, RZ, R53, 0x200000, RZ, 0xc0, !PT ;  /* 0x0020000035ff7812 */ /* 0x000fc600078ac0ff */
[----:B------:R-:W3:Y:S02]  /*8e220*/  LDL.LU.64 R26, [R1+0x1d08] ;  /* 0x001d0800011a7983 */ /* 0x000ee40000300a00 */
[----:B------:R-:W-:Y:S02]  /*8e230*/  @P1 LOP3.LUT R48, R48, 0x2, RZ, 0xfc, !PT ;  /* 0x0000000230301812 */ /* 0x000fe400078efcff */
[----:B------:R-:W-:Y:S02]  /*8e240*/  LOP3.LUT P1, RZ, R54, 0x1, RZ, 0xc0, !PT ;  /* 0x0000000136ff7812 */ /* 0x000fe4000782c0ff */
[----:B------:R-:W-:-:S11]  /*8e250*/  LOP3.LUT R48, R48, 0xfffffffb, RZ, 0xc0, !PT ;  /* 0xfffffffb30307812 */ /* 0x000fd600078ec0ff */
[----:B------:R-:W-:Y:S02]  /*8e260*/  @P1 LOP3.LUT R48, R48, 0x4, RZ, 0xfc, !PT ;  /* 0x0000000430301812 */ /* 0x000fe400078efcff */
[C---:B------:R-:W-:Y:S02]  /*8e270*/  LOP3.LUT P1, RZ, R53.reuse, 0x80000000, RZ, 0xc0, !PT ;  /* 0x8000000035ff7812 */ /* 0x040fe4000782c0ff */
[----:B------:R-:W-:Y:S02]  /*8e280*/  LOP3.LUT R48, R48, 0xfffffff7, RZ, 0xc0, !PT ;  /* 0xfffffff730307812 */ /* 0x000fe400078ec0ff */
[C---:B------:R-:W-:Y:S02]  /*8e290*/  LOP3.LUT P6, RZ, R53.reuse, 0x400000, RZ, 0xc0, !PT ;  /* 0x0040000035ff7812 */ /* 0x040fe400078cc0ff */
[----:B------:R-:W-:-:S07]  /*8e2a0*/  LOP3.LUT P0, RZ, R53, 0x800000, RZ, 0xc0, !PT ;  /* 0x0080000035ff7812 */ /* 0x000fce000780c0ff */
        /* <DEDUP_REMOVED lines=20> */
[----:B--2---:R-:W-:-:S05]  /*8e3f0*/  PRMT R3, R19, 0x7770, RZ ;  /* 0x0000777013037816 */ /* 0x004fca00000000ff */
[----:B------:R0:W-:Y:S02]  /*8e400*/  @P5 STG.E.U8 desc[UR28][R24.64], R3 ;  /* 0x0000000318005986 */ /* 0x0001e4000c10111c */
[C---:B0-----:R-:W-:Y:S02]  /*8e410*/  PRMT R3, R19.reuse, 0x7771, RZ ;  /* 0x0000777113037816 */ /* 0x041fe400000000ff */
[----:B------:R-:W2:Y:S04]  /*8e420*/  LDL.LU.64 R24, [R1+0x1d10] ;  /* 0x001d100001187983 */ /* 0x000ea80000300a00 */
[----:B----4-:R0:W-:Y:S02]  /*8e430*/  @P6 STG.E.U8 desc[UR28][R22.64], R3 ;  /* 0x0000000316006986 */ /* 0x0101e4000c10111c */
[----:B0-----:R-:W-:-:S02]  /*8e440*/  PRMT R3, R19, 0x7772, RZ ;  /* 0x0000777213037816 */ /* 0x001fc400000000ff */
[----:B------:R-:W4:Y:S04]  /*8e450*/  LDL.LU.64 R22, [R1+0x1d18] ;  /* 0x001d180001167983 */ /* 0x000f280000300a00 */
[----:B------:R0:W-:Y:S02]  /*8e460*/  @P0 STG.E.U8 desc[UR28][R20.64], R3 ;  /* 0x0000000314000986 */ /* 0x0001e4000c10111c */
[----:B0-----:R-:W-:Y:S02]  /*8e470*/  PRMT R3, R19, 0x7773, RZ ;  /* 0x0000777313037816 */ /* 0x001fe400000000ff */
[----:B------:R-:W4:Y:S04]  /*8e480*/  LDL.LU.64 R20, [R1+0x1d20] ;  /* 0x001d200001147983 */ /* 0x000f280000300a00 */
[----:B------:R-:W4:Y:S04]  /*8e490*/  LDL.LU.64 R18, [R1+0x1d28] ;  /* 0x001d280001127983 */ /* 0x000f280000300a00 */
[----:B------:R0:W-:Y:S04]  /*8e4a0*/  @P1 STG.E.U8 desc[UR28][R16.64], R3 ;  /* 0x0000000310001986 */ /* 0x0001e8000c10111c */
[----:B0-----:R-:W4:Y:S01]  /*8e4b0*/  LDL.LU.64 R16, [R1+0x1d30] ;  /* 0x001d300001107983 */ /* 0x001f220000300a00 */
[----:B------:R-:W-:-:S02]  /*8e4c0*/  LOP3.LUT P1, RZ, R48, 0x200, RZ, 0xc0, !PT ;  /* 0x0000020030ff7812 */ /* 0x000fc4000782c0ff */
[----:B------:R-:W-:-:S11]  /*8e4d0*/  PRMT R3, R8, 0x7770, RZ ;  /* 0x0000777008037816 */ /* 0x000fd600000000ff */
[----:B------:R0:W-:Y:S01]  /*8e4e0*/  @P1 STG.E.U8 desc[UR28][R58.64], R3 ;  /* 0x000000033a001986 */ /* 0x0001e2000c10111c */
[----:B------:R-:W-:Y:S02]  /*8e4f0*/  LOP3.LUT P1, RZ, R48, 0x100, RZ, 0xc0, !PT ;  /* 0x0000010030ff7812 */ /* 0x000fe4000782c0ff */
[----:B0-----:R-:W-:Y:S01]  /*8e500*/  PRMT R3, R8, 0x7771, RZ ;  /* 0x0000777108037816 */ /* 0x001fe200000000ff */
[----:B------:R-:W4:Y:S10]  /*8e510*/  LDL.LU.64 R58, [R1+0x1d38] ;  /* 0x001d3800013a7983 */ /* 0x000f340000300a00 */
[----:B------:R0:W-:Y:S01]  /*8e520*/  @P1 STG.E.U8 desc[UR28][R56.64], R3 ;  /* 0x0000000338001986 */ /* 0x0001e2000c10111c */
[----:B------:R-:W-:-:S03]  /*8e530*/  LOP3.LUT P1, RZ, R48, 0x80, RZ, 0xc0, !PT ;  /* 0x0000008030ff7812 */ /* 0x000fc6000782c0ff */
[----:B0-----:R-:W4:Y:S01]  /*8e540*/  LDL.LU.64 R56, [R1+0x1d40] ;  /* 0x001d400001387983 */ /* 0x001f220000300a00 */
[----:B------:R-:W-:-:S09]  /*8e550*/  PRMT R3, R8, 0x7772, RZ ;  /* 0x0000777208037816 */ /* 0x000fd200000000ff */
        /* <DEDUP_REMOVED lines=9> */
[----:B---3--:R0:W-:Y:S01]  /*8e5f0*/  @P1 STG.E.U8 desc[UR28][R30.64], R3 ;  /* 0x000000031e001986 */ /* 0x0081e2000c10111c */
[----:B------:R-:W-:Y:S02]  /*8e600*/  LOP3.LUT P1, RZ, R48, 0x8, RZ, 0xc0, !PT ;  /* 0x0000000830ff7812 */ /* 0x000fe4000782c0ff */
[----:B0-----:R-:W-:-:S11]  /*8e610*/  PRMT R3, R55, 0x7772, RZ ;  /* 0x0000777237037816 */ /* 0x001fd600000000ff */
[----:B------:R0:W-:Y:S01]  /*8e620*/  @P1 STG.E.U8 desc[UR28][R28.64], R3 ;  /* 0x000000031c001986 */ /* 0x0001e2000c10111c */
[----:B------:R-:W-:Y:S02]  /*8e630*/  LOP3.LUT P1, RZ, R48, 0x4, RZ, 0xc0, !PT ;  /* 0x0000000430ff7812 */ /* 0x000fe4000782c0ff */
[----:B0-----:R-:W-:Y:S02]  /*8e640*/  PRMT R3, R55, 0x7773, RZ ;  /* 0x0000777337037816 */ /* 0x001fe400000000ff */
[----:B------:R-:W-:Y:S01]  /*8e650*/  LOP3.LUT P2, RZ, R54, 0x4, RZ, 0xc0, !PT ;  /* 0x0000000436ff7812 */ /* 0x000fe2000784c0ff */
[----:B------:R-:W3:Y:S08]  /*8e660*/  LDL.LU R55, [R1+0x2b38] ;  /* 0x002b380001377983 */ /* 0x000ef00000300800 */
[----:B------:R0:W-:Y:S01]  /*8e670*/  @P1 STG.E.U8 desc[UR28][R26.64], R3 ;  /* 0x000000031a001986 */ /* 0x0001e2000c10111c */
[----:B------:R-:W-:-:S02]  /*8e680*/  LOP3.LUT P1, RZ, R48, 0x2, RZ, 0xc0, !PT ;  /* 0x0000000230ff7812 */ /* 0x000fc4000782c0ff */
[C---:B------:R-:W-:Y:S02]  /*8e690*/  LOP3.LUT P3, RZ, R54.reuse, 0x8, RZ, 0xc0, !PT ;  /* 0x0000000836ff7812 */ /* 0x040fe4000786c0ff */
[----:B------:R-:W-:Y:S02]  /*8e6a0*/  LOP3.LUT P4, RZ, R54, 0x10, RZ, 0xc0, !PT ;  /* 0x0000001036ff7812 */ /* 0x000fe4000788c0ff */
[----:B0-----:R-:W-:Y:S02]  /*8e6b0*/  PRMT R3, R6, 0x7770, RZ ;  /* 0x0000777006037816 */ /* 0x001fe400000000ff */
[----:B------:R-:W-:-:S05]  /*8e6c0*/  LOP3.LUT P5, RZ, R54, 0x20, RZ, 0xc0, !PT ;  /* 0x0000002036ff7812 */ /* 0x000fca00078ac0ff */
[----:B--2---:R0:W-:Y:S02]  /*8e6d0*/  @P1 STG.E.U8 desc[UR28][R24.64], R3 ;  /* 0x0000000318001986 */ /* 0x0041e4000c10111c */
[----:B0-----:R-:W-:-:S05]  /*8e6e0*/  PRMT R3, R6, 0x7771, RZ ;  /* 0x0000777106037816 */ /* 0x001fca00000000ff */
[----:B----4-:R0:W-:Y:S02]  /*8e6f0*/  @P2 STG.E.U8 desc[UR28][R22.64], R3 ;  /* 0x0000000316002986 */ /* 0x0101e4000c10111c */
[C---:B0-----:R-:W-:Y:S02]  /*8e700*/  PRMT R3, R6.reuse, 0x7772, RZ ;  /* 0x0000777206037816 */ /* 0x041fe400000000ff */
[----:B------:R-:W2:Y:S01]  /*8e710*/  LDL.LU.64 R22, [R1+0x1d48] ;  /* 0x001d480001167983 */ /* 0x000ea20000300a00 */
[----:B------:R-:W-:-:S03]  /*8e720*/  PRMT R6, R6, 0x7773, RZ ;  /* 0x0000777306067816 */ /* 0x000fc600000000ff */
[----:B------:R-:W-:Y:S04]  /*8e730*/  @P3 STG.E.U8 desc[UR28][R20.64], R3 ;  /* 0x0000000314003986 */ /* 0x000fe8000c10111c */
[----:B------:R0:W-:Y:S04]  /*8e740*/  @P4 STG.E.U8 desc[UR28][R18.64], R6 ;  /* 0x0000000612004986 */ /* 0x0001e8000c10111c */
[----:B0-----:R-:W4:Y:S04]  /*8e750*/  LDL.LU.64 R18, [R1+0x1d50] ;  /* 0x001d500001127983 */ /* 0x001f280000300a00 */
[----:B------:R-:W3:Y:S01]  /*8e760*/  LDL.LU.64 R20, [R1+0x1d58] ;  /* 0x001d580001147983 */ /* 0x000ee20000300a00 */
[----:B------:R-:W-:-:S05]  /*8e770*/  PRMT R3, R10, 0x7770, RZ ;  /* 0x000077700a037816 */ /* 0x000fca00000000ff */
[----:B------:R0:W-:Y:S04]  /*8e780*/  @P5 STG.E.U8 desc[UR28][R16.64], R3 ;  /* 0x0000000310005986 */ /* 0x0001e8000c10111c */
[----:B0-----:R-:W3:Y:S01]  /*8e790*/  LDL.LU.64 R16, [R1+0x1d68] ;  /* 0x001d680001107983 */ /* 0x001ee20000300a00 */
[C---:B------:R-:W-:Y:S02]  /*8e7a0*/  LOP3.LUT P6, RZ, R54.reuse, 0x40, RZ, 0xc0, !PT ;  /* 0x0000004036ff7812 */ /* 0x040fe400078cc0ff */
[----:B------:R-:W-:Y:S02]  /*8e7b0*/  LOP3.LUT P0, RZ, R54, 0x80, RZ, 0xc0, !PT ;  /* 0x0000008036ff7812 */ /* 0x000fe4000780c0ff */
[----:B------:R-:W-:-:S09]  /*8e7c0*/  PRMT R3, R10, 0x7771, RZ ;  /* 0x000077710a037816 */ /* 0x000fd200000000ff */
[----:B------:R0:W-:Y:S04]  /*8e7d0*/  @P6 STG.E.U8 desc[UR28][R58.64], R3 ;  /* 0x000000033a006986 */ /* 0x0001e8000c10111c */
[----:B0-----:R-:W3:Y:S01]  /*8e7e0*/  LDL.LU.64 R58, [R1+0x1d60] ;  /* 0x001d6000013a7983 */ /* 0x001ee20000300a00 */
[----:B------:R-:W-:-:S05]  /*8e7f0*/  PRMT R3, R10, 0x7772, RZ ;  /* 0x000077720a037816 */ /* 0x000fca00000000ff */
[----:B------:R0:W-:Y:S04]  /*8e800*/  @P0 STG.E.U8 desc[UR28][R56.64], R3 ;  /* 0x0000000338000986 */ /* 0x0001e8000c10111c */
[----:B0-----:R-:W3:Y:S04]  /*8e810*/  LDL.LU.64 R56, [R1+0x1d70] ;  /* 0x001d700001387983 */ /* 0x001ee80000300a00 */
[----:B------:R-:W3:Y:S01]  /*8e820*/  LDL.LU R52, [R1+0x4c] ;  /* 0x00004c0001347983 */ /* 0x000ee20000300800 */
[C---:B------:R-:W-:Y:S02]  /*8e830*/  LOP3.LUT P1, RZ, R54.reuse, 0x100000, RZ, 0xc0, !PT ;  /* 0x0010000036ff7812 */ /* 0x040fe4000782c0ff */
[----:B------:R-:W-:Y:S01]  /*8e840*/  LOP3.LUT R49, R49, 0xfeffffff, RZ, 0xc0, !PT ;  /* 0xfeffffff31317812 */ /* 0x000fe200078ec0ff */
[----:B------:R-:W3:Y:S04]  /*8e850*/  LDL.LU.64 R28, [R1+0x1d80] ;  /* 0x001d8000011c7983 */ /* 0x000ee80000300a00 */
[----:B------:R-:W3:Y:S01]  /*8e860*/  LDL.LU.64 R30, [R1+0x1d78] ;  /* 0x001d7800011e7983 */ /* 0x000ee20000300a00 */
[----:B------:R-:W-:-:S02]  /*8e870*/  LOP3.LUT P5, RZ, R54, 0x100, RZ, 0xc0, !PT ;  /* 0x0000010036ff7812 */ /* 0x000fc400078ac0ff */
[C---:B------:R-:W-:Y:S01]  /*8e880*/  LOP3.LUT P6, RZ, R54.reuse, 0x200, RZ, 0xc0, !PT ;  /* 0x0000020036ff7812 */ /* 0x040fe200078cc0ff */
[----:B------:R-:W3:Y:S02]  /*8e890*/  LDL.LU.64 R12, [R1+0x1d88] ;  /* 0x001d8800010c7983 */ /* 0x000ee40000300a00 */
        /* <DEDUP_REMOVED lines=9> */
[----:B------:R-:W-:Y:S02]  /*8e930*/  PRMT R10, R10, 0x7773, RZ ;  /* 0x000077730a0a7816 */ /* 0x000fe400000000ff */
[----:B------:R-:W-:-:S07]  /*8e940*/  PRMT R3, R14, 0x7770, RZ ;  /* 0x000077700e037816 */ /* 0x000fce00000000ff */
        /* <DEDUP_REMOVED lines=17> */
[----:B------:R-:W-:Y:S01]  /*8ea60*/  LOP3.LUT P1, RZ, R54, 0x800, RZ, 0xc0, !PT ;  /* 0x0000080036ff7812 */ /* 0x000fe2000782c0ff */
[----:B--2---:R-:W-:Y:S04]  /*8ea70*/  @P5 STG.E.U8 desc[UR28][R22.64], R10 ;  /* 0x0000000a16005986 */ /* 0x004fe8000c10111c */
[----:B----4-:R0:W-:Y:S04]  /*8ea80*/  @P6 STG.E.U8 desc[UR28][R18.64], R3 ;  /* 0x0000000312006986 */ /* 0x0101e8000c10111c */
[----:B0-----:R-:W2:Y:S04]  /*8ea90*/  LDL.LU R19, [R1+0x3c] ;  /* 0x00003c0001137983 */ /* 0x001ea80000300800 */
[----:B------:R-:W4:Y:S04]  /*8eaa0*/  LDL.LU.64 R8, [R1+0x1d90] ;  /* 0x001d900001087983 */ /* 0x000f280000300a00 */
[----:B------:R-:W4:Y:S04]  /*8eab0*/  LDL.LU.64 R4, [R1+0x1d98] ;  /* 0x001d980001047983 */ /* 0x000f280000300a00 */
[----:B------:R-:W4:Y:S04]  /*8eac0*/  LDL.LU.64 R60, [R1+0x1da0] ;  /* 0x001da000013c7983 */ /* 0x000f280000300a00 */
[----:B------:R-:W4:Y:S04]  /*8ead0*/  LDL.LU.64 R26, [R1+0x1da8] ;  /* 0x001da800011a7983 */ /* 0x000f280000300a00 */
[----:B------:R-:W4:Y:S01]  /*8eae0*/  LDL.LU.64 R24, [R1+0x1db0] ;  /* 0x001db00001187983 */ /* 0x000f220000300a00 */
[----:B------:R-:W-:-:S03]  /*8eaf0*/  PRMT R3, R14, 0x7771, RZ ;  /* 0x000077710e037816 */ /* 0x000fc600000000ff */
[----:B------:R-:W4:Y:S04]  /*8eb00*/  LDL.LU.64 R22, [R1+0x1db8] ;  /* 0x001db80001167983 */ /* 0x000f280000300a00 */
[----:B---3--:R0:W-:Y:S04]  /*8eb10*/  @P0 STG.E.U8 desc[UR28][R20.64], R3 ;  /* 0x0000000314000986 */ /* 0x0081e8000c10111c */
[----:B0-----:R-:W3:Y:S01]  /*8eb20*/  LDL.LU.64 R20, [R1+0x1dc0] ;  /* 0x001dc00001147983 */ /* 0x001ee20000300a00 */
[----:B------:R-:W-:-:S03]  /*8eb30*/  PRMT R3, R14, 0x7772, RZ ;  /* 0x000077720e037816 */ /* 0x000fc600000000ff */
[----:B------:R-:W3:Y:S04]  /*8eb40*/  LDL.LU R18, [R1+0x1c] ;  /* 0x00001c0001127983 */ /* 0x000ee80000300800 */
[----:B------:R0:W-:Y:S04]  /*8eb50*/  @P1 STG.E.U8 desc[UR28][R16.64], R3 ;  /* 0x0000000310001986 */ /* 0x0001e8000c10111c */
[----:B0-----:R-:W3:Y:S01]  /*8eb60*/  LDL.LU.64 R16, [R1+0x1dc8] ;  /* 0x001dc80001107983 */ /* 0x001ee20000300a00 */
[----:B------:R-:W-:Y:S02]  /*8eb70*/  LOP3.LUT P1, RZ, R48, 0x1, RZ, 0xc0, !PT ;  /* 0x0000000130ff7812 */ /* 0x000fe4000782c0ff */
[----:B------:R-:W-:-:S02]  /*8eb80*/  PRMT R14, R14, 0x7773, RZ ;  /* 0x000077730e0e7816 */ /* 0x000fc400000000ff */
[----:B------:R-:W-:-:S09]  /*8eb90*/  PRMT R3, R52, 0x7770, RZ ;  /* 0x0000777034037816 */ /* 0x000fd200000000ff */
[----:B------:R0:W-:Y:S01]  /*8eba0*/  @P1 STG.E.U8 desc[UR28][R58.64], R14 ;  /* 0x0000000e3a001986 */ /* 0x0001e2000c10111c */
[----:B------:R-:W-:-:S03]  /*8ebb0*/  LOP3.LUT P1, RZ, R49, 0x80000000, RZ, 0xc0, !PT ;  /* 0x8000000031ff7812 */ /* 0x000fc6000782c0ff */
[----:B0-----:R-:W3:Y:S10]  /*8ebc0*/  LDL.LU.64 R58, [R1+0x1dd0] ;  /* 0x001dd000013a7983 */ /* 0x001ef40000300a00 */
[----:B------:R0:W-:Y:S04]  /*8ebd0*/  @P1 STG.E.U8 desc[UR28][R56.64], R3 ;  /* 0x0000000338001986 */ /* 0x0001e8000c10111c */
[----:B0-----:R-:W3:Y:S01]  /*8ebe0*/  LDL.LU.64 R56, [R1+0x1dd8] ;  /* 0x001dd80001387983 */ /* 0x001ee20000300a00 */
[----:B------:R-:W-:-:S02]  /*8ebf0*/  LOP3.LUT P1, RZ, R49, 0x40000000, RZ, 0xc0, !PT ;  /* 0x4000000031ff7812 */ /* 0x000fc4000782c0ff */
[----:B------:R-:W-:-:S11]  /*8ec00*/  PRMT R3, R52, 0x7771, RZ ;  /* 0x0000777134037816 */ /* 0x000fd600000000ff */
[----:B------:R0:W-:Y:S01]  /*8ec10*/  @P1 STG.E.U8 desc[UR28][R28.64], R3 ;  /* 0x000000031c001986 */ /* 0x0001e2000c10111c */
[C---:B------:R-:W-:Y:S02]  /*8ec20*/  LOP3.LUT P1, RZ, R49.reuse, 0x20000000, RZ, 0xc0, !PT ;  /* 0x2000000031ff7812 */ /* 0x040fe4000782c0ff */
[----:B0-----:R-:W-:Y:S01]  /*8ec30*/  PRMT R3, R52, 0x7772, RZ ;  /* 0x0000777234037816 */ /* 0x001fe200000000ff */
[----:B------:R-:W3:Y:S10]  /*8ec40*/  LDL.LU.64 R28, [R1+0x2b30] ;  /* 0x002b3000011c7983 */ /* 0x000ef40000300a00 */
[----:B------:R0:W-:Y:S01]  /*8ec50*/  @P1 STG.E.U8 desc[UR28][R30.64], R3 ;  /* 0x000000031e001986 */ /* 0x0001e2000c10111c */
[----:B------:R-:W-:-:S02]  /*8ec60*/  LOP3.LUT P1, RZ, R49, 0x10000000, RZ, 0xc0, !PT ;  /* 0x1000000031ff7812 */ /* 0x000fc4000782c0ff */
[----:B0-----:R-:W-:Y:S01]  /*8ec70*/  PRMT R3, R52, 0x7773, RZ ;  /* 0x0000777334037816 */ /* 0x001fe200000000ff */
[----:B------:R-:W3:Y:S10]  /*8ec80*/  LDL.LU.64 R30, [R1+0x2b28] ;  /* 0x002b2800011e7983 */ /* 0x000ef40000300a00 */
[----:B------:R2:W-:Y:S01]  /*8ec90*/  @P1 STG.E.U8 desc[UR28][R12.64], R3 ;  /* 0x000000030c001986 */ /* 0x0005e2000c10111c */
[----:B------:R-:W-:-:S02]  /*8eca0*/  LOP3.LUT P1, RZ, R49, 0x8000000, RZ, 0xc0, !PT ;  /* 0x0800000031ff7812 */ /* 0x000fc4000782c0ff */
[C---:B------:R-:W-:Y:S02]  /*8ecb0*/  LOP3.LUT P2, RZ, R54.reuse, 0x200000, RZ, 0xc0, !PT ;  /* 0x0020000036ff7812 */ /* 0x040fe4000784c0ff */
[C---:B------:R-:W-:Y:S02]  /*8ecc0*/  LOP3.LUT P3, RZ, R54.reuse, 0x400000, RZ, 0xc0, !PT ;  /* 0x0040000036ff7812 */ /* 0x040fe4000786c0ff */
[C---:B------:R-:W-:Y:S02]  /*8ecd0*/  LOP3.LUT P4, RZ, R54.reuse, 0x800000, RZ, 0xc0, !PT ;  /* 0x0080000036ff7812 */ /* 0x040fe4000788c0ff */
[----:B------:R-:W-:Y:S02]  /*8ece0*/  LOP3.LUT P5, RZ, R54, 0x1000000, RZ, 0xc0, !PT ;  /* 0x0100000036ff7812 */ /* 0x000fe400078ac0ff */
[----:B--2---:R-:W-:-:S05]  /*8ecf0*/  PRMT R3, R19, 0x7770, RZ ;  /* 0x0000777013037816 */ /* 0x004fca00000000ff */
        /* <DEDUP_REMOVED lines=15> */
[----:B---3--:R0:W-:Y:S02]  /*8edf0*/  @P4 STG.E.U8 desc[UR28][R20.64], R3 ;  /* 0x0000000314004986 */ /* 0x0081e4000c10111c */
[----:B0-----:R-:W-:Y:S02]  /*8ee00*/  PRMT R3, R55, 0x7773, RZ ;  /* 0x0000777337037816 */ /* 0x001fe400000000ff */
[----:B------:R-:W2:Y:S04]  /*8ee10*/  LDL.LU R55, [R1+0x2b20] ;  /* 0x002b200001377983 */ /* 0x000ea80000300800 */
[----:B------:R-:W3:Y:S04]  /*8ee20*/  LDL.LU.64 R20, [R1+0x1de8] ;  /* 0x001de80001147983 */ /* 0x000ee80000300a00 */
[----:B------:R0:W-:Y:S04]  /*8ee30*/  @P5 STG.E.U8 desc[UR28][R16.64], R3 ;  /* 0x0000000310005986 */ /* 0x0001e8000c10111c */
[----:B0-----:R-:W4:Y:S01]  /*8ee40*/  LDL.LU.64 R16, [R1+0x1de0] ;  /* 0x001de00001107983 */ /* 0x001f220000300a00 */
[----:B------:R-:W-:-:S02]  /*8ee50*/  LOP3.LUT P6, RZ, R54, 0x2000000, RZ, 0xc0, !PT ;  /* 0x0200000036ff7812 */ /* 0x000fc400078cc0ff */
[----:B------:R-:W-:Y:S02]  /*8ee60*/  LOP3.LUT P0, RZ, R54, 0x4000000, RZ, 0xc0, !PT ;  /* 0x0400000036ff7812 */ /* 0x000fe4000780c0ff */
[----:B------:R-:W-:-:S09]  /*8ee70*/  PRMT R3, R18, 0x7770, RZ ;  /* 0x0000777012037816 */ /* 0x000fd200000000ff */
[----:B------:R0:W-:Y:S02]  /*8ee80*/  @P6 STG.E.U8 desc[UR28][R58.64], R3 ;  /* 0x000000033a006986 */ /* 0x0001e4000c10111c */
[----:B0-----:R-:W-:-:S05]  /*8ee90*/  PRMT R3, R18, 0x7771, RZ ;  /* 0x0000777112037816 */ /* 0x001fca00000000ff */
[----:B------:R0:W-:Y:S04]  /*8eea0*/  @P0 STG.E.U8 desc[UR28][R56.64], R3 ;  /* 0x0000000338000986 */ /* 0x0001e8000c10111c */
[----:B0-----:R-:W2:Y:S04]  /*8eeb0*/  LDL.LU.64 R56, [R1+0x1df0] ;  /* 0x001df00001387983 */ /* 0x001ea80000300a00 */
[----:B------:R-:W2:Y:S04]  /*8eec0*/  LDL.LU.64 R26, [R1+0x1e00] ;  /* 0x001e0000011a7983 */ /* 0x000ea80000300a00 */
[----:B------:R-:W2:Y:S04]  /*8eed0*/  LDL.LU.64 R22, [R1+0x1df8] ;  /* 0x001df80001167983 */ /* 0x000ea80000300a00 */
[----:B------:R-:W2:Y:S04]  /*8eee0*/  LDL.LU R19, [R1+0xc] ;  /* 0x00000c0001137983 */ /* 0x000ea80000300800 */
[----:B------:R-:W2:Y:S01]  /*8eef0*/  LDL.LU.64 R58, [R1+0x1e08] ;  /* 0x001e0800013a7983 */ /* 0x000ea20000300a00 */
[----:B------:R-:W-:-:S03]  /*8ef00*/  LOP3.LUT P5, RZ, R54, 0x8000000, RZ, 0xc0, !PT ;  /* 0x0800000036ff7812 */ /* 0x000fc600078ac0ff */
[----:B------:R-:W2:Y:S01]  /*8ef10*/  LDL.LU.64 R24, [R1+0x1e10] ;  /* 0x001e100001187983 */ /* 0x000ea20000300a00 */
[----:B------:R-:W-:Y:S02]  /*8ef20*/  PRMT R3, R18, 0x7772, RZ ;  /* 0x0000777212037816 */ /* 0x000fe400000000ff */
[C---:B------:R-:W-:Y:S02]  /*8ef30*/  LOP3.LUT P6, RZ, R54.reuse, 0x10000000, RZ, 0xc0, !PT ;  /* 0x1000000036ff7812 */ /* 0x040fe400078cc0ff */
[----:B------:R-:W-:Y:S02]  /*8ef40*/  LOP3.LUT R49, R49, 0xffff7fff, RZ, 0xc0, !PT ;  /* 0xffff7fff31317812 */ /* 0x000fe400078ec0ff */
[----:B------:R-:W-:-:S03]  /*8ef50*/  LOP3.LUT P0, RZ, R54, 0x20000000, RZ, 0xc0, !PT ;  /* 0x2000000036ff7812 */ /* 0x000fc6000780c0ff */
[----:B---3--:R0:W-:Y:S04]  /*8ef60*/  @P5 STG.E.U8 desc[UR28][R20.64], R3 ;  /* 0x0000000314005986 */ /* 0x0081e8000c10111c */
[----:B0-----:R-:W3:Y:S01]  /*8ef70*/  LDL.LU.64 R20, [R1+0x1e18] ;  /* 0x001e180001147983 */ /* 0x001ee20000300a00 */
[----:B------:R-:W-:-:S05]  /*8ef80*/  PRMT R3, R18, 0x7773, RZ ;  /* 0x0000777312037816 */ /* 0x000fca00000000ff */
[----:B----4-:R0:W-:Y:S04]  /*8ef90*/  @P6 STG.E.U8 desc[UR28][R16.64], R3 ;  /* 0x0000000310006986 */ /* 0x0101e8000c10111c */
[----:B0-----:R-:W4:Y:S01]  /*8efa0*/  LDL.LU.64 R16, [R1+0x1e20] ;  /* 0x001e200001107983 */ /* 0x001f220000300a00 */
        /* <DEDUP_REMOVED lines=16> */
[----:B------:R-:W-:-:S05]  /*8f0b0*/  PRMT R3, R19, 0x7770, RZ ;  /* 0x0000777013037816 */ /* 0x000fca00000000ff */
[----:B------:R0:W-:Y:S04]  /*8f0c0*/  @P0 STG.E.U8 desc[UR28][R56.64], R3 ;  /* 0x0000000338000986 */ /* 0x0001e8000c10111c */
[----:B------:R-:W-:Y:S02]  /*8f0d0*/  @P1 LOP3.LUT R49, R49, 0x100000, RZ, 0xfc, !PT ;  /* 0x0010000031311812 */ /* 0x000fe400078efcff */
[----:B------:R-:W-:Y:S01]  /*8f0e0*/  LOP3.LUT P1, RZ, R55, 0x2, RZ, 0xc0, !PT ;  /* 0x0000000237ff7812 */ /* 0x000fe2000782c0ff */
[----:B0-----:R-:W2:Y:S01]  /*8f0f0*/  LDL.LU.64 R56, [R1+0x1e28] ;  /* 0x001e280001387983 */ /* 0x001ea20000300a00 */
[----:B------:R-:W-:-:S03]  /*8f100*/  LOP3.LUT R49, R49, 0xffdfffff, RZ, 0xc0, !PT ;  /* 0xffdfffff31317812 */ /* 0x000fc600078ec0ff */
[----:B------:R-:W2:Y:S08]  /*8f110*/  LDL.LU.64 R52, [R1+0x1e30] ;  /* 0x001e300001347983 */ /* 0x000eb00000300a00 */
[----:B------:R-:W-:Y:S01]  /*8f120*/  @P1 LOP3.LUT R49, R49, 0x200000, RZ, 0xfc, !PT ;  /* 0x0020000031311812 */ /* 0x000fe200078efcff */
[----:B------:R-:W2:Y:S01]  /*8f130*/  LDL.LU.64 R12, [R1+0x1e38] ;  /* 0x001e3800010c7983 */ /* 0x000ea20000300a00 */
[----:B------:R-:W-:-:S02]  /*8f140*/  LOP3.LUT P1, RZ, R55, 0x1, RZ, 0xc0, !PT ;  /* 0x0000000137ff7812 */ /* 0x000fc4000782c0ff */
[----:B------:R-:W-:Y:S01]  /*8f150*/  LOP3.LUT R49, R49, 0xffbfffff, RZ, 0xc0, !PT ;  /* 0xffbfffff31317812 */ /* 0x000fe200078ec0ff */
[----:B------:R-:W2:Y:S01]  /*8f160*/  LDL.LU.64 R8, [R1+0x1e40] ;  /* 0x001e400001087983 */ /* 0x000ea20000300a00 */
[----:B------:R-:W-:-:S03]  /*8f170*/  PRMT R3, R19, 0x7771, RZ ;  /* 0x0000777113037816 */ /* 0x000fc600000000ff */
[----:B------:R-:W2:Y:S04]  /*8f180*/  LDL.LU.64 R4, [R1+0x1e48] ;  /* 0x001e480001047983 */ /* 0x000ea80000300a00 */
[----:B------:R-:W2:Y:S02]  /*8f190*/  LDL.LU.64 R60, [R1+0x1e50] ;  /* 0x001e5000013c7983 */ /* 0x000ea40000300a00 */
[----:B------:R-:W-:Y:S02]  /*8f1a0*/  @P1 LOP3.LUT R49, R49, 0x400000, RZ, 0xfc, !PT ;  /* 0x0040000031311812 */ /* 0x000fe400078efcff */
[----:B------:R-:W-:Y:S02]  /*8f1b0*/  LOP3.LUT P1, RZ, R54, 0x80000000, RZ, 0xc0, !PT ;  /* 0x8000000036ff7812 */ /* 0x000fe4000782c0ff */
[----:B------:R-:W-:-:S11]  /*8f1c0*/  LOP3.LUT R49, R49, 0xff7fffff, RZ, 0xc0, !PT ;  /* 0xff7fffff31317812 */ /* 0x000fd600078ec0ff */
[----:B------:R-:W-:Y:S02]  /*8f1d0*/  @P1 LOP3.LUT R49, R49, 0x800000, RZ, 0xfc, !PT ;  /* 0x0080000031311812 */ /* 0x000fe400078efcff */
[----:B------:R-:W-:-:S13]  /*8f1e0*/  LOP3.LUT P1, RZ, R54, 0x40000000, RZ, 0xc0, !PT ;  /* 0x4000000036ff7812 */ /* 0x000fda000782c0ff */
[----:B------:R0:W-:Y:S04]  /*8f1f0*/  @P1 STG.E.U8 desc[UR28][R26.64], R3 ;  /* 0x000000031a001986 */ /* 0x0001e8000c10111c */
[----:B0-----:R-:W2:Y:S01]  /*8f200*/  LDL.LU.64 R26, [R1+0x1e58] ;  /* 0x001e5800011a7983 */ /* 0x001ea20000300a00 */
[----:B------:R-:W-:Y:S02]  /*8f210*/  LOP3.LUT P1, RZ, R49, 0x800000, RZ, 0xc0, !PT ;  /* 0x0080000031ff7812 */ /* 0x000fe4000782c0ff */
[----:B------:R-:W-:-:S11]  /*8f220*/  PRMT R3, R19, 0x7772, RZ ;  /* 0x0000777213037816 */ /* 0x000fd600000000ff */
[----:B------:R0:W-:Y:S01]  /*8f230*/  @P1 STG.E.U8 desc[UR28][R22.64], R3 ;  /* 0x0000000316001986 */ /* 0x0001e2000c10111c */
[----:B------:R-:W-:Y:S02]  /*8f240*/  LOP3.LUT P1, RZ, R49, 0x400000, RZ, 0xc0, !PT ;  /* 0x0040000031ff7812 */ /* 0x000fe4000782c0ff */
[----:B0-----:R-:W-:Y:S01]  /*8f250*/  PRMT R3, R19, 0x7773, RZ ;  /* 0x0000777313037816 */ /* 0x001fe200000000ff */
[----:B------:R-:W2:Y:S10]  /*8f260*/  LDL.LU.64 R22, [R1+0x1e68] ;  /* 0x001e680001167983 */ /* 0x000eb40000300a00 */
[----:B------:R0:W-:Y:S01]  /*8f270*/  @P1 STG.E.U8 desc[UR28][R58.64], R3 ;  /* 0x000000033a001986 */ /* 0x0001e2000c10111c */
[----:B------:R-:W-:-:S03]  /*8f280*/  LOP3.LUT P1, RZ, R49, 0x200000, RZ, 0xc0, !PT ;  /* 0x0020000031ff7812 */ /* 0x000fc6000782c0ff */
[----:B------:R-:W2:Y:S01]  /*8f290*/  LDL.LU.64 R18, [R1+0x1e60] ;  /* 0x001e600001127983 */ /* 0x000ea20000300a00 */
[----:B0-----:R-:W-:-:S03]  /*8f2a0*/  PRMT R3, R7, 0x7770, RZ ;  /* 0x0000777007037816 */ /* 0x001fc600000000ff */
[----:B------:R-:W2:Y:S06]  /*8f2b0*/  LDL.LU.64 R58, [R1+0x1e70] ;  /* 0x001e7000013a7983 */ /* 0x000eac0000300a00 */
[----:B------:R0:W-:Y:S01]  /*8f2c0*/  @P1 STG.E.U8 desc[UR28][R24.64], R3 ;  /* 0x0000000318001986 */ /* 0x0001e2000c10111c */
[----:B------:R-:W-:Y:S02]  /*8f2d0*/  LOP3.LUT P1, RZ, R49, 0x100000, RZ, 0xc0, !PT ;  /* 0x0010000031ff7812 */ /* 0x000fe4000782c0ff */
[----:B0-----:R-:W-:Y:S01]  /*8f2e0*/  PRMT R3, R7, 0x7771, RZ ;  /* 0x0000777107037816 */ /* 0x001fe200000000ff */
[----:B------:R-:W2:Y:S10]  /*8f2f0*/  LDL.LU.64 R24, [R1+0x2b18] ;  /* 0x002b180001187983 */ /* 0x000eb40000300a00 */
[----:B---3--:R0:W-:Y:S01]  /*8f300*/  @P1 STG.E.U8 desc[UR28][R20.64], R3 ;  /* 0x0000000314001986 */ /* 0x0081e2000c10111c */
[----:B------:R-:W-:-:S02]  /*8f310*/  LOP3.LUT P1, RZ, R49, 0x80000, RZ, 0xc0, !PT ;  /* 0x0008000031ff7812 */ /* 0x000fc4000782c0ff */
[----:B0-----:R-:W-:Y:S01]  /*8f320*/  PRMT R3, R7, 0x7772, RZ ;  /* 0x0000777207037816 */ /* 0x001fe200000000ff */
[----:B------:R-:W3:Y:S10]  /*8f330*/  LDL.LU.64 R20, [R1+0x2b10] ;  /* 0x002b100001147983 */ /* 0x000ef40000300a00 */
[----:B----4-:R0:W-:Y:S04]  /*8f340*/  @P1 STG.E.U8 desc[UR28][R16.64], R3 ;  /* 0x0000000310001986 */ /* 0x0101e8000c10111c */
[----:B0-----:R-:W4:Y:S01]  /*8f350*/  LDL.LU.64 R16, [R1+0x2b08] ;  /* 0x002b080001107983 */ /* 0x001f220000300a00 */
[----:B------:R-:W-:-:S02]  /*8f360*/  LOP3.LUT P1, RZ, R49, 0x40000, RZ, 0xc0, !PT ;  /* 0x0004000031ff7812 */ /* 0x000fc4000782c0ff */
[----:B------:R-:W-:Y:S02]  /*8f370*/  PRMT R7, R7, 0x7773, RZ ;  /* 0x0000777307077816 */ /* 0x000fe400000000ff */
[----:B------:R-:W-:Y:S02]  /*8f380*/  PRMT R3, R11, 0x7770, RZ ;  /* 0x000077700b037816 */ /* 0x000fe400000000ff */
[C---:B------:R-:W-:Y:S02]  /*8f390*/  LOP3.LUT P2, RZ, R55.reuse, 0x100, RZ, 0xc0, !PT ;  /* 0x0000010037ff7812 */ /* 0x040fe4000784c0ff */
[C---:B------:R-:W-:Y:S02]  /*8f3a0*/  LOP3.LUT P3, RZ, R55.reuse, 0x200, RZ, 0xc0, !PT ;  /* 0x0000020037ff7812 */ /* 0x040fe4000786c0ff */
[----:B------:R-:W-:-:S03]  /*8f3b0*/  LOP3.LUT P4, RZ, R55, 0x400, RZ, 0xc0, !PT ;  /* 0x0000040037ff7812 */ /* 0x000fc6000788c0ff */
[----:B--2---:R0:W-:Y:S01]  /*8f3c0*/  @P1 STG.E.U8 desc[UR28][R56.64], R7 ;  /* 0x0000000738001986 */ /* 0x0041e2000c10111c */
[----:B------:R-:W-:-:S03]  /*8f3d0*/  LOP3.LUT P1, RZ, R49, 0x20000, RZ, 0xc0, !PT ;  /* 0x0002000031ff7812 */ /* 0x000fc6000782c0ff */
[----:B0-----:R-:W2:Y:S10]  /*8f3e0*/  LDL.LU.64 R56, [R1+0x2b00] ;  /* 0x002b000001387983 */ /* 0x001eb40000300a00 */
[----:B------:R0:W-:Y:S01]  /*8f3f0*/  @P1 STG.E.U8 desc[UR28][R52.64], R3 ;  /* 0x0000000334001986 */ /* 0x0001e2000c10111c */
[----:B------:R-:W-:-:S02]  /*8f400*/  LOP3.LUT P1, RZ, R49, 0x10000, RZ, 0xc0, !PT ;  /* 0x0001000031ff7812 */ /* 0x000fc4000782c0ff */
[----:B0-----:R-:W-:-:S11]  /*8f410*/  PRMT R3, R11, 0x7771, RZ ;  /* 0x000077710b037816 */ /* 0x001fd600000000ff */
[----:B------:R0:W-:Y:S01]  /*8f420*/  @P1 STG.E.U8 desc[UR28][R12.64], R3 ;  /* 0x000000030c001986 */ /* 0x0001e2000c10111c */
[----:B------:R-:W-:Y:S02]  /*8f430*/  LOP3.LUT P1, RZ, R49, 0x8000, RZ, 0xc0, !PT ;  /* 0x0000800031ff7812 */ /* 0x000fe4000782c0ff */
[C---:B0-----:R-:W-:Y:S02]  /*8f440*/  PRMT R3, R11.reuse, 0x7772, RZ ;  /* 0x000077720b037816 */ /* 0x041fe400000000ff */
[----:B------:R-:W-:-:S09]  /*8f450*/  PRMT R11, R11, 0x7773, RZ ;  /* 0x000077730b0b7816 */ /* 0x000fd200000000ff */
[----:B------:R0:W-:Y:S04]  /*8f460*/  @P1 STG.E.U8 desc[UR28][R8.64], R3 ;  /* 0x0000000308001986 */ /* 0x0001e8000c10111c */
[----:B------:R-:W-:Y:S01]  /*8f470*/  @P2 STG.E.U8 desc[UR28][R4.64], R11 ;  /* 0x0000000b04002986 */ /* 0x000fe2000c10111c */
[----:B0-----:R-:W-:-:S05]  /*8f480*/  PRMT R3, R15, 0x7770, RZ ;  /* 0x000077700f037816 */ /* 0x001fca00000000ff */
[----:B------:R0:W-:Y:S02]  /*8f490*/  @P3 STG.E.U8 desc[UR28][R60.64], R3 ;  /* 0x000000033c003986 */ /* 0x0001e4000c10111c */
[----:B0-----:R-:W-:-:S05]  /*8f4a0*/  PRMT R3, R15, 0x7771, RZ ;  /* 0x000077710f037816 */ /* 0x001fca00000000ff */
[----:B------:R0:W-:Y:S04]  /*8f4b0*/  @P4 STG.E.U8 desc[UR28][R26.64], R3 ;  /* 0x000000031a004986 */ /* 0x0001e8000c10111c */
[----:B0-----:R-:W2:Y:S04]  /*8f4c0*/  LDL.LU.64 R26, [R1+0x1e80] ;  /* 0x001e8000011a7983 */ /* 0x001ea80000300a00 */
[----:B------:R-:W3:Y:S01]  /*8f4d0*/  LDL.LU.64 R4, [R1+0x1e78] ;  /* 0x001e780001047983 */ /* 0x000ee20000300a00 */
[----:B------:R-:W-:Y:S02]  /*8f4e0*/  LOP3.LUT P5, RZ, R55, 0x800, RZ, 0xc0, !PT ;  /* 0x0000080037ff7812 */ /* 0x000fe400078ac0ff */
[----:B------:R-:W-:Y:S01]  /*8f4f0*/  PRMT R3, R15, 0x7772, RZ ;  /* 0x000077720f037816 */ /* 0x000fe200000000ff */
[----:B------:R-:W3:Y:S01]  /*8f500*/  LDL.LU.64 R60, [R1+0x1e88] ;  /* 0x001e8800013c7983 */ /* 0x000ee20000300a00 */
[----:B------:R-:W-:-:S09]  /*8f510*/  LOP3.LUT P6, RZ, R55, 0x1000, RZ, 0xc0, !PT ;  /* 0x0000100037ff7812 */ /* 0x000fd200078cc0ff */
[----:B------:R0:W-:Y:S01]  /*8f520*/  @P5 STG.E.U8 desc[UR28][R22.64], R3 ;  /* 0x0000000316005986 */ /* 0x0001e2000c10111c */
[----:B------:R-:W-:-:S03]  /*8f530*/  PRMT R15, R15, 0x7773, RZ ;  /* 0x000077730f0f7816 */ /* 0x000fc600000000ff */
[----:B0-----:R-:W3:Y:S01]  /*8f540*/  LDL.LU.64 R22, [R1+0x1e90] ;  /* 0x001e900001167983 */ /* 0x001ee20000300a00 */
[----:B------:R-:W-:-:S03]  /*8f550*/  LOP3.LUT P0, RZ, R55, 0x2000, RZ, 0xc0, !PT ;  /* 0x0000200037ff7812 */ /* 0x000fc6000780c0ff */
[----:B------:R0:W-:Y:S04]  /*8f560*/  @P6 STG.E.U8 desc[UR28][R18.64], R15 ;  /* 0x0000000f12006986 */ /* 0x0001e8000c10111c */
[----:B0-----:R-:W3:Y:S01]  /*8f570*/  LDL.LU.64 R18, [R1+0x1e98] ;  /* 0x001e980001127983 */ /* 0x001ee20000300a00 */
[----:B------:R-:W-:Y:S02]  /*8f580*/  LOP3.LUT P1, RZ, R55, 0x4000000, RZ, 0xc0, !PT ;  /* 0x0400000037ff7812 */ /* 0x000fe4000782c0ff */
[----:B----4-:R-:W-:-:S05]  /*8f590*/  PRMT R3, R16, 0x7770, RZ ;  /* 0x0000777010037816 */ /* 0x010fca00000000ff */
[----:B------:R0:W-:Y:S04]  /*8f5a0*/  @P0 STG.E.U8 desc[UR28][R58.64], R3 ;  /* 0x000000033a000986 */ /* 0x0001e8000c10111c */
        /* <DEDUP_REMOVED lines=20> */
[----:B------:R-:W-:-:S09]  /*8f6f0*/  LOP3.LUT P5, RZ, R55, 0x4000, RZ, 0xc0, !PT ;  /* 0x0000400037ff7812 */ /* 0x000fd200078ac0ff */
[----:B------:R-:W-:Y:S02]  /*8f700*/  @P1 LOP3.LUT R49, R49, 0x1000, RZ, 0xfc, !PT ;  /* 0x0000100031311812 */ /* 0x000fe400078efcff */
[----:B------:R-:W-:Y:S02]  /*8f710*/  LOP3.LUT P1, RZ, R55, 0x80000, RZ, 0xc0, !PT ;  /* 0x0008000037ff7812 */ /* 0x000fe4000782c0ff */
[----:B------:R-:W-:Y:S02]  /*8f720*/  LOP3.LUT R49, R49, 0xffffdfff, RZ, 0xc0, !PT ;  /* 0xffffdfff31317812 */ /* 0x000fe400078ec0ff */
[----:B------:R-:W-:Y:S02]  /*8f730*/  PRMT R3, R16, 0x7771, RZ ;  /* 0x0000777110037816 */ /* 0x000fe400000000ff */
[----:B------:R-:W-:-:S07]  /*8f740*/  LOP3.LUT P6, RZ, R55, 0x8000, RZ, 0xc0, !PT ;  /* 0x0000800037ff7812 */ /* 0x000fce00078cc0ff */
[----:B------:R-:W-:Y:S02]  /*8f750*/  @P1 LOP3.LUT R49, R49, 0x2000, RZ, 0xfc, !PT ;  /* 0x0000200031311812 */ /* 0x000fe400078efcff */
[----:B------:R-:W-:Y:S02]  /*8f760*/  LOP3.LUT P1, RZ, R55, 0x40000, RZ, 0xc0, !PT ;  /* 0x0004000037ff7812 */ /* 0x000fe4000782c0ff */
[----:B------:R-:W-:Y:S02]  /*8f770*/  LOP3.LUT R49, R49, 0xffffbfff, RZ, 0xc0, !PT ;  /* 0xffffbfff31317812 */ /* 0x000fe400078ec0ff */
[C---:B------:R-:W-:Y:S02]  /*8f780*/  LOP3.LUT P0, RZ, R55.reuse, 0x10000, RZ, 0xc0, !PT ;  /* 0x0001000037ff7812 */ /* 0x040fe4000780c0ff */
[C---:B------:R-:W-:Y:S02]  /*8f790*/  LOP3.LUT P2, RZ, R55.reuse, 0x8000000, RZ, 0xc0, !PT ;  /* 0x0800000037ff7812 */ /* 0x040fe4000784c0ff */
[----:B------:R-:W-:-:S02]  /*8f7a0*/  LOP3.LUT P3, RZ, R55, 0x10000000, RZ, 0xc0, !PT ;  /* 0x1000000037ff7812 */ /* 0x000fc4000786c0ff */
[----:B------:R-:W-:-:S03]  /*8f7b0*/  LOP3.LUT P4, RZ, R55, 0x20000000, RZ, 0xc0, !PT ;  /* 0x2000000037ff7812 */ /* 0x000fc6000788c0ff */
[----:B------:R-:W-:Y:S02]  /*8f7c0*/  @P1 LOP3.LUT R49, R49, 0x4000, RZ, 0xfc, !PT ;  /* 0x0000400031311812 */ /* 0x000fe400078efcff */
[----:B------:R-:W-:Y:S01]  /*8f7d0*/  LOP3.LUT P1, RZ, R55, 0x20000, RZ, 0xc0, !PT ;  /* 0x0002000037ff7812 */ /* 0x000fe2000782c0ff */
[----:B--2---:R0:W-:Y:S04]  /*8f7e0*/  @P5 STG.E.U8 desc[UR28][R26.64], R3 ;  /* 0x000000031a005986 */ /* 0x0041e8000c10111c */
[----:B0-----:R-:W2:Y:S01]  /*8f7f0*/  LDL.LU.64 R26, [R1+0x1ea8] ;  /* 0x001ea800011a7983 */ /* 0x001ea20000300a00 */
[----:B------:R-:W-:-:S03]  /*8f800*/  PRMT R3, R16, 0x7772, RZ ;  /* 0x0000777210037816 */ /* 0x000fc600000000ff */
[----:B------:R-:W2:Y:S01]  /*8f810*/  LDL.LU.64 R14, [R1+0x1eb8] ;  /* 0x001eb800010e7983 */ /* 0x000ea20000300a00 */
[----:B------:R-:W-:-:S03]  /*8f820*/  LOP3.LUT P5, RZ, R55, 0x40000000, RZ, 0xc0, !PT ;  /* 0x4000000037ff7812 */ /* 0x000fc600078ac0ff */
[----:B---3--:R0:W-:Y:S01]  /*8f830*/  @P6 STG.E.U8 desc[UR28][R4.64], R3 ;  /* 0x0000000304006986 */ /* 0x0081e2000c10111c */
[----:B------:R-:W-:-:S03]  /*8f840*/  LOP3.LUT P6, RZ, R55, 0x80000000, RZ, 0xc0, !PT ;  /* 0x8000000037ff7812 */ /* 0x000fc600078cc0ff */
[----:B------:R-:W3:Y:S04]  /*8f850*/  LDL.LU.64 R10, [R1+0x1ec0] ;  /* 0x001ec000010a7983 */ /* 0x000ee80000300a00 */
[----:B------:R-:W3:Y:S04]  /*8f860*/  LDL.LU.64 R6, [R1+0x1ec8] ;  /* 0x001ec80001067983 */ /* 0x000ee80000300a00 */
[----:B------:R-:W3:Y:S04]  /*8f870*/  LDL.LU.64 R54, [R1+0x1eb0] ;  /* 0x001eb00001367983 */ /* 0x000ee80000300a00 */
[----:B------:R-:W3:Y:S01]  /*8f880*/  LDL.LU.64 R52, [R1+0x1ed0] ;  /* 0x001ed00001347983 */ /* 0x000ee20000300a00 */
[----:B------:R-:W-:-:S03]  /*8f890*/  PRMT R16, R16, 0x7773, RZ ;  /* 0x0000777310107816 */ /* 0x000fc600000000ff */
[----:B------:R-:W3:Y:S01]  /*8f8a0*/  LDL.LU.64 R12, [R1+0x1ed8] ;  /* 0x001ed800010c7983 */ /* 0x000ee20000300a00 */
[----:B0-----:R-:W-:-:S03]  /*8f8b0*/  PRMT R3, R20, 0x7770, RZ ;  /* 0x0000777014037816 */ /* 0x001fc600000000ff */
[----:B------:R-:W3:Y:S04]  /*8f8c0*/  LDL.LU.64 R8, [R1+0x1ee8] ;  /* 0x001ee80001087983 */ /* 0x000ee80000300a00 */
[----:B------:R0:W-:Y:S04]  /*8f8d0*/  @P0 STG.E.U8 desc[UR28][R60.64], R16 ;  /* 0x000000103c000986 */ /* 0x0001e8000c10111c */
[----:B------:R1:W-:Y:S01]  /*8f8e0*/  @P1 STG.E.U8 desc[UR28][R22.64], R3 ;  /* 0x0000000316001986 */ /* 0x0003e2000c10111c */
[----:B------:R-:W-:-:S03]  /*8f8f0*/  LOP3.LUT P1, RZ, R49, 0x4000, RZ, 0xc0, !PT ;  /* 0x0000400031ff7812 */ /* 0x000fc6000782c0ff */
[----:B------:R-:W3:Y:S04]  /*8f900*/  LDL.LU.64 R4, [R1+0x1ee0] ;  /* 0x001ee00001047983 */ /* 0x000ee80000300a00 */
[----:B0-----:R-:W3:Y:S01]  /*8f910*/  LDL.LU.64 R60, [R1+0x1ef0] ;  /* 0x001ef000013c7983 */ /* 0x001ee20000300a00 */
[----:B-1----:R-:W-:-:S03]  /*8f920*/  PRMT R3, R20, 0x7771, RZ ;  /* 0x0000777114037816 */ /* 0x002fc600000000ff */
[----:B------:R-:W3:Y:S04]  /*8f930*/  LDL.LU.64 R22, [R1+0x1f00] ;  /* 0x001f000001167983 */ /* 0x000ee80000300a00 */
[----:B------:R0:W-:Y:S01]  /*8f940*/  @P1 STG.E.U8 desc[UR28][R18.64], R3 ;  /* 0x0000000312001986 */ /* 0x0001e2000c10111c */
[----:B------:R-:W-:-:S03]  /*8f950*/  LOP3.LUT P1, RZ, R49, 0x2000, RZ, 0xc0, !PT ;  /* 0x0000200031ff7812 */ /* 0x000fc6000782c0ff */
[----:B0-----:R-:W3:Y:S01]  /*8f960*/  LDL.LU.64 R18, [R1+0x1ef8] ;  /* 0x001ef80001127983 */ /* 0x001ee20000300a00 */
[----:B------:R-:W-:-:S09]  /*8f970*/  PRMT R3, R20, 0x7772, RZ ;  /* 0x0000777214037816 */ /* 0x000fd200000000ff */
[----:B----4-:R0:W-:Y:S04]  /*8f980*/  @P1 STG.E.U8 desc[UR28][R58.64], R3 ;  /* 0x000000033a001986 */ /* 0x0101e8000c10111c */
[----:B0-----:R-:W4:Y:S01]  /*8f990*/  LDL.LU.64 R58, [R1+0x1f08] ;  /* 0x001f0800013a7983 */ /* 0x001f220000300a00 */
[----:B------:R-:W-:Y:S02]  /*8f9a0*/  LOP3.LUT P1, RZ, R49, 0x1000, RZ, 0xc0, !PT ;  /* 0x0000100031ff7812 */ /* 0x000fe4000782c0ff */
[----:B------:R-:W-:Y:S02]  /*8f9b0*/  PRMT R20, R20, 0x7773, RZ ;  /* 0x0000777314147816 */ /* 0x000fe400000000ff */
[----:B------:R-:W-:Y:S02]  /*8f9c0*/  PRMT R3, R24, 0x7770, RZ ;  /* 0x0000777018037816 */ /* 0x000fe400000000ff */
[----:B------:R-:W-:-:S07]  /*8f9d0*/  LOP3.LUT P0, RZ, R56, 0x1, RZ, 0xc0, !PT ;  /* 0x0000000138ff7812 */ /* 0x000fce000780c0ff */
[----:B--2---:R0:W-:Y:S01]  /*8f9e0*/  @P1 STG.E.U8 desc[UR28][R26.64], R20 ;  /* 0x000000141a001986 */ /* 0x0041e2000c10111c */
[----:B------:R-:W-:-:S03]  /*8f9f0*/  LOP3.LUT P1, RZ, R49, 0x800, RZ, 0xc0, !PT ;  /* 0x0000080031ff7812 */ /* 0x000fc6000782c0ff */
[----:B0-----:R-:W2:Y:S10]  /*8fa00*/  LDL.LU.64 R26, [R1+0x2af8] ;  /* 0x002af800011a7983 */ /* 0x001eb40000300a00 */
        /* <DEDUP_REMOVED lines=11> */
[----:B0-----:R-:W-:-:S11]  /*8fac0*/  PRMT R3, R28, 0x7770, RZ ;  /* 0x000077701c037816 */ /* 0x001fd600000000ff */
[----:B------:R0:W-:Y:S01]  /*8fad0*/  @P1 STG.E.U8 desc[UR28][R52.64], R3 ;  /* 0x0000000334001986 */ /* 0x0001e2000c10111c */
[----:B------:R-:W-:Y:S02]  /*8fae0*/  LOP3.LUT P1, RZ, R49, 0x40, RZ, 0xc0, !PT ;  /* 0x0000004031ff7812 */ /* 0x000fe4000782c0ff */
[----:B0-----:R-:W-:-:S11]  /*8faf0*/  PRMT R3, R28, 0x7771, RZ ;  /* 0x000077711c037816 */ /* 0x001fd600000000ff */
[----:B------:R0:W-:Y:S02]  /*8fb00*/  @P1 STG.E.U8 desc[UR28][R12.64], R3 ;  /* 0x000000030c001986 */ /* 0x0001e4000c10111c */
[C---:B0-----:R-:W-:Y:S02]  /*8fb10*/  PRMT R3, R28.reuse, 0x7772, RZ ;  /* 0x000077721c037816 */ /* 0x041fe400000000ff */
[----:B------:R-:W-:-:S03]  /*8fb20*/  PRMT R28, R28, 0x7773, RZ ;  /* 0x000077731c1c7816 */ /* 0x000fc600000000ff */
[----:B------:R0:W-:Y:S04]  /*8fb30*/  @P2 STG.E.U8 desc[UR28][R8.64], R3 ;  /* 0x0000000308002986 */ /* 0x0001e8000c10111c */
[----:B------:R-:W-:Y:S01]  /*8fb40*/  @P3 STG.E.U8 desc[UR28][R4.64], R28 ;  /* 0x0000001c04003986 */ /* 0x000fe2000c10111c */
[----:B0-----:R-:W-:-:S05]  /*8fb50*/  PRMT R3, R32, 0x7770, RZ ;  /* 0x0000777020037816 */ /* 0x001fca00000000ff */
[----:B------:R0:W-:Y:S02]  /*8fb60*/  @P4 STG.E.U8 desc[UR28][R60.64], R3 ;  /* 0x000000033c004986 */ /* 0x0001e4000c10111c */
[----:B0-----:R-:W-:-:S05]  /*8fb70*/  PRMT R3, R32, 0x7771, RZ ;  /* 0x0000777120037816 */ /* 0x001fca00000000ff */
[----:B------:R0:W-:Y:S02]  /*8fb80*/  @P5 STG.E.U8 desc[UR28][R22.64], R3 ;  /* 0x0000000316005986 */ /* 0x0001e4000c10111c */
[----:B0-----:R-:W-:-:S05]  /*8fb90*/  PRMT R3, R32, 0x7772, RZ ;  /* 0x0000777220037816 */ /* 0x001fca00000000ff */
[----:B------:R0:W-:Y:S01]  /*8fba0*/  @P6 STG.E.U8 desc[UR28][R18.64], R3 ;  /* 0x0000000312006986 */ /* 0x0001e2000c10111c */
[----:B------:R-:W-:-:S03]  /*8fbb0*/  PRMT R32, R32, 0x7773, RZ ;  /* 0x0000777320207816 */ /* 0x000fc600000000ff */
[----:B0-----:R-:W3:Y:S04]  /*8fbc0*/  LDL.LU.64 R18, [R1+0x1f10] ;  /* 0x001f100001127983 */ /* 0x001ee80000300a00 */
[----:B----4-:R0:W-:Y:S04]  /*8fbd0*/  @P0 STG.E.U8 desc[UR28][R58.64], R32 ;  /* 0x000000203a000986 */ /* 0x0101e8000c10111c */
[----:B0-----:R-:W4:Y:S04]  /*8fbe0*/  LDL.LU.64 R58, [R1+0x1f18] ;  /* 0x001f1800013a7983 */ /* 0x001f280000300a00 */
[----:B------:R-:W2:Y:S04]  /*8fbf0*/  LDL.LU.64 R12, [R1+0x1f20] ;  /* 0x001f2000010c7983 */ /* 0x000ea80000300a00 */
[----:B------:R-:W2:Y:S04]  /*8fc00*/  LDL.LU.64 R8, [R1+0x1f28] ;  /* 0x001f280001087983 */ /* 0x000ea80000300a00 */
[----:B------:R-:W2:Y:S04]  /*8fc10*/  LDL.LU.64 R4, [R1+0x1f30] ;  /* 0x001f300001047983 */ /* 0x000ea80000300a00 */
[----:B------:R-:W2:Y:S01]  /*8fc20*/  LDL.LU.64 R60, [R1+0x1f38] ;  /* 0x001f3800013c7983 */ /* 0x000ea20000300a00 */
[----:B------:R-:W-:-:S03]  /*8fc30*/  LOP3.LUT P5, RZ, R56, 0x2, RZ, 0xc0, !PT ;  /* 0x0000000238ff7812 */ /* 0x000fc600078ac0ff */
[----:B------:R-:W2:Y:S01]  /*8fc40*/  LDL.LU.64 R22, [R1+0x1f40] ;  /* 0x001f400001167983 */ /* 0x000ea20000300a00 */
[----:B------:R-:W-:Y:S02]  /*8fc50*/  PRMT R3, R36, 0x7770, RZ ;  /* 0x0000777024037816 */ /* 0x000fe400000000ff */
        /* <DEDUP_REMOVED lines=17> */
[----:B---3--:R0:W-:Y:S04]  /*8fd70*/  @P5 STG.E.U8 desc[UR28][R18.64], R3 ;  /* 0x0000000312005986 */ /* 0x0081e8000c10111c */
[----:B0-----:R-:W3:Y:S01]  /*8fd80*/  LDL.LU.64 R18, [R1+0x1f48] ;  /* 0x001f480001127983 */ /* 0x001ee20000300a00 */
[----:B------:R-:W-:-:S05]  /*8fd90*/  PRMT R3, R36, 0x7771, RZ ;  /* 0x0000777124037816 */ /* 0x000fca00000000ff */
[----:B----4-:R0:W-:Y:S04]  /*8fda0*/  @P6 STG.E.U8 desc[UR28][R58.64], R3 ;  /* 0x000000033a006986 */ /* 0x0101e8000c10111c */
[----:B0-----:R-:W4:Y:S01]  /*8fdb0*/  LDL.LU.64 R58, [R1+0x1f50] ;  /* 0x001f5000013a7983 */ /* 0x001f220000300a00 */
[----:B------:R-:W-:Y:S02]  /*8fdc0*/  LOP3.LUT R49, R49, 0xfffffffb, RZ, 0xc0, !PT ;  /* 0xfffffffb31317812 */ /* 0x000fe400078ec0ff */
[C---:B------:R-:W-:Y:S01]  /*8fdd0*/  LOP3.LUT P0, RZ, R56.reuse, 0x8, RZ, 0xc0, !PT ;  /* 0x0000000838ff7812 */ /* 0x040fe2000780c0ff */
[----:B------:R-:W4:Y:S01]  /*8fde0*/  LDL.LU.64 R54, [R1+0x1f68] ;  /* 0x001f680001367983 */ /* 0x000f220000300a00 */
[----:B------:R-:W-:Y:S02]  /*8fdf0*/  @P1 LOP3.LUT R49, R49, 0x4, RZ, 0xfc, !PT ;  /* 0x0000000431311812 */ /* 0x000fe400078efcff */
[----:B------:R-:W-:Y:S01]  /*8fe00*/  LOP3.LUT P1, RZ, R56, 0x80, RZ, 0xc0, !PT ;  /* 0x0000008038ff7812 */ /* 0x000fe2000782c0ff */
[----:B------:R-:W4:Y:S01]  /*8fe10*/  LDL.LU.64 R14, [R1+0x1f60] ;  /* 0x001f6000010e7983 */ /* 0x000f220000300a00 */
[----:B------:R-:W-:-:S02]  /*8fe20*/  LOP3.LUT R49, R49, 0xfffffff7, RZ, 0xc0, !PT ;  /* 0xfffffff731317812 */ /* 0x000fc400078ec0ff */
[C---:B------:R-:W-:Y:S01]  /*8fe30*/  PRMT R3, R36.reuse, 0x7772, RZ ;  /* 0x0000777224037816 */ /* 0x040fe200000000ff */
[----:B------:R-:W4:Y:S08]  /*8fe40*/  LDL.LU.64 R10, [R1+0x1f70] ;  /* 0x001f7000010a7983 */ /* 0x000f300000300a00 */
[----:B------:R-:W-:Y:S02]  /*8fe50*/  @P1 LOP3.LUT R49, R49, 0x8, RZ, 0xfc, !PT ;  /* 0x0000000831311812 */ /* 0x000fe400078efcff */
[----:B------:R-:W-:Y:S01]  /*8fe60*/  PRMT R36, R36, 0x7773, RZ ;  /* 0x0000777324247816 */ /* 0x000fe200000000ff */
[----:B--2---:R0:W-:Y:S01]  /*8fe70*/  @P0 STG.E.U8 desc[UR28][R12.64], R3 ;  /* 0x000000030c000986 */ /* 0x0041e2000c10111c */
[----:B------:R-:W-:-:S02]  /*8fe80*/  LOP3.LUT P1, RZ, R56, 0x40, RZ, 0xc0, !PT ;  /* 0x0000004038ff7812 */ /* 0x000fc4000782c0ff */
[----:B------:R-:W-:Y:S01]  /*8fe90*/  LOP3.LUT R49, R49, 0xffffffef, RZ, 0xc0, !PT ;  /* 0xffffffef31317812 */ /* 0x000fe200078ec0ff */
[----:B------:R-:W2:Y:S04]  /*8fea0*/  LDL.LU.64 R6, [R1+0x1f80] ;  /* 0x001f800001067983 */ /* 0x000ea80000300a00 */
[----:B------:R-:W2:Y:S01]  /*8feb0*/  LDL.LU.64 R52, [R1+0x1f78] ;  /* 0x001f780001347983 */ /* 0x000ea20000300a00 */
[----:B0-----:R-:W-:-:S03]  /*8fec0*/  PRMT R3, R40, 0x7770, RZ ;  /* 0x0000777028037816 */ /* 0x001fc600000000ff */
[----:B------:R-:W2:Y:S02]  /*8fed0*/  LDL.LU.64 R12, [R1+0x1f88] ;  /* 0x001f8800010c7983 */ /* 0x000ea40000300a00 */
[----:B------:R-:W-:Y:S02]  /*8fee0*/  @P1 LOP3.LUT R49, R49, 0x10, RZ, 0xfc, !PT ;  /* 0x0000001031311812 */ /* 0x000fe400078efcff */
[----:B------:R-:W-:Y:S02]  /*8fef0*/  LOP3.LUT P1, RZ, R56, 0x20, RZ, 0xc0, !PT ;  /* 0x0000002038ff7812 */ /* 0x000fe4000782c0ff */
[----:B------:R-:W-:-:S11]  /*8ff00*/  LOP3.LUT R49, R49, 0xffffffdf, RZ, 0xc0, !PT ;  /* 0xffffffdf31317812 */ /* 0x000fd600078ec0ff */
[----:B------:R-:W-:Y:S02]  /*8ff10*/  @P1 LOP3.LUT R49, R49, 0x20, RZ, 0xfc, !PT ;  /* 0x0000002031311812 */ /* 0x000fe400078efcff */
[----:B------:R-:W-:-:S13]  /*8ff20*/  LOP3.LUT P1, RZ, R56, 0x10, RZ, 0xc0, !PT ;  /* 0x0000001038ff7812 */ /* 0x000fda000782c0ff */
[----:B------:R0:W-:Y:S01]  /*8ff30*/  @P1 STG.E.U8 desc[UR28][R8.64], R36 ;  /* 0x0000002408001986 */ /* 0x0001e2000c10111c */
[----:B------:R-:W-:-:S03]  /*8ff40*/  LOP3.LUT P1, RZ, R49, 0x20, RZ, 0xc0, !PT ;  /* 0x0000002031ff7812 */ /* 0x000fc6000782c0ff */
[----:B0-----:R-:W2:Y:S10]  /*8ff50*/  LDL.LU.64 R8, [R1+0x1f90] ;  /* 0x001f900001087983 */ /* 0x001eb40000300a00 */
[----:B------:R0:W-:Y:S01]  /*8ff60*/  @P1 STG.E.U8 desc[UR28][R4.64], R3 ;  /* 0x0000000304001986 */ /* 0x0001e2000c10111c */
[----:B------:R-:W-:-:S02]  /*8ff70*/  LOP3.LUT P1, RZ, R49, 0x10, RZ, 0xc0, !PT ;  /* 0x0000001031ff7812 */ /* 0x000fc4000782c0ff */
        /* <DEDUP_REMOVED lines=8> */
[----:B------:R-:W-:Y:S02]  /*90000*/  PRMT R40, R40, 0x7773, RZ ;  /* 0x0000777328287816 */ /* 0x000fe400000000ff */
[----:B0-----:R-:W-:Y:S01]  /*90010*/  PRMT R3, R44, 0x7770, RZ ;  /* 0x000077702c037816 */ /* 0x001fe200000000ff */
[----:B------:R-:W2:Y:S08]  /*90020*/  LDL.LU.64 R22, [R1+0x2af0] ;  /* 0x002af00001167983 */ /* 0x000eb00000300a00 */
[----:B---3--:R0:W-:Y:S01]  /*90030*/  @P1 STG.E.U8 desc[UR28][R18.64], R40 ;  /* 0x0000002812001986 */ /* 0x0081e2000c10111c */
[----:B------:R-:W-:-:S03]  /*90040*/  LOP3.LUT P1, RZ, R49, 0x2, RZ, 0xc0, !PT ;  /* 0x0000000231ff7812 */ /* 0x000fc6000782c0ff */
[----:B0-----:R-:W3:Y:S10]  /*90050*/  LDL.LU.64 R18, [R1+0x2ae8] ;  /* 0x002ae80001127983 */ /* 0x001ef40000300a00 */
[----:B----4-:R0:W-:Y:S01]  /*90060*/  @P1 STG.E.U8 desc[UR28][R58.64], R3 ;  /* 0x000000033a001986 */ /* 0x0101e2000c10111c */
[----:B------:R-:W-:-:S03]  /*90070*/  LOP3.LUT P1, RZ, R49, 0x1, RZ, 0xc0, !PT ;  /* 0x0000000131ff7812 */ /* 0x000fc6000782c0ff */
[----:B0-----:R-:W4:Y:S04]  /*90080*/  LDL.LU.64 R58, [R1+0x2ae0] ;  /* 0x002ae000013a7983 */ /* 0x001f280000300a00 */
[----:B------:R-:W2:Y:S01]  /*90090*/  LDL.LU.64 R48, [R1+0x1f58] ;  /* 0x001f580001307983 */ /* 0x000ea20000300a00 */
[----:B------:R-:W-:Y:S02]  /*900a0*/  PRMT R3, R44, 0x7771, RZ ;  /* 0x000077712c037816 */ /* 0x000fe400000000ff */
[C---:B------:R-:W-:Y:S02]  /*900b0*/  LOP3.LUT P2, RZ, R56.reuse, 0x4000, RZ, 0xc0, !PT ;  /* 0x0000400038ff7812 */ /* 0x040fe4000784c0ff */
[C---:B------:R-:W-:Y:S02]  /*900c0*/  LOP3.LUT P3, RZ, R56.reuse, 0x8000, RZ, 0xc0, !PT ;  /* 0x0000800038ff7812 */ /* 0x040fe4000786c0ff */
[----:B------:R-:W-:-:S02]  /*900d0*/  LOP3.LUT P4, RZ, R56, 0x10000, RZ, 0xc0, !PT ;  /* 0x0001000038ff7812 */ /* 0x000fc4000788c0ff */
[C---:B------:R-:W-:Y:S02]  /*900e0*/  LOP3.LUT P5, RZ, R56.reuse, 0x20000, RZ, 0xc0, !PT ;  /* 0x0002000038ff7812 */ /* 0x040fe400078ac0ff */
[C---:B------:R-:W-:Y:S02]  /*900f0*/  LOP3.LUT P6, RZ, R56.reuse, 0x40000, RZ, 0xc0, !PT ;  /* 0x0004000038ff7812 */ /* 0x040fe400078cc0ff */
[----:B------:R-:W-:Y:S01]  /*90100*/  LOP3.LUT P0, RZ, R56, 0x80000, RZ, 0xc0, !PT ;  /* 0x0008000038ff7812 */ /* 0x000fe2000780c0ff */
[----:B--2---:R0:W-:Y:S01]  /*90110*/  @P1 STG.E.U8 desc[UR28][R48.64], R3 ;  /* 0x0000000330001986 */ /* 0x0041e2000c10111c */
        /* <DEDUP_REMOVED lines=8> */
[----:B------:R0:W-:Y:S02]  /*901a0*/  @P1 STG.E.U8 desc[UR28][R10.64], R3 ;  /* 0x000000030a001986 */ /* 0x0001e4000c10111c */
[----:B0-----:R-:W-:-:S05]  /*901b0*/  PRMT R3, R17, 0x7771, RZ ;  /* 0x0000777111037816 */ /* 0x001fca00000000ff */
[----:B------:R0:W-:Y:S02]  /*901c0*/  @P2 STG.E.U8 desc[UR28][R6.64], R3 ;  /* 0x0000000306002986 */ /* 0x0001e4000c10111c */
[C---:B0-----:R-:W-:Y:S02]  /*901d0*/  PRMT R3, R17.reuse, 0x7772, RZ ;  /* 0x0000777211037816 */ /* 0x041fe400000000ff */
[----:B------:R-:W2:Y:S01]  /*901e0*/  LDL.LU.64 R6, [R1+0x1fa8] ;  /* 0x001fa80001067983 */ /* 0x000ea20000300a00 */
[----:B------:R-:W-:-:S03]  /*901f0*/  PRMT R17, R17, 0x7773, RZ ;  /* 0x0000777311117816 */ /* 0x000fc600000000ff */
[----:B------:R0:W-:Y:S04]  /*90200*/  @P3 STG.E.U8 desc[UR28][R52.64], R3 ;  /* 0x0000000334003986 */ /* 0x0001e8000c10111c */
[----:B------:R1:W-:Y:S04]  /*90210*/  @P4 STG.E.U8 desc[UR28][R12.64], R17 ;  /* 0x000000110c004986 */ /* 0x0003e8000c10111c */
[----:B0-----:R-:W3:Y:S01]  /*90220*/  LDL.LU.64 R52, [R1+0x1fb0] ;  /* 0x001fb00001347983 */ /* 0x001ee20000300a00 */
[----:B------:R-:W-:-:S03]  /*90230*/  PRMT R3, R21, 0x7770, RZ ;  /* 0x0000777015037816 */ /* 0x000fc600000000ff */
[----:B-1----:R-:W4:Y:S04]  /*90240*/  LDL.LU.64 R12, [R1+0x1fb8] ;  /* 0x001fb800010c7983 */ /* 0x002f280000300a00 */
[----:B------:R0:W-:Y:S04]  /*90250*/  @P5 STG.E.U8 desc[UR28][R8.64], R3 ;  /* 0x0000000308005986 */ /* 0x0001e8000c10111c */
[----:B0-----:R-:W4:Y:S01]  /*90260*/  LDL.LU.64 R8, [R1+0x1fc0] ;  /* 0x001fc00001087983 */ /* 0x001f220000300a00 */
[----:B------:R-:W-:-:S05]  /*90270*/  PRMT R3, R21, 0x7771, RZ ;  /* 0x0000777115037816 */ /* 0x000fca00000000ff */
[----:B------:R0:W-:Y:S04]  /*90280*/  @P6 STG.E.U8 desc[UR28][R4.64], R3 ;  /* 0x0000000304006986 */ /* 0x0001e8000c10111c */
[----:B0-----:R-:W4:Y:S01]  /*90290*/  LDL.LU.64 R4, [R1+0x1fc8] ;  /* 0x001fc80001047983 */ /* 0x001f220000300a00 */
[----:B------:R-:W-:Y:S02]  /*902a0*/  LOP3.LUT P1, RZ, R57, 0x1, RZ, 0xc0, !PT ;  /* 0x0000000139ff7812 */ /* 0x000fe4000782c0ff */
[----:B------:R-:W-:Y:S02]  /*902b0*/  LOP3.LUT R50, R50, 0xffefffff, RZ, 0xc0, !PT ;  /* 0xffefffff32327812 */ /* 0x000fe400078ec0ff */
[----:B------:R-:W-:-:S09]  /*902c0*/  PRMT R3, R21, 0x7772, RZ ;  /* 0x0000777215037816 */ /* 0x000fd200000000ff */
[----:B------:R-:W-:Y:S02]  /*902d0*/  @P1 LOP3.LUT R50, R50, 0x100000, RZ, 0xfc, !PT ;  /* 0x0010000032321812 */ /* 0x000fe400078efcff */
[----:B------:R-:W-:Y:S01]  /*902e0*/  LOP3.LUT P1, RZ, R56, 0x80000000, RZ, 0xc0, !PT ;  /* 0x8000000038ff7812 */ /* 0x000fe2000782c0ff */
[----:B------:R0:W-:Y:S01]  /*902f0*/  @P0 STG.E.U8 desc[UR28][R60.64], R3 ;  /* 0x000000033c000986 */ /* 0x0001e2000c10111c */
[----:B------:R-:W-:-:S03]  /*90300*/  LOP3.LUT R50, R50, 0xffdfffff, RZ, 0xc0, !PT ;  /* 0xffdfffff32327812 */ /* 0x000fc600078ec0ff */
[----:B0-----:R-:W4:Y:S08]  /*90310*/  LDL.LU.64 R60, [R1+0x1fd0] ;  /* 0x001fd000013c7983 */ /* 0x001f300000300a00 */
        /* <DEDUP_REMOVED lines=18> */
[C---:B------:R-:W-:Y:S02]  /*90440*/  LOP3.LUT P5, RZ, R56.reuse, 0x100000, RZ, 0xc0, !PT ;  /* 0x0010000038ff7812 */ /* 0x040fe400078ac0ff */
[----:B------:R-:W-:-:S07]  /*90450*/  LOP3.LUT P6, RZ, R56, 0x200000, RZ, 0xc0, !PT ;  /* 0x0020000038ff7812 */ /* 0x000fce00078cc0ff */
[----:B------:R-:W-:Y:S02]  /*90460*/  @P1 LOP3.LUT R50, R50, 0x8000000, RZ, 0xfc, !PT ;  /* 0x0800000032321812 */ /* 0x000fe400078efcff */
[C---:B------:R-:W-:Y:S02]  /*90470*/  LOP3.LUT P1, RZ, R56.reuse, 0x1000000, RZ, 0xc0, !PT ;  /* 0x0100000038ff7812 */ /* 0x040fe4000782c0ff */
[----:B------:R-:W-:Y:S02]  /*90480*/  LOP3.LUT P0, RZ, R56, 0x400000, RZ, 0xc0, !PT ;  /* 0x0040000038ff7812 */ /* 0x000fe4000780c0ff */
[----:B------:R-:W-:Y:S02]  /*90490*/  LOP3.LUT R50, R50, 0xefffffff, RZ, 0xc0, !PT ;  /* 0xefffffff32327812 */ /* 0x000fe400078ec0ff */
[----:B------:R-:W-:Y:S02]  /*904a0*/  PRMT R21, R21, 0x7773, RZ ;  /* 0x0000777315157816 */ /* 0x000fe400000000ff */
[----:B------:R-:W-:-:S05]  /*904b0*/  PRMT R3, R25, 0x7770, RZ ;  /* 0x0000777019037816 */ /* 0x000fca00000000ff */
[----:B------:R-:W-:Y:S02]  /*904c0*/  @P1 LOP3.LUT R50, R50, 0x10000000, RZ, 0xfc, !PT ;  /* 0x1000000032321812 */ /* 0x000fe400078efcff */
[----:B------:R-:W-:Y:S01]  /*904d0*/  LOP3.LUT P1, RZ, R56, 0x800000, RZ, 0xc0, !PT ;  /* 0x0080000038ff7812 */ /* 0x000fe2000782c0ff */
[----:B--2---:R0:W-:Y:S04]  /*904e0*/  @P5 STG.E.U8 desc[UR28][R6.64], R21 ;  /* 0x0000001506005986 */ /* 0x0041e8000c10111c */
[----:B0-----:R-:W2:Y:S04]  /*904f0*/  LDL.LU.64 R20, [R1+0x1fe8] ;  /* 0x001fe80001147983 */ /* 0x001ea80000300a00 */
[----:B---3--:R0:W-:Y:S04]  /*90500*/  @P6 STG.E.U8 desc[UR28][R52.64], R3 ;  /* 0x0000000334006986 */ /* 0x0081e8000c10111c */
[----:B------:R-:W3:Y:S04]  /*90510*/  LDL.LU.64 R16, [R1+0x1fe0] ;  /* 0x001fe00001107983 */ /* 0x000ee80000300a00 */
[----:B------:R-:W2:Y:S01]  /*90520*/  LDL.LU.64 R48, [R1+0x1ff0] ;  /* 0x001ff00001307983 */ /* 0x000ea20000300a00 */
[----:B0-----:R-:W-:-:S03]  /*90530*/  PRMT R3, R25, 0x7771, RZ ;  /* 0x0000777119037816 */ /* 0x001fc600000000ff */
[----:B------:R-:W2:Y:S04]  /*90540*/  LDL.LU.64 R54, [R1+0x2000] ;  /* 0x0020000001367983 */ /* 0x000ea80000300a00 */
[----:B----4-:R0:W-:Y:S04]  /*90550*/  @P0 STG.E.U8 desc[UR28][R12.64], R3 ;  /* 0x000000030c000986 */ /* 0x0101e8000c10111c */
[----:B------:R-:W4:Y:S04]  /*90560*/  LDL.LU.64 R14, [R1+0x1ff8] ;  /* 0x001ff800010e7983 */ /* 0x000f280000300a00 */
[----:B------:R-:W2:Y:S01]  /*90570*/  LDL.LU.64 R10, [R1+0x2008] ;  /* 0x00200800010a7983 */ /* 0x000ea20000300a00 */
[----:B0-----:R-:W-:-:S05]  /*90580*/  PRMT R3, R25, 0x7772, RZ ;  /* 0x0000777219037816 */ /* 0x001fca00000000ff */
[----:B------:R-:W-:Y:S01]  /*90590*/  @P1 STG.E.U8 desc[UR28][R8.64], R3 ;  /* 0x0000000308001986 */ /* 0x000fe2000c10111c */
[----:B------:R-:W-:Y:S02]  /*905a0*/  LOP3.LUT P1, RZ, R50, 0x10000000, RZ, 0xc0, !PT ;  /* 0x1000000032ff7812 */ /* 0x000fe4000782c0ff */
[----:B------:R-:W-:-:S11]  /*905b0*/  PRMT R25, R25, 0x7773, RZ ;  /* 0x0000777319197816 */ /* 0x000fd600000000ff */
[----:B------:R0:W-:Y:S04]  /*905c0*/  @P1 STG.E.U8 desc[UR28][R4.64], R25 ;  /* 0x0000001904001986 */ /* 0x0001e8000c10111c */
[----:B0-----:R-:W2:Y:S04]  /*905d0*/  LDL.LU.64 R24, [R1+0x1fd8] ;  /* 0x001fd80001187983 */ /* 0x001ea80000300a00 */
[----:B------:R-:W3:Y:S04]  /*905e0*/  LDL.LU.64 R6, [R1+0x2010] ;  /* 0x0020100001067983 */ /* 0x000ee80000300a00 */
[----:B------:R-:W3:Y:S04]  /*905f0*/  LDL.LU.64 R52, [R1+0x2018] ;  /* 0x0020180001347983 */ /* 0x000ee80000300a00 */
[----:B------:R-:W3:Y:S04]  /*90600*/  LDL.LU.64 R12, [R1+0x2020] ;  /* 0x00202000010c7983 */ /* 0x000ee80000300a00 */
[----:B------:R-:W3:Y:S04]  /*90610*/  LDL.LU.64 R8, [R1+0x2028] ;  /* 0x0020280001087983 */ /* 0x000ee80000300a00 */
[----:B------:R-:W3:Y:S01]  /*90620*/  LDL.LU.64 R4, [R1+0x2030] ;  /* 0x0020300001047983 */ /* 0x000ee20000300a00 */
[----:B------:R-:W-:-:S02]  /*90630*/  LOP3.LUT P1, RZ, R50, 0x8000000, RZ, 0xc0, !PT ;  /* 0x0800000032ff7812 */ /* 0x000fc4000782c0ff */
[----:B------:R-:W-:-:S11]  /*90640*/  PRMT R3, R29, 0x7770, RZ ;  /* 0x000077701d037816 */ /* 0x000fd600000000ff */
[----:B------:R0:W-:Y:S04]  /*90650*/  @P1 STG.E.U8 desc[UR28][R60.64], R3 ;  /* 0x000000033c001986 */ /* 0x0001e8000c10111c */
[----:B0-----:R-:W4:Y:S01]  /*90660*/  LDL.LU.64 R60, [R1+0x2038] ;  /* 0x00203800013c7983 */ /* 0x001f220000300a00 */
[----:B------:R-:W-:Y:S02]  /*90670*/  LOP3.LUT P1, RZ, R50, 0x4000000, RZ, 0xc0, !PT ;  /* 0x0400000032ff7812 */ /* 0x000fe4000782c0ff */
[----:B------:R-:W-:Y:S02]  /*90680*/  PRMT R3, R29, 0x7771, RZ ;  /* 0x000077711d037816 */ /* 0x000fe400000000ff */
[C---:B------:R-:W-:Y:S02]  /*90690*/  LOP3.LUT P2, RZ, R57.reuse, 0x2, RZ, 0xc0, !PT ;  /* 0x0000000239ff7812 */ /* 0x040fe4000784c0ff */
[----:B------:R-:W-:-:S02]  /*906a0*/  LOP3.LUT P3, RZ, R57, 0x4, RZ, 0xc0, !PT ;  /* 0x0000000439ff7812 */ /* 0x000fc4000786c0ff */
[C---:B------:R-:W-:Y:S02]  /*906b0*/  LOP3.LUT P4, RZ, R57.reuse, 0x8, RZ, 0xc0, !PT ;  /* 0x0000000839ff7812 */ /* 0x040fe4000788c0ff */
        /* <DEDUP_REMOVED lines=9> */
[----:B---3--:R-:W-:Y:S01]  /*90750*/  @P1 STG.E.U8 desc[UR28][R16.64], R29 ;  /* 0x0000001d10001986 */ /* 0x008fe2000c10111c */
        /* <DEDUP_REMOVED lines=10> */
[----:B------:R-:W-:Y:S02]  /*90800*/  PRMT R33, R33, 0x7773, RZ ;  /* 0x0000777321217816 */ /* 0x000fe400000000ff */
[----:B0-----:R-:W-:-:S09]  /*90810*/  PRMT R3, R37, 0x7770, RZ ;  /* 0x0000777025037816 */ /* 0x001fd200000000ff */
[----:B------:R-:W-:Y:S04]  /*90820*/  @P1 STG.E.U8 desc[UR28][R10.64], R33 ;  /* 0x000000210a001986 */ /* 0x000fe8000c10111c */
[----:B------:R0:W-:Y:S02]  /*90830*/  @P2 STG.E.U8 desc[UR28][R6.64], R3 ;  /* 0x0000000306002986 */ /* 0x0001e4000c10111c */
[C---:B0-----:R-:W-:Y:S02]  /*90840*/  PRMT R3, R37.reuse, 0x7771, RZ ;  /* 0x0000777125037816 */ /* 0x041fe400000000ff */
[----:B------:R-:W2:Y:S04]  /*90850*/  LDL.LU.64 R6, [R1+0x2040] ;  /* 0x0020400001067983 */ /* 0x000ea80000300a00 */
[----:B------:R0:W-:Y:S02]  /*90860*/  @P3 STG.E.U8 desc[UR28][R52.64], R3 ;  /* 0x0000000334003986 */ /* 0x0001e4000c10111c */
[----:B0-----:R-:W-:-:S02]  /*90870*/  PRMT R3, R37, 0x7772, RZ ;  /* 0x0000777225037816 */ /* 0x001fc400000000ff */
[----:B------:R-:W3:Y:S01]  /*90880*/  LDL.LU.64 R52, [R1+0x2048] ;  /* 0x0020480001347983 */ /* 0x000ee20000300a00 */
[----:B------:R-:W-:-:S03]  /*90890*/  PRMT R37, R37, 0x7773, RZ ;  /* 0x0000777325257816 */ /* 0x000fc600000000ff */
[----:B------:R0:W-:Y:S04]  /*908a0*/  @P4 STG.E.U8 desc[UR28][R12.64], R3 ;  /* 0x000000030c004986 */ /* 0x0001e8000c10111c */
[----:B------:R1:W-:Y:S04]  /*908b0*/  @P5 STG.E.U8 desc[UR28][R8.64], R37 ;  /* 0x0000002508005986 */ /* 0x0003e8000c10111c */
[----:B0-----:R-:W4:Y:S04]  /*908c0*/  LDL.LU.64 R12, [R1+0x2050] ;  /* 0x00205000010c7983 */ /* 0x001f280000300a00 */
[----:B-1----:R-:W4:Y:S01]  /*908d0*/  LDL.LU.64 R8, [R1+0x2058] ;  /* 0x0020580001087983 */ /* 0x002f220000300a00 */
[----:B------:R-:W-:-:S05]  /*908e0*/  PRMT R3, R41, 0x7770, RZ ;  /* 0x0000777029037816 */ /* 0x000fca00000000ff */
[----:B------:R0:W-:Y:S04]  /*908f0*/  @P6 STG.E.U8 desc[UR28][R4.64], R3 ;  /* 0x0000000304006986 */ /* 0x0001e8000c10111c */
[----:B0-----:R-:W4:Y:S01]  /*90900*/  LDL.LU.64 R4, [R1+0x2068] ;  /* 0x0020680001047983 */ /* 0x001f220000300a00 */
[----:B------:R-:W-:-:S05]  /*90910*/  PRMT R3, R41, 0x7771, RZ ;  /* 0x0000777129037816 */ /* 0x000fca00000000ff */
[----:B------:R0:W-:Y:S04]  /*90920*/  @P0 STG.E.U8 desc[UR28][R60.64], R3 ;  /* 0x000000033c000986 */ /* 0x0001e8000c10111c */
[----:B0-----:R-:W4:Y:S01]  /*90930*/  LDL.LU.64 R60, [R1+0x2060] ;  /* 0x00206000013c7983 */ /* 0x001f220000300a00 */
[----:B------:R-:W-:Y:S02]  /*90940*/  LOP3.LUT P1, RZ, R57, 0x80000, RZ, 0xc0, !PT ;  /* 0x0008000039ff7812 */ /* 0x000fe4000782c0ff */
[----:B------:R-:W-:Y:S01]  /*90950*/  LOP3.LUT R50, R50, 0xfffff7ff, RZ, 0xc0, !PT ;  /* 0xfffff7ff32327812 */ /* 0x000fe200078ec0ff */
[----:B------:R-:W4:Y:S04]  /*90960*/  LDL.LU.64 R24, [R1+0x2070] ;  /* 0x0020700001187983 */ /* 0x000f280000300a00 */
[----:B------:R-:W4:Y:S04]  /*90970*/  LDL.LU.64 R20, [R1+0x2080] ;  /* 0x0020800001147983 */ /* 0x000f280000300a00 */
[----:B------:R-:W4:Y:S02]  /*90980*/  LDL.LU.64 R16, [R1+0x2078] ;  /* 0x0020780001107983 */ /* 0x000f240000300a00 */
[----:B------:R-:W-:-:S02]  /*90990*/  @P1 LOP3.LUT R50, R50, 0x800, RZ, 0xfc, !PT ;  /* 0x0000080032321812 */ /* 0x000fc400078efcff */
[----:B------:R-:W-:Y:S01]  /*909a0*/  LOP3.LUT P1, RZ, R57, 0x40000, RZ, 0xc0, !PT ;  /* 0x0004000039ff7812 */ /* 0x000fe2000782c0ff */
[----:B------:R-:W4:Y:S01]  /*909b0*/  LDL.LU.64 R48, [R1+0x2088] ;  /* 0x0020880001307983 */ /* 0x000f220000300a00 */
[----:B------:R-:W-:-:S03]  /*909c0*/  LOP3.LUT R50, R50, 0xffffefff, RZ, 0xc0, !PT ;  /* 0xffffefff32327812 */ /* 0x000fc600078ec0ff */
[----:B------:R-:W4:Y:S01]  /*909d0*/  LDL.LU.64 R54, [R1+0x2090] ;  /* 0x0020900001367983 */ /* 0x000f220000300a00 */
[----:B------:R-:W-:-:S03]  /*909e0*/  LOP3.LUT P5, RZ, R57, 0x80, RZ, 0xc0, !PT ;  /* 0x0000008039ff7812 */ /* 0x000fc600078ac0ff */
[----:B------:R-:W4:Y:S04]  /*909f0*/  LDL.LU.64 R14, [R1+0x2098] ;  /* 0x00209800010e7983 */ /* 0x000f280000300a00 */
[----:B------:R-:W-:Y:S01]  /*90a00*/  @P1 LOP3.LUT R50, R50, 0x1000, RZ, 0xfc, !PT ;  /* 0x0000100032321812 */ /* 0x000fe200078efcff */
[----:B------:R-:W4:Y:S01]  /*90a10*/  LDL.LU.64 R10, [R1+0x20a0] ;  /* 0x0020a000010a7983 */ /* 0x000f220000300a00 */
        /* <DEDUP_REMOVED lines=17> */
[----:B------:R-:W-:Y:S02]  /*90b30*/  LOP3.LUT P6, RZ, R57, 0x100, RZ, 0xc0, !PT ;  /* 0x0000010039ff7812 */ /* 0x000fe400078cc0ff */
[----:B------:R-:W-:-:S07]  /*90b40*/  PRMT R3, R41, 0x7772, RZ ;  /* 0x0000777229037816 */ /* 0x000fce00000000ff */
[----:B------:R-:W-:Y:S02]  /*90b50*/  @P1 LOP3.LUT R50, R50, 0x40000, RZ, 0xfc, !PT ;  /* 0x0004000032321812 */ /* 0x000fe400078efcff */
[C---:B------:R-:W-:Y:S02]  /*90b60*/  LOP3.LUT P1, RZ, R57.reuse, 0x800, RZ, 0xc0, !PT ;  /* 0x0000080039ff7812 */ /* 0x040fe4000782c0ff */
[----:B------:R-:W-:Y:S02]  /*90b70*/  LOP3.LUT P0, RZ, R57, 0x200, RZ, 0xc0, !PT ;  /* 0x0000020039ff7812 */ /* 0x000fe4000780c0ff */
[----:B------:R-:W-:Y:S02]  /*90b80*/  LOP3.LUT R50, R50, 0xfff7ffff, RZ, 0xc0, !PT ;  /* 0xfff7ffff32327812 */ /* 0x000fe400078ec0ff */
[----:B------:R-:W-:-:S07]  /*90b90*/  PRMT R41, R41, 0x7773, RZ ;  /* 0x0000777329297816 */ /* 0x000fce00000000ff */
[----:B------:R-:W-:Y:S02]  /*90ba0*/  @P1 LOP3.LUT R50, R50, 0x80000, RZ, 0xfc, !PT ;  /* 0x0008000032321812 */ /* 0x000fe400078efcff */
[----:B------:R-:W-:Y:S01]  /*90bb0*/  LOP3.LUT P1, RZ, R57, 0x400, RZ, 0xc0, !PT ;  /* 0x0000040039ff7812 */ /* 0x000fe2000782c0ff */
[----:B--2---:R0:W-:Y:S04]  /*90bc0*/  @P5 STG.E.U8 desc[UR28][R6.64], R3 ;  /* 0x0000000306005986 */ /* 0x0041e8000c10111c */
[----:B0-----:R-:W2:Y:S01]  /*90bd0*/  LDL.LU.64 R6, [R1+0x20a8] ;  /* 0x0020a80001067983 */ /* 0x001ea20000300a00 */
[----:B------:R-:W-:-:S03]  /*90be0*/  PRMT R3, R45, 0x7770, RZ ;  /* 0x000077702d037816 */ /* 0x000fc600000000ff */
[----:B---3--:R0:W-:Y:S04]  /*90bf0*/  @P6 STG.E.U8 desc[UR28][R52.64], R41 ;  /* 0x0000002934006986 */ /* 0x0081e8000c10111c */
[----:B0-----:R-:W3:Y:S04]  /*90c00*/  LDL.LU.64 R52, [R1+0x20b0] ;  /* 0x0020b00001347983 */ /* 0x001ee80000300a00 */
[----:B----4-:R0:W-:Y:S02]  /*90c10*/  @P0 STG.E.U8 desc[UR28][R12.64], R3 ;  /* 0x000000030c000986 */ /* 0x0101e4000c10111c */
[----:B0-----:R-:W-:-:S02]  /*90c20*/  PRMT R3, R45, 0x7771, RZ ;  /* 0x000077712d037816 */ /* 0x001fc400000000ff */
[----:B------:R-:W4:Y:S04]  /*90c30*/  LDL.LU.64 R12, [R1+0x20b8] ;  /* 0x0020b800010c7983 */ /* 0x000f280000300a00 */
[----:B------:R0:W-:Y:S01]  /*90c40*/  @P1 STG.E.U8 desc[UR28][R8.64], R3 ;  /* 0x0000000308001986 */ /* 0x0001e2000c10111c */
[----:B------:R-:W-:-:S03]  /*90c50*/  LOP3.LUT P1, RZ, R50, 0x80000, RZ, 0xc0, !PT ;  /* 0x0008000032ff7812 */ /* 0x000fc6000782c0ff */
[----:B0-----:R-:W4:Y:S01]  /*90c60*/  LDL.LU.64 R8, [R1+0x20c0] ;  /* 0x0020c00001087983 */ /* 0x001f220000300a00 */
[----:B------:R-:W-:-:S09]  /*90c70*/  PRMT R3, R45, 0x7772, RZ ;  /* 0x000077722d037816 */ /* 0x000fd200000000ff */
[----:B------:R0:W-:Y:S04]  /*90c80*/  @P1 STG.E.U8 desc[UR28][R4.64], R3 ;  /* 0x0000000304001986 */ /* 0x0001e8000c10111c */
[----:B0-----:R-:W4:Y:S01]  /*90c90*/  LDL.LU.64 R4, [R1+0x20c8] ;  /* 0x0020c80001047983 */ /* 0x001f220000300a00 */
[----:B------:R-:W-:Y:S02]  /*90ca0*/  LOP3.LUT P1, RZ, R50, 0x40000, RZ, 0xc0, !PT ;  /* 0x0004000032ff7812 */ /* 0x000fe4000782c0ff */
[----:B------:R-:W-:-:S11]  /*90cb0*/  PRMT R45, R45, 0x7773, RZ ;  /* 0x000077732d2d7816 */ /* 0x000fd600000000ff */
[----:B------:R0:W-:Y:S04]  /*90cc0*/  @P1 STG.E.U8 desc[UR28][R60.64], R45 ;  /* 0x0000002d3c001986 */ /* 0x0001e8000c10111c */
[----:B0-----:R-:W4:Y:S01]  /*90cd0*/  LDL.LU.64 R60, [R1+0x20d0] ;  /* 0x0020d000013c7983 */ /* 0x001f220000300a00 */
[----:B------:R-:W-:Y:S02]  /*90ce0*/  LOP3.LUT P1, RZ, R50, 0x20000, RZ, 0xc0, !PT ;  /* 0x0002000032ff7812 */ /* 0x000fe4000782c0ff */
[----:B------:R-:W-:-:S11]  /*90cf0*/  PRMT R3, R18, 0x7770, RZ ;  /* 0x0000777012037816 */ /* 0x000fd600000000ff */
        /* <DEDUP_REMOVED lines=18> */
[C---:B------:R-:W-:Y:S02]  /*90e20*/  LOP3.LUT P3, RZ, R57.reuse, 0x200000, RZ, 0xc0, !PT ;  /* 0x0020000039ff7812 */ /* 0x040fe4000786c0ff */
[----:B------:R-:W-:Y:S02]  /*90e30*/  LOP3.LUT P4, RZ, R57, 0x400000, RZ, 0xc0, !PT ;  /* 0x0040000039ff7812 */ /* 0x000fe4000788c0ff */
[C---:B0-----:R-:W-:Y:S02]  /*90e40*/  PRMT R3, R22.reuse, 0x7772, RZ ;  /* 0x0000777216037816 */ /* 0x041fe400000000ff */
[----:B------:R-:W-:-:S05]  /*90e50*/  PRMT R22, R22, 0x7773, RZ ;  /* 0x0000777316167816 */ /* 0x000fca00000000ff */
[----:B------:R0:W-:Y:S01]  /*90e60*/  @P1 STG.E.U8 desc[UR28][R10.64], R3 ;  /* 0x000000030a001986 */ /* 0x0001e2000c10111c */
[C---:B------:R-:W-:Y:S02]  /*90e70*/  LOP3.LUT P5, RZ, R57.reuse, 0x800000, RZ, 0xc0, !PT ;  /* 0x0080000039ff7812 */ /* 0x040fe400078ac0ff */
[C---:B0-----:R-:W-:Y:S02]  /*90e80*/  PRMT R3, R26.reuse, 0x7770, RZ ;  /* 0x000077701a037816 */ /* 0x041fe400000000ff */
[C---:B------:R-:W-:Y:S02]  /*90e90*/  LOP3.LUT P6, RZ, R57.reuse, 0x1000000, RZ, 0xc0, !PT ;  /* 0x0100000039ff7812 */ /* 0x040fe400078cc0ff */
[----:B------:R-:W-:Y:S01]  /*90ea0*/  LOP3.LUT P0, RZ, R57, 0x2000000, RZ, 0xc0, !PT ;  /* 0x0200000039ff7812 */ /* 0x000fe2000780c0ff */
[----:B--2---:R0:W-:Y:S04]  /*90eb0*/  @P2 STG.E.U8 desc[UR28][R6.64], R22 ;  /* 0x0000001606002986 */ /* 0x0041e8000c10111c */
[----:B0-----:R-:W2:Y:S04]  /*90ec0*/  LDL.LU.64 R6, [R1+0x20d8] ;  /* 0x0020d80001067983 */ /* 0x001ea80000300a00 */
[----:B---3--:R0:W-:Y:S02]  /*90ed0*/  @P3 STG.E.U8 desc[UR28][R52.64], R3 ;  /* 0x0000000334003986 */ /* 0x0081e4000c10111c */
[----:B0-----:R-:W-:-:S02]  /*90ee0*/  PRMT R3, R26, 0x7771, RZ ;  /* 0x000077711a037816 */ /* 0x001fc400000000ff */
[----:B------:R-:W3:Y:S04]  /*90ef0*/  LDL.LU.64 R52, [R1+0x20e8] ;  /* 0x0020e80001347983 */ /* 0x000ee80000300a00 */
[----:B----4-:R0:W-:Y:S02]  /*90f00*/  @P4 STG.E.U8 desc[UR28][R12.64], R3 ;  /* 0x000000030c004986 */ /* 0x0101e4000c10111c */
[C---:B0-----:R-:W-:Y:S02]  /*90f10*/  PRMT R3, R26.reuse, 0x7772, RZ ;  /* 0x000077721a037816 */ /* 0x041fe400000000ff */
[----:B------:R-:W4:Y:S04]  /*90f20*/  LDL.LU.64 R12, [R1+0x20f8] ;  /* 0x0020f800010c7983 */ /* 0x000f280000300a00 */
[----:B------:R0:W-:Y:S01]  /*90f30*/  @P5 STG.E.U8 desc[UR28][R8.64], R3 ;  /* 0x0000000308005986 */ /* 0x0001e2000c10111c */
[----:B------:R-:W-:-:S03]  /*90f40*/  PRMT R26, R26, 0x7773, RZ ;  /* 0x000077731a1a7816 */ /* 0x000fc600000000ff */
[----:B0-----:R-:W4:Y:S04]  /*90f50*/  LDL.LU.64 R8, [R1+0x20e0] ;  /* 0x0020e00001087983 */ /* 0x001f280000300a00 */
        /* <DEDUP_REMOVED lines=14> */
[----:B------:R-:W4:Y:S04]  /*91040*/  LDL.LU.64 R54, [R1+0x2128] ;  /* 0x0021280001367983 */ /* 0x000f280000300a00 */
[----:B------:R-:W4:Y:S04]  /*91050*/  LDL.LU.64 R14, [R1+0x2130] ;  /* 0x00213000010e7983 */ /* 0x000f280000300a00 */
[----:B------:R-:W-:Y:S01]  /*91060*/  @P1 LOP3.LUT R50, R50, 0x8, RZ, 0xfc, !PT ;  /* 0x0000000832321812 */ /* 0x000fe200078efcff */
[----:B------:R-:W4:Y:S01]  /*91070*/  LDL.LU.64 R10, [R1+0x2138] ;  /* 0x00213800010a7983 */ /* 0x000f220000300a00 */
        /* <DEDUP_REMOVED lines=17> */
[C---:B------:R-:W-:Y:S02]  /*91190*/  LOP3.LUT P5, RZ, R57.reuse, 0x4000000, RZ, 0xc0, !PT ;  /* 0x0400000039ff7812 */ /* 0x040fe400078ac0ff */
[----:B------:R-:W-:Y:S02]  /*911a0*/  LOP3.LUT P6, RZ, R57, 0x8000000, RZ, 0xc0, !PT ;  /* 0x0800000039ff7812 */ /* 0x000fe400078cc0ff */
[----:B------:R-:W-:-:S05]  /*911b0*/  PRMT R3, R30, 0x7771, RZ ;  /* 0x000077711e037816 */ /* 0x000fca00000000ff */
[----:B------:R-:W-:Y:S02]  /*911c0*/  @P1 LOP3.LUT R50, R50, 0x200, RZ, 0xfc, !PT ;  /* 0x0000020032321812 */ /* 0x000fe400078efcff */
[C---:B------:R-:W-:Y:S02]  /*911d0*/  LOP3.LUT P1, RZ, R57.reuse, 0x40000000, RZ, 0xc0, !PT ;  /* 0x4000000039ff7812 */ /* 0x040fe4000782c0ff */
[----:B------:R-:W-:Y:S02]  /*911e0*/  LOP3.LUT P0, RZ, R57, 0x10000000, RZ, 0xc0, !PT ;  /* 0x1000000039ff7812 */ /* 0x000fe4000780c0ff */
[----:B------:R-:W-:-:S09]  /*911f0*/  LOP3.LUT R50, R50, 0xfffffbff, RZ, 0xc0, !PT ;  /* 0xfffffbff32327812 */ /* 0x000fd200078ec0ff */
[----:B------:R-:W-:Y:S02]  /*91200*/  @P1 LOP3.LUT R50, R50, 0x400, RZ, 0xfc, !PT ;  /* 0x0000040032321812 */ /* 0x000fe400078efcff */
[----:B------:R-:W-:Y:S01]  /*91210*/  LOP3.LUT P1, RZ, R57, 0x20000000, RZ, 0xc0, !PT ;  /* 0x2000000039ff7812 */ /* 0x000fe2000782c0ff */
[----:B--2---:R0:W-:Y:S02]  /*91220*/  @P5 STG.E.U8 desc[UR28][R6.64], R3 ;  /* 0x0000000306005986 */ /* 0x0041e4000c10111c */
[C---:B0-----:R-:W-:Y:S02]  /*91230*/  PRMT R3, R30.reuse, 0x7772, RZ ;  /* 0x000077721e037816 */ /* 0x041fe400000000ff */
[----:B------:R-:W2:Y:S01]  /*91240*/  LDL.LU.64 R6, [R1+0x2140] ;  /* 0x0021400001067983 */ /* 0x000ea20000300a00 */
[----:B------:R-:W-:-:S03]  /*91250*/  PRMT R30, R30, 0x7773, RZ ;  /* 0x000077731e1e7816 */ /* 0x000fc600000000ff */
[----:B---3--:R0:W-:Y:S04]  /*91260*/  @P6 STG.E.U8 desc[UR28][R52.64], R3 ;  /* 0x0000000334006986 */ /* 0x0081e8000c10111c */
[----:B0-----:R-:W3:Y:S01]  /*91270*/  LDL.LU.64 R52, [R1+0x2148] ;  /* 0x0021480001347983 */ /* 0x001ee20000300a00 */
[----:B------:R-:W-:-:S03]  /*91280*/  PRMT R3, R34, 0x7770, RZ ;  /* 0x0000777022037816 */ /* 0x000fc600000000ff */
[----:B----4-:R0:W-:Y:S04]  /*91290*/  @P0 STG.E.U8 desc[UR28][R12.64], R30 ;  /* 0x0000001e0c000986 */ /* 0x0101e8000c10111c */
[----:B0-----:R-:W4:Y:S04]  /*912a0*/  LDL.LU.64 R12, [R1+0x2150] ;  /* 0x00215000010c7983 */ /* 0x001f280000300a00 */
        /* <DEDUP_REMOVED lines=26> */
[----:B0-----:R-:W-:Y:S02]  /*91450*/  PRMT R3, R42, 0x7770, RZ ;  /* 0x000077702a037816 */ /* 0x001fe400000000ff */
[----:B------:R-:W-:-:S09]  /*91460*/  LOP3.LUT P2, RZ, R58, 0x80, RZ, 0xc0, !PT ;  /* 0x000000803aff7812 */ /* 0x000fd2000784c0ff */
[----:B------:R0:W-:Y:S01]  /*91470*/  @P1 STG.E.U8 desc[UR28][R14.64], R3 ;  /* 0x000000030e001986 */ /* 0x0001e2000c10111c */
[----:B------:R-:W-:Y:S02]  /*91480*/  LOP3.LUT P1, RZ, R50, 0x4, RZ, 0xc0, !PT ;  /* 0x0000000432ff7812 */ /* 0x000fe4000782c0ff */
[----:B------:R-:W-:Y:S02]  /*91490*/  LOP3.LUT P3, RZ, R58, 0x100, RZ, 0xc0, !PT ;  /* 0x000001003aff7812 */ /* 0x000fe4000786c0ff */
[----:B0-----:R-:W-:-:S09]  /*914a0*/  PRMT R3, R42, 0x7771, RZ ;  /* 0x000077712a037816 */ /* 0x001fd200000000ff */
[----:B------:R0:W-:Y:S01]  /*914b0*/  @P1 STG.E.U8 desc[UR28][R10.64], R3 ;  /* 0x000000030a001986 */ /* 0x0001e2000c10111c */
[----:B------:R-:W-:Y:S02]  /*914c0*/  LOP3.LUT P4, RZ, R58, 0x200, RZ, 0xc0, !PT ;  /* 0x000002003aff7812 */ /* 0x000fe4000788c0ff */
[C---:B0-----:R-:W-:Y:S02]  /*914d0*/  PRMT R3, R42.reuse, 0x7772, RZ ;  /* 0x000077722a037816 */ /* 0x041fe400000000ff */
[----:B------:R-:W-:Y:S02]  /*914e0*/  PRMT R42, R42, 0x7773, RZ ;  /* 0x000077732a2a7816 */ /* 0x000fe400000000ff */
[C---:B------:R-:W-:Y:S02]  /*914f0*/  LOP3.LUT P5, RZ, R58.reuse, 0x400, RZ, 0xc0, !PT ;  /* 0x000004003aff7812 */ /* 0x040fe400078ac0ff */
[C---:B------:R-:W-:Y:S02]  /*91500*/  LOP3.LUT P6, RZ, R58.reuse, 0x800, RZ, 0xc0, !PT ;  /* 0x000008003aff7812 */ /* 0x040fe400078cc0ff */
        /* <DEDUP_REMOVED lines=9> */
[----:B------:R0:W-:Y:S04]  /*915a0*/  @P5 STG.E.U8 desc[UR28][R8.64], R3 ;  /* 0x0000000308005986 */ /* 0x0001e8000c10111c */
[----:B0-----:R-:W4:Y:S01]  /*915b0*/  LDL.LU.64 R8, [R1+0x2188] ;  /* 0x0021880001087983 */ /* 0x001f220000300a00 */
        /* <DEDUP_REMOVED lines=47> */
[----:B------:R-:W2:Y:S04]  /*918b0*/  LDL.LU.64 R6, [R1+0x21d8] ;  /* 0x0021d80001067983 */ /* 0x000ea80000300a00 */
[----:B---3--:R0:W-:Y:S02]  /*918c0*/  @P6 STG.E.U8 desc[UR28][R52.64], R3 ;  /* 0x0000000334006986 */ /* 0x0081e4000c10111c */
[----:B0-----:R-:W-:-:S02]  /*918d0*/  PRMT R3, R19, 0x7772, RZ ;  /* 0x0000777213037816 */ /* 0x001fc400000000ff */
[----:B------:R-:W3:Y:S01]  /*918e0*/  LDL.LU.64 R52, [R1+0x21e8] ;  /* 0x0021e80001347983 */ /* 0x000ee20000300a00 */
[----:B------:R-:W-:-:S03]  /*918f0*/  PRMT R19, R19, 0x7773, RZ ;  /* 0x0000777313137816 */ /* 0x000fc600000000ff */
[----:B----4-:R0:W-:Y:S04]  /*91900*/  @P0 STG.E.U8 desc[UR28][R12.64], R3 ;  /* 0x000000030c000986 */ /* 0x0101e8000c10111c */
[----:B0-----:R-:W4:Y:S04]  /*91910*/  LDL.LU.64 R12, [R1+0x21f8] ;  /* 0x0021f800010c7983 */ /* 0x001f280000300a00 */
[----:B------:R0:W-:Y:S01]  /*91920*/  @P1 STG.E.U8 desc[UR28][R8.64], R19 ;  /* 0x0000001308001986 */ /* 0x0001e2000c10111c */
[C---:B------:R-:W-:Y:S02]  /*91930*/  LOP3.LUT P1, RZ, R50.reuse, 0x2, RZ, 0xc0, !PT ;  /* 0x0000000232ff7812 */ /* 0x040fe4000782c0ff */
[----:B------:R-:W-:Y:S01]  /*91940*/  PRMT R3, R23, 0x7770, RZ ;  /* 0x0000777017037816 */ /* 0x000fe200000000ff */
[----:B0-----:R-:W4:Y:S10]  /*91950*/  LDL.LU.64 R8, [R1+0x21e0] ;  /* 0x0021e00001087983 */ /* 0x001f340000300a00 */
[----:B------:R0:W-:Y:S04]  /*91960*/  @P1 STG.E.U8 desc[UR28][R4.64], R3 ;  /* 0x0000000304001986 */ /* 0x0001e8000c10111c */
[----:B0-----:R-:W4:Y:S01]  /*91970*/  LDL.LU.64 R4, [R1+0x21f0] ;  /* 0x0021f00001047983 */ /* 0x001f220000300a00 */
[----:B------:R-:W-:-:S02]  /*91980*/  LOP3.LUT P1, RZ, R50, 0x1, RZ, 0xc0, !PT ;  /* 0x0000000132ff7812 */ /* 0x000fc4000782c0ff */
[----:B------:R-:W-:-:S11]  /*91990*/  PRMT R3, R23, 0x7771, RZ ;  /* 0x0000777117037816 */ /* 0x000fd600000000ff */
[----:B------:R0:W-:Y:S04]  /*919a0*/  @P1 STG.E.U8 desc[UR28][R60.64], R3 ;  /* 0x000000033c001986 */ /* 0x0001e8000c10111c */
[----:B0-----:R-:W4:Y:S01]  /*919b0*/  LDL.LU.64 R60, [R1+0x2200] ;  /* 0x00220000013c7983 */ /* 0x001f220000300a00 */
[----:B------:R-:W-:Y:S02]  /*919c0*/  LOP3.LUT P1, RZ, R51, 0x80000000, RZ, 0xc0, !PT ;  /* 0x8000000033ff7812 */ /* 0x000fe4000782c0ff */
[C---:B------:R-:W-:Y:S02]  /*919d0*/  PRMT R3, R23.reuse, 0x7772, RZ ;  /* 0x0000777217037816 */ /* 0x040fe400000000ff */
[----:B------:R-:W-:-:S09]  /*919e0*/  PRMT R23, R23, 0x7773, RZ ;  /* 0x0000777317177816 */ /* 0x000fd200000000ff */
[----:B------:R0:W-:Y:S01]  /*919f0*/  @P1 STG.E.U8 desc[UR28][R24.64], R3 ;  /* 0x0000000318001986 */ /* 0x0001e2000c10111c */
[----:B------:R-:W-:-:S13]  /*91a00*/  LOP3.LUT P1, RZ, R51, 0x40000000, RZ, 0xc0, !PT ;  /* 0x4000000033ff7812 */ /* 0x000fda000782c0ff */
[----:B------:R-:W-:Y:S01]  /*91a10*/  @P1 STG.E.U8 desc[UR28][R20.64], R23 ;  /* 0x0000001714001986 */ /* 0x000fe2000c10111c */
        /* <DEDUP_REMOVED lines=10> */
[----:B------:R-:W-:Y:S02]  /*91ac0*/  PRMT R27, R27, 0x7773, RZ ;  /* 0x000077731b1b7816 */ /* 0x000fe400000000ff */
[----:B------:R-:W-:-:S09]  /*91ad0*/  LOP3.LUT P2, RZ, R58, 0x4000000, RZ, 0xc0, !PT ;  /* 0x040000003aff7812 */ /* 0x000fd2000784c0ff */
[----:B------:R-:W-:Y:S01]  /*91ae0*/  @P1 STG.E.U8 desc[UR28][R14.64], R27 ;  /* 0x0000001b0e001986 */ /* 0x000fe2000c10111c */
[----:B------:R-:W-:Y:S02]  /*91af0*/  LOP3.LUT P1, RZ, R51, 0x2000000, RZ, 0xc0, !PT ;  /* 0x0200000033ff7812 */ /* 0x000fe4000782c0ff */
[----:B0-----:R-:W-:Y:S02]  /*91b00*/  PRMT R3, R31, 0x7770, RZ ;  /* 0x000077701f037816 */ /* 0x001fe400000000ff */
[C---:B------:R-:W-:Y:S02]  /*91b10*/  LOP3.LUT P3, RZ, R58.reuse, 0x8000000, RZ, 0xc0, !PT ;  /* 0x080000003aff7812 */ /* 0x040fe4000786c0ff */
[----:B------:R-:W-:-:S07]  /*91b20*/  LOP3.LUT P4, RZ, R58, 0x10000000, RZ, 0xc0, !PT ;  /* 0x100000003aff7812 */ /* 0x000fce000788c0ff */
[----:B------:R0:W-:Y:S01]  /*91b30*/  @P1 STG.E.U8 desc[UR28][R10.64], R3 ;  /* 0x000000030a001986 */ /* 0x0001e2000c10111c */
[C---:B------:R-:W-:Y:S02]  /*91b40*/  LOP3.LUT P5, RZ, R58.reuse, 0x20000000, RZ, 0xc0, !PT ;  /* 0x200000003aff7812 */ /* 0x040fe400078ac0ff */
[C---:B0-----:R-:W-:Y:S02]  /*91b50*/  PRMT R3, R31.reuse, 0x7771, RZ ;  /* 0x000077711f037816 */ /* 0x041fe400000000ff */
[C---:B------:R-:W-:Y:S02]  /*91b60*/  LOP3.LUT P6, RZ, R58.reuse, 0x40000000, RZ, 0xc0, !PT ;  /* 0x400000003aff7812 */ /* 0x040fe400078cc0ff */
[----:B------:R-:W-:Y:S01]  /*91b70*/  LOP3.LUT P0, RZ, R58, 0x80000000, RZ, 0xc0, !PT ;  /* 0x800000003aff7812 */ /* 0x000fe2000780c0ff */
[----:B--2---:R0:W-:Y:S02]  /*91b80*/  @P2 STG.E.U8 desc[UR28][R6.64], R3 ;  /* 0x0000000306002986 */ /* 0x0041e4000c10111c */
[----:B0-----:R-:W-:-:S02]  /*91b90*/  PRMT R3, R31, 0x7772, RZ ;  /* 0x000077721f037816 */ /* 0x001fc400000000ff */
[----:B------:R-:W2:Y:S01]  /*91ba0*/  LDL.LU.64 R6, [R1+0x2208] ;  /* 0x0022080001067983 */ /* 0x000ea20000300a00 */
[----:B------:R-:W-:-:S03]  /*91bb0*/  PRMT R31, R31, 0x7773, RZ ;  /* 0x000077731f1f7816 */ /* 0x000fc600000000ff */
[----:B---3--:R0:W-:Y:S04]  /*91bc0*/  @P3 STG.E.U8 desc[UR28][R52.64], R3 ;  /* 0x0000000334003986 */ /* 0x0081e8000c10111c */
[----:B0-----:R-:W3:Y:S01]  /*91bd0*/  LDL.LU.64 R52, [R1+0x2210] ;  /* 0x0022100001347983 */ /* 0x001ee20000300a00 */
[----:B------:R-:W-:-:S03]  /*91be0*/  PRMT R3, R35, 0x7770, RZ ;  /* 0x0000777023037816 */ /* 0x000fc600000000ff */
[----:B----4-:R0:W-:Y:S04]  /*91bf0*/  @P4 STG.E.U8 desc[UR28][R12.64], R31 ;  /* 0x0000001f0c004986 */ /* 0x0101e8000c10111c */
[----:B0-----:R-:W4:Y:S04]  /*91c00*/  LDL.LU.64 R12, [R1+0x2218] ;  /* 0x00221800010c7983 */ /* 0x001f280000300a00 */
        /* <DEDUP_REMOVED lines=18> */
[C---:B------:R-:W-:Y:S02]  /*91d30*/  LOP3.LUT P5, RZ, R59.reuse, 0x1, RZ, 0xc0, !PT ;  /* 0x000000013bff7812 */ /* 0x040fe400078ac0ff */
[----:B------:R-:W-:Y:S01]  /*91d40*/  LOP3.LUT P6, RZ, R59, 0x2, RZ, 0xc0, !PT ;  /* 0x000000023bff7812 */ /* 0x000fe200078cc0ff */
[----:B------:R-:W4:Y:S04]  /*91d50*/  LDL.LU.64 R54, [R1+0x2268] ;  /* 0x0022680001367983 */ /* 0x000f280000300a00 */
[----:B------:R-:W-:Y:S01]  /*91d60*/  @P1 LOP3.LUT R51, R51, 0x20000, RZ, 0xfc, !PT ;  /* 0x0002000033331812 */ /* 0x000fe200078efcff */
[----:B------:R-:W4:Y:S01]  /*91d70*/  LDL.LU.64 R14, [R1+0x2278] ;  /* 0x00227800010e7983 */ /* 0x000f220000300a00 */
[----:B------:R-:W-:-:S02]  /*91d80*/  LOP3.LUT P1, RZ, R59, 0x400, RZ, 0xc0, !PT ;  /* 0x000004003bff7812 */ /* 0x000fc4000782c0ff */
[----:B------:R-:W-:Y:S01]  /*91d90*/  LOP3.LUT R51, R51, 0xfffbffff, RZ, 0xc0, !PT ;  /* 0xfffbffff33337812 */ /* 0x000fe200078ec0ff */
[----:B------:R-:W4:Y:S10]  /*91da0*/  LDL.LU.64 R10, [R1+0x2260] ;  /* 0x00226000010a7983 */ /* 0x000f340000300a00 */
        /* <DEDUP_REMOVED lines=20> */
[----:B------:R-:W-:-:S07]  /*91ef0*/  PRMT R3, R39, 0x7770, RZ ;  /* 0x0000777027037816 */ /* 0x000fce00000000ff */
[----:B------:R-:W-:Y:S02]  /*91f00*/  @P1 LOP3.LUT R51, R51, 0x1000000, RZ, 0xfc, !PT ;  /* 0x0100000033331812 */ /* 0x000fe400078efcff */
[----:B------:R-:W-:Y:S01]  /*91f10*/  LOP3.LUT P1, RZ, R59, 0x8, RZ, 0xc0, !PT ;  /* 0x000000083bff7812 */ /* 0x000fe2000782c0ff */
[----:B--2---:R0:W-:Y:S04]  /*91f20*/  @P5 STG.E.U8 desc[UR28][R6.64], R35 ;  /* 0x0000002306005986 */ /* 0x0041e8000c10111c */
[----:B0-----:R-:W2:Y:S04]  /*91f30*/  LDL.LU.64 R6, [R1+0x2270] ;  /* 0x0022700001067983 */ /* 0x001ea80000300a00 */
[----:B---3--:R0:W-:Y:S02]  /*91f40*/  @P6 STG.E.U8 desc[UR28][R52.64], R3 ;  /* 0x0000000334006986 */ /* 0x0081e4000c10111c */
[----:B0-----:R-:W-:-:S02]  /*91f50*/  PRMT R3, R39, 0x7771, RZ ;  /* 0x0000777127037816 */ /* 0x001fc400000000ff */
[----:B------:R-:W3:Y:S04]  /*91f60*/  LDL.LU.64 R52, [R1+0x2280] ;  /* 0x0022800001347983 */ /* 0x000ee80000300a00 */
[----:B----4-:R0:W-:Y:S02]  /*91f70*/  @P0 STG.E.U8 desc[UR28][R12.64], R3 ;  /* 0x000000030c000986 */ /* 0x0101e4000c10111c */
[----:B0-----:R-:W-:-:S05]  /*91f80*/  PRMT R3, R39, 0x7772, RZ ;  /* 0x0000777227037816 */ /* 0x001fca00000000ff */
[----:B------:R-:W-:Y:S01]  /*91f90*/  @P1 STG.E.U8 desc[UR28][R8.64], R3 ;  /* 0x0000000308001986 */ /* 0x000fe2000c10111c */
[----:B------:R-:W-:Y:S02]  /*91fa0*/  LOP3.LUT P1, RZ, R51, 0x1000000, RZ, 0xc0, !PT ;  /* 0x0100000033ff7812 */ /* 0x000fe4000782c0ff */
[----:B------:R-:W-:-:S11]  /*91fb0*/  PRMT R39, R39, 0x7773, RZ ;  /* 0x0000777327277816 */ /* 0x000fd600000000ff */
[----:B------:R0:W-:Y:S04]  /*91fc0*/  @P1 STG.E.U8 desc[UR28][R4.64], R39 ;  /* 0x0000002704001986 */ /* 0x0001e8000c10111c */
[----:B0-----:R-:W4:Y:S04]  /*91fd0*/  LDL.LU R5, [R1+0x270] ;  /* 0x0002700001057983 */ /* 0x001f280000300800 */
[----:B------:R-:W4:Y:S04]  /*91fe0*/  LDL.LU.64 R12, [R1+0x2288] ;  /* 0x00228800010c7983 */ /* 0x000f280000300a00 */
[----:B------:R-:W4:Y:S01]  /*91ff0*/  LDL.LU.64 R8, [R1+0x2290] ;  /* 0x0022900001087983 */ /* 0x000f220000300a00 */
[----:B------:R-:W-:-:S02]  /*92000*/  LOP3.LUT P1, RZ, R51, 0x800000, RZ, 0xc0, !PT ;  /* 0x0080000033ff7812 */ /* 0x000fc4000782c0ff */
        /* <DEDUP_REMOVED lines=26> */
[----:B0-----:R-:W-:-:S05]  /*921b0*/  PRMT R3, R2, 0x7770, RZ ;  /* 0x0000777002037816 */ /* 0x001fca00000000ff */
[----:B------:R-:W-:Y:S04]  /*921c0*/  @P1 STG.E.U8 desc[UR28][R14.64], R47 ;  /* 0x0000002f0e001986 */ /* 0x000fe8000c10111c */
[----:B------:R0:W-:Y:S01]  /*921d0*/  @P2 STG.E.U8 desc[UR28][R10.64], R3 ;  /* 0x000000030a002986 */ /* 0x0001e2000c10111c */
[C---:B------:R-:W-:Y:S02]  /*921e0*/  LOP3.LUT P5, RZ, R59.reuse, 0x10000, RZ, 0xc0, !PT ;  /* 0x000100003bff7812 */ /* 0x040fe400078ac0ff */
[C---:B0-----:R-:W-:Y:S02]  /*921f0*/  PRMT R3, R2.reuse, 0x7771, RZ ;  /* 0x0000777102037816 */ /* 0x041fe400000000ff */
[C---:B------:R-:W-:Y:S02]  /*92200*/  LOP3.LUT P6, RZ, R59.reuse, 0x20000, RZ, 0xc0, !PT ;  /* 0x000200003bff7812 */ /* 0x040fe400078cc0ff */
[----:B------:R-:W-:Y:S01]  /*92210*/  LOP3.LUT P0, RZ, R59, 0x40000, RZ, 0xc0, !PT ;  /* 0x000400003bff7812 */ /* 0x000fe2000780c0ff */
[----:B--2---:R0:W-:Y:S02]  /*92220*/  @P3 STG.E.U8 desc[UR28][R6.64], R3 ;  /* 0x0000000306003986 */ /* 0x0041e4000c10111c */
[----:B0-----:R-:W-:-:S05]  /*92230*/  PRMT R3, R2, 0x7772, RZ ;  /* 0x0000777202037816 */ /* 0x001fca00000000ff */
[----:B---3--:R0:W-:Y:S02]  /*92240*/  @P4 STG.E.U8 desc[UR28][R52.64], R3 ;  /* 0x0000000334004986 */ /* 0x0081e4000c10111c */
[----:B0-----:R-:W-:Y:S02]  /*92250*/  PRMT R3, R2, 0x7773, RZ ;  /* 0x0000777302037816 */ /* 0x001fe400000000ff */
[----:B------:R-:W2:Y:S04]  /*92260*/  LDL.LU R2, [R1+0x2ad8] ;  /* 0x002ad80001027983 */ /* 0x000ea80000300800 */
[----:B------:R-:W3:Y:S04]  /*92270*/  LDL.LU.64 R10, [R1+0x22a0] ;  /* 0x0022a000010a7983 */ /* 0x000ee80000300a00 */
[----:B------:R-:W2:Y:S04]  /*92280*/  LDL.LU.64 R6, [R1+0x22a8] ;  /* 0x0022a80001067983 */ /* 0x000ea80000300a00 */
[----:B------:R-:W2:Y:S04]  /*92290*/  LDL.LU.64 R52, [R1+0x22b0] ;  /* 0x0022b00001347983 */ /* 0x000ea80000300a00 */
[----:B----4-:R0:W-:Y:S02]  /*922a0*/  @P5 STG.E.U8 desc[UR28][R12.64], R3 ;  /* 0x000000030c005986 */ /* 0x0101e4000c10111c */
[----:B0-----:R-:W-:-:S05]  /*922b0*/  PRMT R3, R5, 0x7770, RZ ;  /* 0x0000777005037816 */ /* 0x001fca00000000ff */
[----:B------:R0:W-:Y:S04]  /*922c0*/  @P6 STG.E.U8 desc[UR28][R8.64], R3 ;  /* 0x0000000308006986 */ /* 0x0001e8000c10111c */
[----:B0-----:R-:W4:Y:S04]  /*922d0*/  LDL.LU.64 R8, [R1+0x22b8] ;  /* 0x0022b80001087983 */ /* 0x001f280000300a00 */
[----:B------:R-:W4:Y:S04]  /*922e0*/  LDL.LU.64 R12, [R1+0x22c0] ;  /* 0x0022c000010c7983 */ /* 0x000f280000300a00 */
[----:B------:R-:W4:Y:S01]  /*922f0*/  LDL.LU R4, [R1+0x230] ;  /* 0x0002300001047983 */ /* 0x000f220000300800 */
[----:B------:R-:W-:-:S05]  /*92300*/  PRMT R3, R5, 0x7771, RZ ;  /* 0x0000777105037816 */ /* 0x000fca00000000ff */
[----:B------:R0:W-:Y:S04]  /*92310*/  @P0 STG.E.U8 desc[UR28][R60.64], R3 ;  /* 0x000000033c000986 */ /* 0x0001e8000c10111c */
[----:B0-----:R-:W4:Y:S01]  /*92320*/  LDL.LU.64 R60, [R1+0x22c8] ;  /* 0x0022c800013c7983 */ /* 0x001f220000300a00 */
[----:B------:R-:W-:Y:S02]  /*92330*/  LOP3.LUT P1, RZ, R59, 0x80000000, RZ, 0xc0, !PT ;  /* 0x800000003bff7812 */ /* 0x000fe4000782c0ff */
[----:B------:R-:W-:Y:S01]  /*92340*/  LOP3.LUT R51, R51, 0xffffff7f, RZ, 0xc0, !PT ;  /* 0xffffff7f33337812 */ /* 0x000fe200078ec0ff */
[----:B------:R-:W4:Y:S04]  /*92350*/  LDL.LU R24, [R1+0x2f0] ;  /* 0x0002f00001187983 */ /* 0x000f280000300800 */
        /* <DEDUP_REMOVED lines=8> */
[----:B------:R-:W4:Y:S04]  /*923e0*/  LDL.LU R48, [R1+0x2e0] ;  /* 0x0002e00001307983 */ /* 0x000f280000300800 */
[----:B------:R-:W-:Y:S01]  /*923f0*/  @P1 LOP3.LUT R51, R51, 0x100, RZ, 0xfc, !PT ;  /* 0x0000010033331812 */ /* 0x000fe200078efcff */
[----:B------:R-:W4:Y:S01]  /*92400*/  LDL.LU.64 R16, [R1+0x22e0] ;  /* 0x0022e00001107983 */ /* 0x000f220000300a00 */
[----:B------:R-:W-:Y:S02]  /*92410*/  LOP3.LUT P1, RZ, R59, 0x20000000, RZ, 0xc0, !PT ;  /* 0x200000003bff7812 */ /* 0x000fe4000782c0ff */
        /* <DEDUP_REMOVED lines=17> */
[----:B------:R-:W-:Y:S02]  /*92530*/  LOP3.LUT P6, RZ, R59, 0x100000, RZ, 0xc0, !PT ;  /* 0x001000003bff7812 */ /* 0x000fe400078cc0ff */
[----:B------:R-:W-:-:S07]  /*92540*/  PRMT R3, R5, 0x7772, RZ ;  /* 0x0000777205037816 */ /* 0x000fce00000000ff */
[----:B------:R-:W-:Y:S02]  /*92550*/  @P1 LOP3.LUT R51, R51, 0x4000, RZ, 0xfc, !PT ;  /* 0x0000400033331812 */ /* 0x000fe400078efcff */
[C---:B------:R-:W-:Y:S02]  /*92560*/  LOP3.LUT P1, RZ, R59.reuse, 0x800000, RZ, 0xc0, !PT ;  /* 0x008000003bff7812 */ /* 0x040fe4000782c0ff */
[----:B------:R-:W-:Y:S02]  /*92570*/  LOP3.LUT P0, RZ, R59, 0x200000, RZ, 0xc0, !PT ;  /* 0x002000003bff7812 */ /* 0x000fe4000780c0ff */
[----:B------:R-:W-:-:S09]  /*92580*/  LOP3.LUT R51, R51, 0xffff7fff, RZ, 0xc0, !PT ;  /* 0xffff7fff33337812 */ /* 0x000fd200078ec0ff */
[----:B------:R-:W-:Y:S02]  /*92590*/  @P1 LOP3.LUT R51, R51, 0x8000, RZ, 0xfc, !PT ;  /* 0x0000800033331812 */ /* 0x000fe400078efcff */
[----:B------:R-:W-:Y:S01]  /*925a0*/  LOP3.LUT P1, RZ, R59, 0x400000, RZ, 0xc0, !PT ;  /* 0x004000003bff7812 */ /* 0x000fe2000782c0ff */
[----:B---3--:R0:W-:Y:S02]  /*925b0*/  @P5 STG.E.U8 desc[UR28][R10.64], R3 ;  /* 0x000000030a005986 */ /* 0x0081e4000c10111c */
[----:B0-----:R-:W-:-:S05]  /*925c0*/  PRMT R3, R5, 0x7773, RZ ;  /* 0x0000777305037816 */ /* 0x001fca00000000ff */
[----:B--2---:R4:W-:Y:S02]  /*925d0*/  @P6 STG.E.U8 desc[UR28][R6.64], R3 ;  /* 0x0000000306006986 */ /* 0x0049e4000c10111c */
[----:B----4-:R-:W-:-:S05]  /*925e0*/  PRMT R3, R4, 0x7770, RZ ;  /* 0x0000777004037816 */ /* 0x010fca00000000ff */
[----:B------:R0:W-:Y:S02]  /*925f0*/  @P0 STG.E.U8 desc[UR28][R52.64], R3 ;  /* 0x0000000334000986 */ /* 0x0001e4000c10111c */
[----:B0-----:R-:W-:-:S05]  /*92600*/  PRMT R3, R4, 0x7771, RZ ;  /* 0x0000777104037816 */ /* 0x001fca00000000ff */
[----:B------:R0:W-:Y:S01]  /*92610*/  @P1 STG.E.U8 desc[UR28][R8.64], R3 ;  /* 0x0000000308001986 */ /* 0x0001e2000c10111c */
[----:B------:R-:W-:-:S03]  /*92620*/  LOP3.LUT P1, RZ, R51, 0x8000, RZ, 0xc0, !PT ;  /* 0x0000800033ff7812 */ /* 0x000fc6000782c0ff */
[----:B0-----:R-:W2:Y:S04]  /*92630*/  LDL.LU R8, [R1+0x2d0] ;  /* 0x0002d00001087983 */ /* 0x001ea80000300800 */
[----:B------:R-:W3:Y:S04]  /*92640*/  LDL.LU.64 R14, [R1+0x2300] ;  /* 0x00230000010e7983 */ /* 0x000ee80000300a00 */
[----:B------:R-:W4:Y:S01]  /*92650*/  LDL.LU.64 R10, [R1+0x2308] ;  /* 0x00230800010a7983 */ /* 0x000f220000300a00 */
[----:B------:R-:W-:-:S03]  /*92660*/  PRMT R3, R4, 0x7772, RZ ;  /* 0x0000777204037816 */ /* 0x000fc600000000ff */
[----:B------:R-:W2:Y:S04]  /*92670*/  LDL.LU.64 R6, [R1+0x2310] ;  /* 0x0023100001067983 */ /* 0x000ea80000300a00 */
[----:B------:R0:W-:Y:S01]  /*92680*/  @P1 STG.E.U8 desc[UR28][R12.64], R3 ;  /* 0x000000030c001986 */ /* 0x0001e2000c10111c */
[----:B------:R-:W-:-:S03]  /*92690*/  LOP3.LUT P1, RZ, R51, 0x4000, RZ, 0xc0, !PT ;  /* 0x0000400033ff7812 */ /* 0x000fc6000782c0ff */
[----:B------:R-:W2:Y:S01]  /*926a0*/  LDL.LU.64 R52, [R1+0x2318] ;  /* 0x0023180001347983 */ /* 0x000ea20000300a00 */
[----:B0-----:R-:W-:-:S03]  /*926b0*/  PRMT R3, R4, 0x7773, RZ ;  /* 0x0000777304037816 */ /* 0x001fc600000000ff */
[----:B------:R-:W2:Y:S06]  /*926c0*/  LDL.LU.64 R12, [R1+0x2320] ;  /* 0x00232000010c7983 */ /* 0x000eac0000300a00 */
[----:B------:R0:W-:Y:S04]  /*926d0*/  @P1 STG.E.U8 desc[UR28][R60.64], R3 ;  /* 0x000000033c001986 */ /* 0x0001e8000c10111c */
[----:B------:R-:W2:Y:S04]  /*926e0*/  LDL.LU.64 R4, [R1+0x2328] ;  /* 0x0023280001047983 */ /* 0x000ea80000300a00 */
[----:B0-----:R-:W2:Y:S04]  /*926f0*/  LDL.LU.64 R60, [R1+0x2330] ;  /* 0x00233000013c7983 */ /* 0x001ea80000300a00 */
[----:B------:R-:W2:Y:S01]  /*92700*/  LDL.LU R9, [R1+0x2c0] ;  /* 0x0002c00001097983 */ /* 0x000ea20000300800 */
[----:B------:R-:W-:-:S02]  /*92710*/  LOP3.LUT P1, RZ, R51, 0x2000, RZ, 0xc0, !PT ;  /* 0x0000200033ff7812 */ /* 0x000fc4000782c0ff */
        /* <DEDUP_REMOVED lines=25> */
[----:B---3--:R0:W-:Y:S02]  /*928b0*/  @P1 STG.E.U8 desc[UR28][R14.64], R3 ;  /* 0x000000030e001986 */ /* 0x0081e4000c10111c */
[----:B0-----:R-:W-:-:S05]  /*928c0*/  PRMT R3, R48, 0x7773, RZ ;  /* 0x0000777330037816 */ /* 0x001fca00000000ff */
[----:B----4-:R2:W-:Y:S02]  /*928d0*/  @P2 STG.E.U8 desc[UR28][R10.64], R3 ;  /* 0x000000030a002986 */ /* 0x0105e4000c10111c */
[----:B--2---:R-:W-:-:S05]  /*928e0*/  PRMT R3, R8, 0x7770, RZ ;  /* 0x0000777008037816 */ /* 0x004fca00000000ff */
        /* <DEDUP_REMOVED lines=8> */
[----:B------:R0:W-:Y:S04]  /*92970*/  @P0 STG.E.U8 desc[UR28][R60.64], R3 ;  /* 0x000000033c000986 */ /* 0x0001e8000c10111c */
[----:B0-----:R-:W2:Y:S04]  /*92980*/  LDL.LU.64 R60, [R1+0x2338] ;  /* 0x00233800013c7983 */ /* 0x001ea80000300a00 */
[----:B------:R-:W3:Y:S04]  /*92990*/  LDL.LU.64 R10, [R1+0x2340] ;  /* 0x00234000010a7983 */ /* 0x000ee80000300a00 */
[----:B------:R-:W4:Y:S04]  /*929a0*/  LDL.LU.64 R4, [R1+0x2348] ;  /* 0x0023480001047983 */ /* 0x000f280000300a00 */
[----:B------:R-:W3:Y:S04]  /*929b0*/  LDL.LU.64 R6, [R1+0x23c0] ;  /* 0x0023c00001067983 */ /* 0x000ee80000300a00 */
[----:B------:R-:W3:Y:S04]  /*929c0*/  LDL.LU.64 R52, [R1+0x23b8] ;  /* 0x0023b80001347983 */ /* 0x000ee80000300a00 */
[----:B------:R-:W3:Y:S04]  /*929d0*/  LDL.LU.64 R12, [R1+0x23b0] ;  /* 0x0023b000010c7983 */ /* 0x000ee80000300a00 */
[----:B------:R-:W3:Y:S01]  /*929e0*/  LDL.LU R8, [R1+0x220] ;  /* 0x0002200001087983 */ /* 0x000ee20000300800 */
[----:B------:R-:W-:-:S02]  /*929f0*/  LOP3.LUT P4, RZ, R2, 0x40, RZ, 0xc0, !PT ;  /* 0x0000004002ff7812 */ /* 0x000fc4000788c0ff */
[----:B------:R-:W-:Y:S02]  /*92a00*/  PRMT R3, R9, 0x7771, RZ ;  /* 0x0000777109037816 */ /* 0x000fe400000000ff */
[C---:B------:R-:W-:Y:S02]  /*92a10*/  LOP3.LUT P0, RZ, R2.reuse, 0x40000, RZ, 0xc0, !PT ;  /* 0x0004000002ff7812 */ /* 0x040fe4000780c0ff */
[C---:B------:R-:W-:Y:S02]  /*92a20*/  LOP3.LUT P5, RZ, R2.reuse, 0x80, RZ, 0xc0, !PT ;  /* 0x0000008002ff7812 */ /* 0x040fe400078ac0ff */
[C---:B------:R-:W-:Y:S02]  /*92a30*/  LOP3.LUT P6, RZ, R2.reuse, 0x100, RZ, 0xc0, !PT ;  /* 0x0000010002ff7812 */ /* 0x040fe400078cc0ff */
[----:B------:R-:W-:-:S07]  /*92a40*/  LOP3.LUT R2, R2, 0xbfffffff, RZ, 0xc0, !PT ;  /* 0xbfffffff02027812 */ /* 0x000fce00078ec0ff */
[----:B------:R-:W-:-:S04]  /*92a50*/  @P0 LOP3.LUT R2, R2, 0x40000000, RZ, 0xfc, !PT ;  /* 0x4000000002020812 */ /* 0x000fc800078efcff */
[C---:B------:R-:W-:Y:S02]  /*92a60*/  LOP3.LUT P0, RZ, R2.reuse, 0x20000, RZ, 0xc0, !PT ;  /* 0x0002000002ff7812 */ /* 0x040fe4000780c0ff */
[----:B------:R-:W-:-:S11]  /*92a70*/  LOP3.LUT R2, R2, 0x7fffffff, RZ, 0xc0, !PT ;  /* 0x7fffffff02027812 */ /* 0x000fd600078ec0ff */
[----:B------:R-:W-:-:S04]  /*92a80*/  @P0 LOP3.LUT R2, R2, 0x80000000, RZ, 0xfc, !PT ;  /* 0x8000000002020812 */ /* 0x000fc800078efcff */
        /* <DEDUP_REMOVED lines=13> */
[----:B--2---:R0:W-:Y:S04]  /*92b60*/  @P4 STG.E.U8 desc[UR28][R60.64], R3 ;  /* 0x000000033c004986 */ /* 0x0041e8000c10111c */
[----:B0-----:R-:W2:Y:S04]  /*92b70*/  LDL.LU.64 R60, [R1+0x23a8] ;  /* 0x0023a800013c7983 */ /* 0x001ea80000300a00 */
[----:B------:R-:W2:Y:S04]  /*92b80*/  LDL.LU R16, [R1+0x284] ;  /* 0x0002840001107983 */ /* 0x000ea80000300800 */
[----:B------:R-:W2:Y:S04]  /*92b90*/  LDL.LU.64 R28, [R1+0x23a0] ;  /* 0x0023a000011c7983 */ /* 0x000ea80000300a00 */
[----:B------:R-:W2:Y:S01]  /*92ba0*/  LDL.LU.64 R24, [R1+0x2398] ;  /* 0x0023980001187983 */ /* 0x000ea20000300a00 */
[----:B------:R-:W-:-:S03]  /*92bb0*/  LOP3.LUT R51, R51, 0xffffffef, RZ, 0xc0, !PT ;  /* 0xffffffef33337812 */ /* 0x000fc600078ec0ff */
[----:B------:R-:W2:Y:S01]  /*92bc0*/  LDL.LU.64 R20, [R1+0x2390] ;  /* 0x0023900001147983 */ /* 0x000ea20000300a00 */
[----:B------:R-:W-:Y:S02]  /*92bd0*/  @P0 LOP3.LUT R51, R51, 0x10, RZ, 0xfc, !PT ;  /* 0x0000001033330812 */ /* 0x000fe400078efcff */
[----:B------:R-:W-:Y:S01]  /*92be0*/  LOP3.LUT P0, RZ, R2, 0x800, RZ, 0xc0, !PT ;  /* 0x0000080002ff7812 */ /* 0x000fe2000780c0ff */
[----:B------:R-:W2:Y:S01]  /*92bf0*/  LDL.LU.64 R48, [R1+0x2388] ;  /* 0x0023880001307983 */ /* 0x000ea20000300a00 */
[----:B------:R-:W-:Y:S02]  /*92c00*/  LOP3.LUT R51, R51, 0xffffffdf, RZ, 0xc0, !PT ;  /* 0xffffffdf33337812 */ /* 0x000fe400078ec0ff */
[----:B------:R-:W-:-:S09]  /*92c10*/  PRMT R3, R9, 0x7772, RZ ;  /* 0x0000777209037816 */ /* 0x000fd200000000ff */
[----:B------:R-:W-:Y:S02]  /*92c20*/  @P0 LOP3.LUT R51, R51, 0x20, RZ, 0xfc, !PT ;  /* 0x0000002033330812 */ /* 0x000fe400078efcff */
[----:B------:R-:W-:Y:S01]  /*92c30*/  LOP3.LUT P0, RZ, R2, 0x400, RZ, 0xc0, !PT ;  /* 0x0000040002ff7812 */ /* 0x000fe2000780c0ff */
[----:B---3--:R0:W-:Y:S01]  /*92c40*/  @P5 STG.E.U8 desc[UR28][R10.64], R3 ;  /* 0x000000030a005986 */ /* 0x0081e2000c10111c */
[----:B------:R-:W-:Y:S02]  /*92c50*/  LOP3.LUT R51, R51, 0xffffffbf, RZ, 0xc0, !PT ;  /* 0xffffffbf33337812 */ /* 0x000fe400078ec0ff */
[----:B0-----:R-:W-:-:S09]  /*92c60*/  PRMT R3, R9, 0x7773, RZ ;  /* 0x0000777309037816 */ /* 0x001fd200000000ff */
[----:B------:R-:W-:Y:S01]  /*92c70*/  @P0 LOP3.LUT R51, R51, 0x40, RZ, 0xfc, !PT ;  /* 0x0000004033330812 */ /* 0x000fe200078efcff */
[----:B----4-:R0:W-:Y:S01]  /*92c80*/  @P6 STG.E.U8 desc[UR28][R4.64], R3 ;  /* 0x0000000304006986 */ /* 0x0101e2000c10111c */
[----:B------:R-:W-:-:S03]  /*92c90*/  LOP3.LUT P0, RZ, R2, 0x200, RZ, 0xc0, !PT ;  /* 0x0000020002ff7812 */ /* 0x000fc6000780c0ff */
[----:B0-----:R-:W3:Y:S04]  /*92ca0*/  LDL.LU R5, [R1+0x274] ;  /* 0x0002740001057983 */ /* 0x001ee80000300800 */
[----:B------:R-:W4:Y:S01]  /*92cb0*/  LDL.LU.64 R54, [R1+0x2380] ;  /* 0x0023800001367983 */ /* 0x000f220000300a00 */
[----:B------:R-:W-:-:S03]  /*92cc0*/  PRMT R3, R8, 0x7770, RZ ;  /* 0x0000777008037816 */ /* 0x000fc600000000ff */
[----:B------:R-:W3:Y:S04]  /*92cd0*/  LDL.LU.64 R14, [R1+0x2378] ;  /* 0x00237800010e7983 */ /* 0x000ee80000300a00 */
[----:B------:R0:W-:Y:S01]  /*92ce0*/  @P0 STG.E.U8 desc[UR28][R6.64], R3 ;  /* 0x0000000306000986 */ /* 0x0001e2000c10111c */
[----:B------:R-:W-:-:S03]  /*92cf0*/  LOP3.LUT P0, RZ, R51, 0x40, RZ, 0xc0, !PT ;  /* 0x0000004033ff7812 */ /* 0x000fc6000780c0ff */
[----:B------:R-:W3:Y:S01]  /*92d00*/  LDL.LU.64 R10, [R1+0x2370] ;  /* 0x00237000010a7983 */ /* 0x000ee20000300a00 */
[----:B0-----:R-:W-:-:S03]  /*92d10*/  PRMT R3, R8, 0x7771, RZ ;  /* 0x0000777108037816 */ /* 0x001fc600000000ff */
[----:B------:R-:W4:Y:S06]  /*92d20*/  LDL.LU.64 R6, [R1+0x2368] ;  /* 0x0023680001067983 */ /* 0x000f2c0000300a00 */
[----:B------:R0:W-:Y:S01]  /*92d30*/  @P0 STG.E.U8 desc[UR28][R52.64], R3 ;  /* 0x0000000334000986 */ /* 0x0001e2000c10111c */
[----:B------:R-:W-:-:S03]  /*92d40*/  LOP3.LUT P0, RZ, R51, 0x20, RZ, 0xc0, !PT ;  /* 0x0000002033ff7812 */ /* 0x000fc6000780c0ff */
[----:B------:R-:W4:Y:S01]  /*92d50*/  LDL.LU R4, [R1+0x234] ;  /* 0x0002340001047983 */ /* 0x000f220000300800 */
[----:B0-----:R-:W-:-:S03]  /*92d60*/  PRMT R3, R8, 0x7772, RZ ;  /* 0x0000777208037816 */ /* 0x001fc600000000ff */
[----:B------:R-:W4:Y:S06]  /*92d70*/  LDL.LU.64 R52, [R1+0x2360] ;  /* 0x0023600001347983 */ /* 0x000f2c0000300a00 */
[----:B------:R0:W-:Y:S04]  /*92d80*/  @P0 STG.E.U8 desc[UR28][R12.64], R3 ;  /* 0x000000030c000986 */ /* 0x0001e8000c10111c */
[----:B0-----:R-:W4:Y:S01]  /*92d90*/  LDL.LU.64 R12, [R1+0x2358] ;  /* 0x00235800010c7983 */ /* 0x001f220000300a00 */
[----:B------:R-:W-:-:S03]  /*92da0*/  PRMT R3, R8, 0x7773, RZ ;  /* 0x0000777308037816 */ /* 0x000fc600000000ff */
[----:B------:R-:W4:Y:S01]  /*92db0*/  LDL.LU.64 R8, [R1+0x2350] ;  /* 0x0023500001087983 */ /* 0x000f220000300a00 */
[----:B------:R-:W-:-:S13]  /*92dc0*/  LOP3.LUT P0, RZ, R51, 0x10, RZ, 0xc0, !PT ;  /* 0x0000001033ff7812 */ /* 0x000fda000780c0ff */
[----:B--2---:R0:W-:Y:S04]  /*92dd0*/  @P0 STG.E.U8 desc[UR28][R60.64], R3 ;  /* 0x000000033c000986 */ /* 0x0041e8000c10111c */
[----:B0-----:R-:W2:Y:S01]  /*92de0*/  LDL.LU.64 R60, [R1+0xdf8] ;  /* 0x000df800013c7983 */ /* 0x001ea20000300a00 */
        /* <DEDUP_REMOVED lines=13> */
[----:B---3--:R-:W-:-:S11]  /*92ec0*/  PRMT R3, R5, 0x7770, RZ ;  /* 0x0000777005037816 */ /* 0x008fd600000000ff */
[----:B----4-:R0:W-:Y:S01]  /*92ed0*/  @P0 STG.E.U8 desc[UR28][R54.64], R3 ;  /* 0x0000000336000986 */ /* 0x0101e2000c10111c */
[C---:B------:R-:W-:Y:S02]  /*92ee0*/  LOP3.LUT P0, RZ, R2.reuse, 0x40000000, RZ, 0xc0, !PT ;  /* 0x4000000002ff7812 */ /* 0x040fe4000780c0ff */
        /* <DEDUP_REMOVED lines=16> */
[C---:B0-----:R-:W-:Y:S02]  /*92ff0*/  PRMT R3, R4.reuse, 0x7772, RZ ;  /* 0x0000777204037816 */ /* 0x041fe400000000ff */
[----:B------:R-:W4:Y:S04]  /*93000*/  LDL.LU.64 R12, [R1+0xde0] ;  /* 0x000de000010c7983 */ /* 0x000f280000300a00 */
[----:B------:R0:W-:Y:S04]  /*93010*/  @P5 STG.E.U8 desc[UR28][R8.64], R3 ;  /* 0x0000000308005986 */ /* 0x0001e8000c10111c */
[----:B0-----:R-:W3:Y:S01]  /*93020*/  LDL.LU R9, [R1+0x2f4] ;  /* 0x0002f40001097983 */ /* 0x001ee20000300800 */
[----:B------:R-:W-:-:S03]  /*93030*/  PRMT R3, R4, 0x7773, RZ ;  /* 0x0000777304037816 */ /* 0x000fc600000000ff */
[----:B------:R-:W4:Y:S01]  /*93040*/  LDL.LU.64 R4, [R1+0xdd8] ;  /* 0x000dd80001047983 */ /* 0x000f220000300a00 */
[----:B------:R-:W-:-:S03]  /*93050*/  LOP3.LUT P6, RZ, R2, 0x1000000, RZ, 0xc0, !PT ;  /* 0x0100000002ff7812 */ /* 0x000fc600078cc0ff */
[----:B------:R-:W4:Y:S04]  /*93060*/  LDL.LU.64 R52, [R1+0xdd0] ;  /* 0x000dd00001347983 */ /* 0x000f280000300a00 */
[----:B------:R-:W4:Y:S04]  /*93070*/  LDL.LU.64 R32, [R1+0xdc8] ;  /* 0x000dc80001207983 */ /* 0x000f280000300a00 */
[----:B------:R-:W4:Y:S04]  /*93080*/  LDL.LU.64 R24, [R1+0xdc0] ;  /* 0x000dc00001187983 */ /* 0x000f280000300a00 */
[----:B--2---:R0:W-:Y:S04]  /*93090*/  @P6 STG.E.U8 desc[UR28][R60.64], R3 ;  /* 0x000000033c006986 */ /* 0x0041e8000c10111c */
[----:B0-----:R-:W2:Y:S04]  /*930a0*/  LDL.LU R60, [R1+0x2e4] ;  /* 0x0002e400013c7983 */ /* 0x001ea80000300800 */
[----:B------:R-:W2:Y:S01]  /*930b0*/  LDL.LU R11, [R1+0x14d4] ;  /* 0x0014d400010b7983 */ /* 0x000ea20000300800 */
[----:B------:R-:W-:-:S02]  /*930c0*/  LOP3.LUT P1, RZ, R2, 0x2000000, RZ, 0xc0, !PT ;  /* 0x0200000002ff7812 */ /* 0x000fc4000782c0ff */
[C---:B------:R-:W-:Y:S01]  /*930d0*/  LOP3.LUT P2, RZ, R2.reuse, 0x4000000, RZ, 0xc0, !PT ;  /* 0x0400000002ff7812 */ /* 0x040fe2000784c0ff */
[----:B------:R-:W2:Y:S01]  /*930e0*/  LDL.LU R14, [R1+0x17fc] ;  /* 0x0017fc00010e7983 */ /* 0x000ea20000300800 */
[C---:B------:R-:W-:Y:S02]  /*930f0*/  LOP3.LUT P0, RZ, R2.reuse, 0x20000000, RZ, 0xc0, !PT ;  /* 0x2000000002ff7812 */ /* 0x040fe4000780c0ff */
[C---:B------:R-:W-:Y:S01]  /*93100*/  LOP3.LUT P3, RZ, R2.reuse, 0x8000000, RZ, 0xc0, !PT ;  /* 0x0800000002ff7812 */ /* 0x040fe2000786c0ff */
[----:B------:R-:W2:Y:S01]  /*93110*/  LDL.LU R16, [R1+0x17f8] ;  /* 0x0017f80001107983 */ /* 0x000ea20000300800 */
[----:B------:R-:W-:-:S03]  /*93120*/  LOP3.LUT P4, RZ, R2, 0x10000000, RZ, 0xc0, !PT ;  /* 0x1000000002ff7812 */ /* 0x000fc6000788c0ff */
[----:B------:R-:W2:Y:S04]  /*93130*/  LDL.LU R61, [R1+0x17f4] ;  /* 0x0017f400013d7983 */ /* 0x000ea80000300800 */
[----:B------:R-:W2:Y:S01]  /*93140*/  LDL.LU R8, [R1+0x17f0] ;  /* 0x0017f00001087983 */ /* 0x000ea20000300800 */
[C---:B------:R-:W-:Y:S02]  /*93150*/  LOP3.LUT P5, RZ, R0.reuse, 0x20000, RZ, 0xc0, !PT ;  /* 0x0002000000ff7812 */ /* 0x040fe400078ac0ff */
[----:B------:R-:W-:Y:S02]  /*93160*/  LOP3.LUT P6, RZ, R0, 0x40000, RZ, 0xc0, !PT ;  /* 0x0004000000ff7812 */ /* 0x000fe400078cc0ff */
[----:B---3--:R-:W-:-:S05]  /*93170*/  PRMT R2, R9, 0x7770, RZ ;  /* 0x0000777009027816 */ /* 0x008fca00000000ff */
[----:B------:R0:W-:Y:S02]  /*93180*/  @P1 STG.E.U8 desc[UR28][R6.64], R2 ;  /* 0x0000000206001986 */ /* 0x0001e4000c10111c */
[----:B0-----:R-:W-:-:S05]  /*93190*/  PRMT R2, R9, 0x7771, RZ ;  /* 0x0000777109027816 */ /* 0x001fca00000000ff */
[----:B----4-:R0:W-:Y:S02]  /*931a0*/  @P2 STG.E.U8 desc[UR28][R12.64], R2 ;  /* 0x000000020c002986 */ /* 0x0101e4000c10111c */
[----:B0-----:R-:W-:Y:S02]  /*931b0*/  PRMT R2, R9, 0x7772, RZ ;  /* 0x0000777209027816 */ /* 0x001fe400000000ff */
[----:B------:R-:W3:Y:S04]  /*931c0*/  LDL.LU.64 R12, [R1+0xdb8] ;  /* 0x000db800010c7983 */ /* 0x000ee80000300a00 */
[----:B------:R-:W4:Y:S04]  /*931d0*/  LDL.LU.64 R20, [R1+0xdb0] ;  /* 0x000db00001147983 */ /* 0x000f280000300a00 */
[----:B------:R-:W4:Y:S04]  /*931e0*/  LDL.LU R49, [R1+0x17ec] ;  /* 0x0017ec0001317983 */ /* 0x000f280000300800 */
[----:B------:R-:W4:Y:S04]  /*931f0*/  LDL.LU R40, [R1+0x17e8] ;  /* 0x0017e80001287983 */ /* 0x000f280000300800 */
[----:B------:R0:W-:Y:S04]  /*93200*/  @P3 STG.E.U8 desc[UR28][R4.64], R2 ;  /* 0x0000000204003986 */ /* 0x0001e8000c10111c */
[----:B0-----:R-:W4:Y:S04]  /*93210*/  LDL.LU R5, [R1+0x2d4] ;  /* 0x0002d40001057983 */ /* 0x001f280000300800 */
[----:B------:R-:W4:Y:S01]  /*93220*/  LDL.LU.64 R6, [R1+0xda8] ;  /* 0x000da80001067983 */ /* 0x000f220000300a00 */
[----:B--2---:R-:W-:-:S05]  /*93230*/  VIADD R0, R11, 0x2c ;  /* 0x0000002c0b007836 */ /* 0x004fca0000000000 */
[----:B------:R-:W-:Y:S01]  /*93240*/  ISETP.GE.AND P1, PT, R0, UR33, PT ;  /* 0x0000002100007c0c */ /* 0x000fe2000bf26270 */
[----:B------:R-:W-:Y:S01]  /*93250*/  VIADD R0, R11, 0x2d ;  /* 0x0000002d0b007836 */ /* 0x000fe20000000000 */
[----:B------:R-:W-:Y:S01]  /*93260*/  PRMT R2, R60, 0x7770, RZ ;  /* 0x000077703c027816 */ /* 0x000fe200000000ff */
[----:B------:R-:W0:Y:S03]  /*93270*/  LDCU.64 UR32, c[0x0][0x398] ;  /* 0x00007300ff2077ac */ /* 0x000e260008000a00 */
[----:B------:R-:W-:Y:S01]  /*93280*/  ISETP.GE.AND P2, PT, R0, UR37, PT ;  /* 0x0000002500007c0c */ /* 0x000fe2000bf46270 */
[----:B------:R-:W1:Y:S01]  /*93290*/  LDCU.64 UR36, c[0x0][0x398] ;  /* 0x00007300ff2477ac */ /* 0x000e620008000a00 */
[----:B------:R-:W-:-:S05]  /*932a0*/  PRMT R0, R9, 0x7773, RZ ;  /* 0x0000777309007816 */ /* 0x000fca00000000ff */
[----:B------:R2:W-:Y:S04]  /*932b0*/  @P4 STG.E.U8 desc[UR28][R52.64], R0 ;  /* 0x0000000034004986 */ /* 0x0005e8000c10111c */
[----:B------:R-:W-:Y:S01]  /*932c0*/  @P5 STG.E.U8 desc[UR28][R32.64], R2 ;  /* 0x0000000220005986 */ /* 0x000fe2000c10111c */
[----:B--2---:R-:W-:-:S03]  /*932d0*/  PRMT R0, R60, 0x7771, RZ ;  /* 0x000077713c007816 */ /* 0x004fc600000000ff */
[----:B------:R-:W2:Y:S04]  /*932e0*/  LDL.LU.64 R52, [R1+0xda0] ;  /* 0x000da00001347983 */ /* 0x000ea80000300a00 */
[----:B------:R-:W2:Y:S04]  /*932f0*/  LDL.LU R28, [R1+0x17e4] ;  /* 0x0017e400011c7983 */ /* 0x000ea80000300800 */
[----:B------:R-:W2:Y:S04]  /*93300*/  LDL.LU R55, [R1+0x17e0] ;  /* 0x0017e00001377983 */ /* 0x000ea80000300800 */
[----:B------:R-:W2:Y:S04]  /*93310*/  LDL.LU R15, [R1+0x17dc] ;  /* 0x0017dc00010f7983 */ /* 0x000ea80000300800 */
[----:B------:R0:W-:Y:S04]  /*93320*/  @P6 STG.E.U8 desc[UR28][R24.64], R0 ;  /* 0x0000000018006986 */ /* 0x0001e8000c10111c */
[----:B0-----:R-:W2:Y:S01]  /*93330*/  LDL.LU.64 R24, [R1+0xd98] ;  /* 0x000d980001187983 */ /* 0x001ea20000300a00 */
[----:B------:R-:W-:Y:S01]  /*93340*/  ISETP.LT.AND P4, PT, R14, UR26, !P0 ;  /* 0x0000001a0e007c0c */ /* 0x000fe2000c781270 */
[----:B------:R-:W0:Y:S01]  /*93350*/  LDCU UR26, c[0x0][0x398] ;  /* 0x00007300ff1a77ac */ /* 0x000e220008000800 */
[----:B------:R-:W-:Y:S01]  /*93360*/  ISETP.LT.AND P3, PT, R16, UR30, !P0 ;  /* 0x0000001e10007c0c */ /* 0x000fe2000c761270 */
[----:B------:R-:W2:Y:S01]  /*93370*/  LDL.LU.64 R44, [R1+0xd90] ;  /* 0x000d9000012c7983 */ /* 0x000ea20000300a00 */
[----:B------:R-:W-:Y:S01]  /*93380*/  ISETP.LT.AND P6, PT, R61, UR32, !P0 ;  /* 0x000000203d007c0c */ /* 0x000fe2000c7c1270 */
[----:B------:R-:W0:Y:S01]  /*93390*/  LDCU UR30, c[0x0][0x398] ;  /* 0x00007300ff1e77ac */ /* 0x000e220008000800 */
[C---:B------:R-:W-:Y:S01]  /*933a0*/  PRMT R2, R60.reuse, 0x7772, RZ ;  /* 0x000077723c027816 */ /* 0x040fe200000000ff */
[----:B------:R-:W2:Y:S01]  /*933b0*/  LDL.LU R54, [R1+0x17d8] ;  /* 0x0017d80001367983 */ /* 0x000ea20000300800 */
[----:B------:R-:W-:Y:S01]  /*933c0*/  PRMT R0, R60, 0x7773, RZ ;  /* 0x000077733c007816 */ /* 0x000fe200000000ff */
[----:B------:R-:W0:Y:S02]  /*933d0*/  LDCU UR32, c[0x0][0x398] ;  /* 0x00007300ff2077ac */ /* 0x000e240008000800 */
[----:B------:R-:W2:Y:S01]  /*933e0*/  LDL.LU R4, [R1+0x2c4] ;  /* 0x0002c40001047983 */ /* 0x000ea20000300800 */
[----:B------:R-:W-:Y:S01]  /*933f0*/  ISETP.LT.AND P5, PT, R8, UR34, !P0 ;  /* 0x0000002208007c0c */ /* 0x000fe2000c7a1270 */
[----:B------:R-:W0:Y:S02]  /*93400*/  LDCU UR34, c[0x0][0x398] ;  /* 0x00007300ff2277ac */ /* 0x000e240008000800 */
[----:B---3--:R3:W-:Y:S04]  /*93410*/  @P4 STG.E.U8 desc[UR28][R12.64], R2 ;  /* 0x000000020c004986 */ /* 0x0087e8000c10111c */
[----:B----4-:R4:W-:Y:S04]  /*93420*/  @P3 STG.E.U8 desc[UR28][R20.64], R0 ;  /* 0x0000000014003986 */ /* 0x0109e8000c10111c */
[----:B---3--:R-:W3:Y:S04]  /*93430*/  LDL.LU R13, [R1+0x17d4] ;  /* 0x0017d400010d7983 */ /* 0x008ee80000300800 */
[----:B------:R-:W3:Y:S04]  /*93440*/  LDL.LU.64 R36, [R1+0xd88] ;  /* 0x000d880001247983 */ /* 0x000ee80000300a00 */
[----:B----4-:R-:W4:Y:S04]  /*93450*/  LDL.LU.64 R20, [R1+0xd80] ;  /* 0x000d800001147983 */ /* 0x010f280000300a00 */
[----:B------:R-:W4:Y:S01]  /*93460*/  LDL.LU R12, [R1+0x17d0] ;  /* 0x0017d000010c7983 */ /* 0x000f220000300800 */
[----:B------:R-:W-:-:S03]  /*93470*/  PRMT R2, R5, 0x7770, RZ ;  /* 0x0000777005027816 */ /* 0x000fc600000000ff */
[----:B------:R-:W4:Y:S04]  /*93480*/  LDL.LU R60, [R1+0x17cc] ;  /* 0x0017cc00013c7983 */ /* 0x000f280000300800 */
[----:B------:R0:W-:Y:S04]  /*93490*/  @P6 STG.E.U8 desc[UR28][R6.64], R2 ;  /* 0x0000000206006986 */ /* 0x0001e8000c10111c */
[----:B0-----:R-:W4:Y:S01]  /*934a0*/  LDL.LU.64 R6, [R1+0xd78] ;  /* 0x000d780001067983 */ /* 0x001f220000300a00 */
[----:B-1----:R-:W-:Y:S01]  /*934b0*/  ISETP.LT.AND P4, PT, R49, UR36, !P0 ;  /* 0x0000002431007c0c */ /* 0x002fe2000c781270 */
[----:B------:R-:W0:Y:S01]  /*934c0*/  LDCU UR36, c[0x0][0x398] ;  /* 0x00007300ff2477ac */ /* 0x000e220008000800 */
[C---:B------:R-:W-:Y:S01]  /*934d0*/  PRMT R0, R5.reuse, 0x7771, RZ ;  /* 0x0000777105007816 */ /* 0x040fe200000000ff */
[----:B------:R-:W4:Y:S01]  /*934e0*/  LDL.LU.64 R32, [R1+0xd70] ;  /* 0x000d700001207983 */ /* 0x000f220000300a00 */
[----:B------:R-:W-:-:S03]  /*934f0*/  PRMT R2, R5, 0x7772, RZ ;  /* 0x0000777205027816 */ /* 0x000fc600000000ff */
[----:B--2---:R1:W-:Y:S04]  /*93500*/  @P5 STG.E.U8 desc[UR28][R52.64], R0 ;  /* 0x0000000034005986 */ /* 0x0043e8000c10111c */
[----:B-1----:R-:W2:Y:S04]  /*93510*/  LDL.LU R52, [R1+0x224] ;  /* 0x0002240001347983 */ /* 0x002ea80000300800 */
[----:B------:R-:W2:Y:S04]  /*93520*/  LDL.LU R9, [R1+0x17c0] ;  /* 0x0017c00001097983 */ /* 0x000ea80000300800 */
[----:B------:R-:W2:Y:S04]  /*93530*/  LDL R48, [R1+0x17c8] ;  /* 0x0017c80001307983 */ /* 0x000ea80000100800 */
[----:B------:R1:W-:Y:S04]  /*93540*/  @P4 STG.E.U8 desc[UR28][R24.64], R2 ;  /* 0x0000000218004986 */ /* 0x0003e8000c10111c */
[----:B-1----:R-:W2:Y:S04]  /*93550*/  LDL.LU.64 R24, [R1+0xd68] ;  /* 0x000d680001187983 */ /* 0x002ea80000300a00 */
[----:B------:R-:W2:Y:S01]  /*93560*/  LDL.LU.64 R56, [R1+0xd60] ;  /* 0x000d600001387983 */ /* 0x000ea20000300a00 */
[----:B------:R-:W-:Y:S01]  /*93570*/  ISETP.LT.AND P3, PT, R40, UR38, !P0 ;  /* 0x0000002628007c0c */ /* 0x000fe2000c761270 */
[----:B------:R-:W1:Y:S01]  /*93580*/  LDCU UR38, c[0x0][0x398] ;  /* 0x00007300ff2677ac */ /* 0x000e620008000800 */
[----:B------:R-:W-:-:S02]  /*93590*/  ISETP.LT.AND P6, PT, R28, UR40, !P0 ;  /* 0x000000281c007c0c */ /* 0x000fc4000c7c1270 */
[----:B------:R-:W-:Y:S01]  /*935a0*/  ISETP.LT.AND P5, PT, R55, UR42, !P0 ;  /* 0x0000002a37007c0c */ /* 0x000fe2000c7a1270 */
[----:B------:R-:W0:Y:S01]  /*935b0*/  LDCU UR40, c[0x0][0x398] ;  /* 0x00007300ff2877ac */ /* 0x000e220008000800 */
[----:B------:R-:W-:Y:S02]  /*935c0*/  ISETP.LT.AND P4, PT, R15, UR22, !P0 ;  /* 0x000000160f007c0c */ /* 0x000fe4000c781270 */
[----:B------:R-:W-:Y:S01]  /*935d0*/  PRMT R0, R5, 0x7773, RZ ;  /* 0x0000777305007816 */ /* 0x000fe200000000ff */
[----:B------:R-:W0:Y:S01]  /*935e0*/  LDCU UR22, c[0x0][0x398] ;  /* 0x00007300ff1677ac */ /* 0x000e220008000800 */
[----:B------:R-:W-:-:S03]  /*935f0*/  PRMT R2, R4, 0x7770, RZ ;  /* 0x0000777004027816 */ /* 0x000fc600000000ff */
[----:B------:R1:W-:Y:S01]  /*93600*/  @P3 STG.E.U8 desc[UR28][R44.64], R0 ;  /* 0x000000002c003986 */ /* 0x0003e2000c10111c */
[----:B------:R-:W0:Y:S03]  /*93610*/  LDCU UR42, c[0x0][0x398] ;  /* 0x00007300ff2a77ac */ /* 0x000e260008000800 */
[----:B-1----:R-:W2:Y:S01]  /*93620*/  LDL.LU R44, [R1+0x1800] ;  /* 0x00180000012c7983 */ /* 0x002ea20000300800 */
[----:B------:R-:W-:Y:S02]  /*93630*/  PRMT R0, R4, 0x7771, RZ ;  /* 0x0000777104007816 */ /* 0x000fe400000000ff */
[----:B------:R-:W-:Y:S01]  /*93640*/  ISETP.LT.AND P3, PT, R54, UR4, !P0 ;  /* 0x0000000436007c0c */ /* 0x000fe2000c761270 */
[----:B------:R-:W-:Y:S01]  /*93650*/  VIADD R3, R11, 0x2f ;  /* 0x0000002f0b037836 */ /* 0x000fe20000000000 */
[----:B------:R-:W1:Y:S01]  /*93660*/  LDCU UR4, c[0x0][0x398] ;  /* 0x00007300ff0477ac */ /* 0x000e620008000800 */
[----:B---3--:R3:W-:Y:S04]  /*93670*/  @P6 STG.E.U8 desc[UR28][R36.64], R2 ;  /* 0x0000000224006986 */ /* 0x0087e8000c10111c */
[----:B----4-:R4:W-:Y:S04]  /*93680*/  @P5 STG.E.U8 desc[UR28][R20.64], R0 ;  /* 0x0000000014005986 */ /* 0x0109e8000c10111c */
[----:B---3--:R-:W3:Y:S01]  /*93690*/  LDL.LU.64 R36, [R1+0xd50] ;  /* 0x000d500001247983 */ /* 0x008ee20000300a00 */
[----:B------:R-:W-:-:S03]  /*936a0*/  PRMT R2, R4, 0x7772, RZ ;  /* 0x0000777204027816 */ /* 0x000fc600000000ff */
[----:B------:R-:W3:Y:S04]  /*936b0*/  LDL.LU R5, [R1+0x288] ;  /* 0x0002880001057983 */ /* 0x000ee80000300800 */
[----:B----4-:R-:W4:Y:S04]  /*936c0*/  LDL.LU.64 R20, [R1+0xd58] ;  /* 0x000d580001147983 */ /* 0x010f280000300a00 */
[----:B------:R0:W-:Y:S04]  /*936d0*/  @P4 STG.E.U8 desc[UR28][R6.64], R2 ;  /* 0x0000000206004986 */ /* 0x0001e8000c10111c */
[----:B0-----:R-:W4:Y:S01]  /*936e0*/  LDL.LU.64 R6, [R1+0xd48] ;  /* 0x000d480001067983 */ /* 0x001f220000300a00 */
[----:B------:R-:W-:Y:S01]  /*936f0*/  ISETP.LT.AND P5, PT, R13, UR6, !P0 ;  /* 0x000000060d007c0c */ /* 0x000fe2000c7a1270 */
[----:B------:R-:W0:Y:S01]  /*93700*/  LDCU UR6, c[0x0][0x398] ;  /* 0x00007300ff0677ac */ /* 0x000e220008000800 */
[----:B------:R-:W-:Y:S01]  /*93710*/  ISETP.LT.AND P4, PT, R12, UR8, !P0 ;  /* 0x000000080c007c0c */ /* 0x000fe2000c781270 */
[----:B------:R-:W4:Y:S01]  /*93720*/  LDL.LU.64 R18, [R1+0xd40] ;  /* 0x000d400001127983 */ /* 0x000f220000300a00 */
[----:B------:R-:W-:Y:S01]  /*93730*/  PRMT R0, R4, 0x7773, RZ ;  /* 0x0000777304007816 */ /* 0x000fe200000000ff */
[----:B------:R-:W0:Y:S04]  /*93740*/  LDCU UR8, c[0x0][0x398] ;  /* 0x00007300ff0877ac */ /* 0x000e280008000800 */
[----:B------:R1:W-:Y:S04]  /*93750*/  @P3 STG.E.U8 desc[UR28][R32.64], R0 ;  /* 0x0000000020003986 */ /* 0x0003e8000c10111c */
[----:B-1----:R-:W4:Y:S01]  /*93760*/  LDL.LU.64 R32, [R1+0xd38] ;  /* 0x000d380001207983 */ /* 0x002f220000300a00 */
[----:B------:R-:W-:-:S05]  /*93770*/  VIADD R0, R11, 0x2e ;  /* 0x0000002e0b007836 */ /* 0x000fca0000000000 */
[----:B------:R-:W-:Y:S01]  /*93780*/  ISETP.GE.AND P3, PT, R0, UR25, PT ;  /* 0x0000001900007c0c */ /* 0x000fe2000bf66270 */
[----:B------:R-:W1:Y:S01]  /*93790*/  LDCU UR25, c[0x0][0x398] ;  /* 0x00007300ff1977ac */ /* 0x000e620008000800 */
[C---:B--2---:R-:W-:Y:S02]  /*937a0*/  PRMT R2, R52.reuse, 0x7770, RZ ;  /* 0x0000777034027816 */ /* 0x044fe400000000ff */
[----:B------:R-:W-:-:S03]  /*937b0*/  PRMT R0, R52, 0x7772, RZ ;  /* 0x0000777234007816 */ /* 0x000fc600000000ff */
[----:B------:R2:W-:Y:S04]  /*937c0*/  @P5 STG.E.U8 desc[UR28][R24.64], R2 ;  /* 0x0000000218005986 */ /* 0x0005e8000c10111c */
[----:B--2---:R-:W2:Y:S01]  /*937d0*/  LDL.LU.64 R24, [R1+0xd30] ;  /* 0x000d300001187983 */ /* 0x004ea20000300a00 */
[----:B------:R-:W-:-:S03]  /*937e0*/  PRMT R2, R52, 0x7771, RZ ;  /* 0x0000777134027816 */ /* 0x000fc600000000ff */
[----:B------:R-:W2:Y:S04]  /*937f0*/  LDL.LU R4, [R1+0x278] ;  /* 0x0002780001047983 */ /* 0x000ea80000300800 */
[----:B------:R0:W-:Y:S04]  /*93800*/  @P4 STG.E.U8 desc[UR28][R56.64], R2 ;  /* 0x0000000238004986 */ /* 0x0001e8000c10111c */
[----:B0-----:R-:W2:Y:S01]  /*93810*/  LDL.LU.64 R56, [R1+0xd28] ;  /* 0x000d280001387983 */ /* 0x001ea20000300a00 */
[----:B------:R-:W-:-:S03]  /*93820*/  PRMT R2, R52, 0x7773, RZ ;  /* 0x0000777334027816 */ /* 0x000fc600000000ff */
[----:B------:R-:W2:Y:S01]  /*93830*/  LDL.LU.64 R52, [R1+0xd20] ;  /* 0x000d200001347983 */ /* 0x000ea20000300a00 */
[----:B------:R-:W-:Y:S01]  /*93840*/  ISETP.LT.AND P6, PT, R60, UR14, !P0 ;  /* 0x0000000e3c007c0c */ /* 0x000fe2000c7c1270 */
[----:B------:R-:W0:Y:S01]  /*93850*/  LDCU UR14, c[0x0][0x398] ;  /* 0x00007300ff0e77ac */ /* 0x000e220008000800 */
[----:B------:R-:W-:Y:S02]  /*93860*/  ISETP.LT.AND P0, PT, R48, UR52, !P0 ;  /* 0x0000003430007c0c */ /* 0x000fe4000c701270 */
[----:B------:R-:W-:Y:S01]  /*93870*/  ISETP.LT.AND P5, PT, R9, UR54, !P1 ;  /* 0x0000003609007c0c */ /* 0x000fe2000cfa1270 */
[----:B------:R-:W0:Y:S01]  /*93880*/  LDCU UR52, c[0x0][0x398] ;  /* 0x00007300ff3477ac */ /* 0x000e220008000800 */
[----:B------:R-:W-:Y:S01]  /*93890*/  ISETP.LT.AND P4, PT, R14, UR56, !P1 ;  /* 0x000000380e007c0c */ /* 0x000fe2000cf81270 */
[----:B------:R-:W0:Y:S06]  /*938a0*/  LDCU UR54, c[0x0][0x398] ;  /* 0x00007300ff3677ac */ /* 0x000e2c0008000800 */
[----:B---3--:R3:W-:Y:S04]  /*938b0*/  @P6 STG.E.U8 desc[UR28][R36.64], R0 ;  /* 0x0000000024006986 */ /* 0x0087e8000c10111c */
[----:B----4-:R4:W-:Y:S01]  /*938c0*/  @P0 STG.E.U8 desc[UR28][R20.64], R2 ;  /* 0x0000000214000986 */ /* 0x0109e2000c10111c */
[----:B---3--:R-:W-:-:S03]  /*938d0*/  PRMT R0, R5, 0x7770, RZ ;  /* 0x0000777005007816 */ /* 0x008fc600000000ff */
[----:B------:R-:W3:Y:S04]  /*938e0*/  LDL.LU.64 R36, [R1+0xd18] ;  /* 0x000d180001247983 */ /* 0x000ee80000300a00 */
[----:B----4-:R-:W4:Y:S04]  /*938f0*/  LDL.LU.64 R20, [R1+0xd10] ;  /* 0x000d100001147983 */ /* 0x010f280000300a00 */
[----:B------:R0:W-:Y:S04]  /*93900*/  @P5 STG.E.U8 desc[UR28][R6.64], R0 ;  /* 0x0000000006005986 */ /* 0x0001e8000c10111c */
[----:B0-----:R-:W4:Y:S04]  /*93910*/  LDL.LU.64 R6, [R1+0xd08] ;  /* 0x000d080001067983 */ /* 0x001f280000300a00 */
[----:B------:R-:W4:Y:S01]  /*93920*/  LDL.LU R10, [R1+0x238] ;  /* 0x00023800010a7983 */ /* 0x000f220000300800 */
[----:B------:R-:W-:-:S02]  /*93930*/  ISETP.LT.AND P6, PT, R44, UR55, !P1 ;  /* 0x000000372c007c0c */ /* 0x000fc4000cfc1270 */
[----:B------:R-:W-:Y:S02]  /*93940*/  PRMT R2, R5, 0x7771, RZ ;  /* 0x0000777105027816 */ /* 0x000fe400000000ff */
[----:B------:R-:W-:Y:S02]  /*93950*/  ISETP.LT.AND P5, PT, R16, UR57, !P1 ;  /* 0x0000003910007c0c */ /* 0x000fe4000cfa1270 */
[----:B------:R-:W-:Y:S02]  /*93960*/  ISETP.LT.AND P0, PT, R61, UR58, !P1 ;  /* 0x0000003a3d007c0c */ /* 0x000fe4000cf01270 */
[----:B------:R-:W-:-:S05]  /*93970*/  PRMT R0, R5, 0x7772, RZ ;  /* 0x0000777205007816 */ /* 0x000fca00000000ff */
[----:B------:R0:W-:Y:S01]  /*93980*/  @P6 STG.E.U8 desc[UR28][R18.64], R2 ;  /* 0x0000000212006986 */ /* 0x0001e2000c10111c */
[----:B------:R-:W-:-:S03]  /*93990*/  ISETP.LT.AND P6, PT, R8, UR59, !P1 ;  /* 0x0000003b08007c0c */ /* 0x000fc6000cfc1270 */
[----:B------:R1:W-:Y:S01]  /*939a0*/  @P4 STG.E.U8 desc[UR28][R32.64], R0 ;  /* 0x0000000020004986 */ /* 0x0003e2000c10111c */
[----:B0-----:R-:W-:-:S03]  /*939b0*/  PRMT R2, R5, 0x7773, RZ ;  /* 0x0000777305027816 */ /* 0x001fc600000000ff */
[----:B-1----:R-:W4:Y:S04]  /*939c0*/  LDL.LU.64 R32, [R1+0xd00] ;  /* 0x000d000001207983 */ /* 0x002f280000300a00 */
[----:B--2---:R0:W-:Y:S01]  /*939d0*/  @P5 STG.E.U8 desc[UR28][R24.64], R2 ;  /* 0x0000000218005986 */ /* 0x0041e2000c10111c */
[----:B------:R-:W-:-:S03]  /*939e0*/  PRMT R0, R4, 0x7770, RZ ;  /* 0x0000777004007816 */ /* 0x000fc600000000ff */
[----:B0-----:R-:W2:Y:S01]  /*939f0*/  LDL.LU.64 R24, [R1+0xcf0] ;  /* 0x000cf00001187983 */ /* 0x001ea20000300a00 */
[----:B------:R-:W-:-:S03]  /*93a00*/  PRMT R2, R4, 0x7771, RZ ;  /* 0x0000777104027816 */ /* 0x000fc600000000ff */
[----:B------:R-:W2:Y:S04]  /*93a10*/  LDL.LU R5, [R1+0x2f8] ;  /* 0x0002f80001057983 */ /* 0x000ea80000300800 */
[----:B------:R-:W-:Y:S04]  /*93a20*/  @P0 STG.E.U8 desc[UR28][R56.64], R0 ;  /* 0x0000000038000986 */ /* 0x000fe8000c10111c */
[----:B------:R0:W-:Y:S04]  /*93a30*/  @P6 STG.E.U8 desc[UR28][R52.64], R2 ;  /* 0x0000000234006986 */ /* 0x0001e8000c10111c */
[----:B0-----:R-:W2:Y:S01]  /*93a40*/  LDL.LU.64 R52, [R1+0xcf8] ;  /* 0x000cf80001347983 */ /* 0x001ea20000300a00 */
[----:B------:R-:W-:-:S02]  /*93a50*/  ISETP.LT.AND P4, PT, R49, UR60, !P1 ;  /* 0x0000003c31007c0c */ /* 0x000fc4000cf81270 */
[----:B------:R-:W-:Y:S01]  /*93a60*/  ISETP.LT.AND P5, PT, R40, UR61, !P1 ;  /* 0x0000003d28007c0c */ /* 0x000fe2000cfa1270 */
[----:B------:R-:W2:Y:S01]  /*93a70*/  LDL.LU.64 R56, [R1+0xce8] ;  /* 0x000ce80001387983 */ /* 0x000ea20000300a00 */
[----:B------:R-:W-:Y:S02]  /*93a80*/  ISETP.LT.AND P0, PT, R28, UR62, !P1 ;  /* 0x0000003e1c007c0c */ /* 0x000fe4000cf01270 */
[C---:B------:R-:W-:Y:S02]  /*93a90*/  PRMT R0, R4.reuse, 0x7772, RZ ;  /* 0x0000777204007816 */ /* 0x040fe400000000ff */
[----:B------:R-:W-:Y:S02]  /*93aa0*/  PRMT R2, R4, 0x7773, RZ ;  /* 0x0000777304027816 */ /* 0x000fe400000000ff */
[----:B------:R-:W-:Y:S01]  /*93ab0*/  ISETP.LT.AND P6, PT, R55, UR10, !P1 ;  /* 0x0000000a37007c0c */ /* 0x000fe2000cfc1270 */
[----:B------:R-:W0:Y:S02]  /*93ac0*/  LDCU UR10, c[0x0][0x398] ;  /* 0x00007300ff0a77ac */ /* 0x000e240008000800 */
[----:B---3--:R1:W-:Y:S04]  /*93ad0*/  @P4 STG.E.U8 desc[UR28][R36.64], R0 ;  /* 0x0000000024004986 */ /* 0x0083e8000c10111c */
[----:B----4-:R-:W-:Y:S01]  /*93ae0*/  @P5 STG.E.U8 desc[UR28][R20.64], R2 ;  /* 0x0000000214005986 */ /* 0x010fe2000c10111c */
[----:B-1----:R-:W-:-:S05]  /*93af0*/  PRMT R0, R10, 0x7770, RZ ;  /* 0x000077700a007816 */ /* 0x002fca00000000ff */
[----:B------:R1:W-:Y:S04]  /*93b00*/  @P0 STG.E.U8 desc[UR28][R6.64], R0 ;  /* 0x0000000006000986 */ /* 0x0003e8000c10111c */
[----:B-1----:R-:W3:Y:S01]  /*93b10*/  LDL.LU.64 R6, [R1+0xce0] ;  /* 0x000ce00001067983 */ /* 0x002ee20000300a00 */
[----:B------:R-:W-:Y:S01]  /*93b20*/  ISETP.LT.AND P4, PT, R15, UR12, !P1 ;  /* 0x0000000c0f007c0c */ /* 0x000fe2000cf81270 */
[----:B------:R-:W1:Y:S01]  /*93b30*/  LDCU UR12, c[0x0][0x398] ;  /* 0x00007300ff0c77ac */ /* 0x000e620008000800 */
[----:B------:R-:W-:Y:S01]  /*93b40*/  ISETP.LT.AND P0, PT, R54, UR16, !P1 ;  /* 0x0000001036007c0c */ /* 0x000fe2000cf01270 */
[----:B------:R-:W4:Y:S01]  /*93b50*/  LDL.LU.64 R20, [R1+0xcd0] ;  /* 0x000cd00001147983 */ /* 0x000f220000300a00 */
[C---:B------:R-:W-:Y:S01]  /*93b60*/  PRMT R2, R10.reuse, 0x7771, RZ ;  /* 0x000077710a027816 */ /* 0x040fe200000000ff */
[----:B------:R-:W0:Y:S01]  /*93b70*/  LDCU UR16, c[0x0][0x398] ;  /* 0x00007300ff1077ac */ /* 0x000e220008000800 */
[C---:B------:R-:W-:Y:S01]  /*93b80*/  PRMT R0, R10.reuse, 0x7772, RZ ;  /* 0x000077720a007816 */ /* 0x040fe200000000ff */
[----:B------:R-:W4:Y:S04]  /*93b90*/  LDL.LU R4, [R1+0x2e8] ;  /* 0x0002e80001047983 */ /* 0x000f280000300800 */
[----:B------:R-:W4:Y:S04]  /*93ba0*/  LDL.LU.64 R36, [R1+0xcd8] ;  /* 0x000cd80001247983 */ /* 0x000f280000300a00 */
[----:B------:R0:W-:Y:S02]  /*93bb0*/  @P6 STG.E.U8 desc[UR28][R32.64], R2 ;  /* 0x0000000220006986 */ /* 0x0001e4000c10111c */
[----:B0-----:R-:W-:-:S02]  /*93bc0*/  PRMT R2, R10, 0x7773, RZ ;  /* 0x000077730a027816 */ /* 0x001fc400000000ff */
[----:B--2---:R0:W-:Y:S04]  /*93bd0*/  @P4 STG.E.U8 desc[UR28][R24.64], R0 ;  /* 0x0000000018004986 */ /* 0x0041e8000c10111c */
[----:B0-----:R-:W2:Y:S04]  /*93be0*/  LDL.LU.64 R24, [R1+0xcc8] ;  /* 0x000cc80001187983 */ /* 0x001ea80000300a00 */
[----:B------:R-:W2:Y:S04]  /*93bf0*/  LDL.LU.64 R32, [R1+0xcc0] ;  /* 0x000cc00001207983 */ /* 0x000ea80000300a00 */
[----:B------:R0:W-:Y:S04]  /*93c00*/  @P0 STG.E.U8 desc[UR28][R52.64], R2 ;  /* 0x0000000234000986 */ /* 0x0001e8000c10111c */
[----:B0-----:R-:W2:Y:S01]  /*93c10*/  LDL.LU.64 R52, [R1+0xcb8] ;  /* 0x000cb80001347983 */ /* 0x001ea20000300a00 */
[----:B------:R-:W-:Y:S01]  /*93c20*/  ISETP.LT.AND P5, PT, R13, UR18, !P1 ;  /* 0x000000120d007c0c */ /* 0x000fe2000cfa1270 */
[----:B------:R-:W0:Y:S01]  /*93c30*/  LDCU UR18, c[0x0][0x398] ;  /* 0x00007300ff1277ac */ /* 0x000e220008000800 */
[----:B------:R-:W-:Y:S01]  /*93c40*/  ISETP.LT.AND P4, PT, R12, UR20, !P1 ;  /* 0x000000140c007c0c */ /* 0x000fe2000cf81270 */
[----:B------:R-:W2:Y:S01]  /*93c50*/  LDL.LU R10, [R1+0x2d8] ;  /* 0x0002d800010a7983 */ /* 0x000ea20000300800 */
[C---:B------:R-:W-:Y:S01]  /*93c60*/  PRMT R0, R5.reuse, 0x7770, RZ ;  /* 0x0000777005007816 */ /* 0x040fe200000000ff */
[----:B------:R-:W0:Y:S01]  /*93c70*/  LDCU UR20, c[0x0][0x398] ;  /* 0x00007300ff1477ac */ /* 0x000e220008000800 */
[----:B------:R-:W-:Y:S01]  /*93c80*/  PRMT R2, R5, 0x7771, RZ ;  /* 0x0000777105027816 */ /* 0x000fe200000000ff */
[----:B------:R-:W2:Y:S06]  /*93c90*/  LDL.LU.64 R18, [R1+0xcb0] ;  /* 0x000cb00001127983 */ /* 0x000eac0000300a00 */
[----:B------:R0:W-:Y:S01]  /*93ca0*/  @P5 STG.E.U8 desc[UR28][R56.64], R0 ;  /* 0x0000000038005986 */ /* 0x0001e2000c10111c */
[----:B------:R-:W-:Y:S01]  /*93cb0*/  ISETP.LT.AND P6, PT, R60, UR48, !P1 ;  /* 0x000000303c007c0c */ /* 0x000fe2000cfc1270 */
[----:B------:R-:W1:Y:S01]  /*93cc0*/  LDCU UR48, c[0x0][0x398] ;  /* 0x00007300ff3077ac */ /* 0x000e620008000800 */
[----:B------:R-:W-:-:S02]  /*93cd0*/  ISETP.LT.AND P1, PT, R48, UR46, !P1 ;  /* 0x0000002e30007c0c */ /* 0x000fc4000cf21270 */
[----:B------:R-:W-:Y:S01]  /*93ce0*/  ISETP.LT.AND P5, PT, R9, UR47, !P2 ;  /* 0x0000002f09007c0c */ /* 0x000fe2000d7a1270 */
[----:B------:R-:W1:Y:S01]  /*93cf0*/  LDCU UR46, c[0x0][0x398] ;  /* 0x00007300ff2e77ac */ /* 0x000e620008000800 */
[----:B------:R-:W-:Y:S01]  /*93d00*/  ISETP.GE.AND P0, PT, R3, UR21, PT ;  /* 0x0000001503007c0c */ /* 0x000fe2000bf06270 */
[----:B------:R-:W1:Y:S01]  /*93d10*/  LDCU UR21, c[0x0][0x398] ;  /* 0x00007300ff1577ac */ /* 0x000e620008000800 */
[C---:B0-----:R-:W-:Y:S01]  /*93d20*/  PRMT R0, R5.reuse, 0x7772, RZ ;  /* 0x0000777205007816 */ /* 0x041fe200000000ff */
[----:B------:R-:W0:Y:S01]  /*93d30*/  LDCU UR47, c[0x0][0x398] ;  /* 0x00007300ff2f77ac */ /* 0x000e220008000800 */
[----:B---3--:R3:W-:Y:S04]  /*93d40*/  @P4 STG.E.U8 desc[UR28][R6.64], R2 ;  /* 0x0000000206004986 */ /* 0x0087e8000c10111c */
[----:B---3--:R-:W3:Y:S01]  /*93d50*/  LDL.LU.64 R6, [R1+0xca8] ;  /* 0x000ca80001067983 */ /* 0x008ee20000300a00 */
[----:B------:R-:W-:Y:S01]  /*93d60*/  ISETP.LT.AND P4, PT, R14, UR45, !P2 ;  /* 0x0000002d0e007c0c */ /* 0x000fe2000d781270 */
[----:B------:R-:W0:Y:S02]  /*93d70*/  LDCU UR45, c[0x0][0x398] ;  /* 0x00007300ff2d77ac */ /* 0x000e240008000800 */
[----:B----4-:R4:W-:Y:S01]  /*93d80*/  @P6 STG.E.U8 desc[UR28][R20.64], R0 ;  /* 0x0000000014006986 */ /* 0x0109e2000c10111c */
[----:B------:R-:W-:Y:S01]  /*93d90*/  ISETP.LT.AND P6, PT, R44, UR44, !P2 ;  /* 0x0000002c2c007c0c */ /* 0x000fe2000d7c1270 */
[----:B------:R-:W0:Y:S02]  /*93da0*/  LDCU UR44, c[0x0][0x398] ;  /* 0x00007300ff2c77ac */ /* 0x000e240008000800 */
[----:B------:R-:W3:Y:S01]  /*93db0*/  LDL.LU.64 R56, [R1+0xca0] ;  /* 0x000ca00001387983 */ /* 0x000ee20000300a00 */
[----:B------:R-:W-:-:S03]  /*93dc0*/  PRMT R2, R5, 0x7773, RZ ;  /* 0x0000777305027816 */ /* 0x000fc600000000ff */
[----:B----4-:R-:W4:Y:S01]  /*93dd0*/  LDL.LU.64 R20, [R1+0xc98] ;  /* 0x000c980001147983 */ /* 0x010f220000300a00 */
[----:B------:R-:W-:-:S03]  /*93de0*/  PRMT R0, R4, 0x7770, RZ ;  /* 0x0000777004007816 */ /* 0x000fc600000000ff */
[----:B------:R-:W4:Y:S04]  /*93df0*/  LDL.LU R5, [R1+0x2c8] ;  /* 0x0002c80001057983 */ /* 0x000f280000300800 */
[----:B------:R0:W-:Y:S04]  /*93e00*/  @P1 STG.E.U8 desc[UR28][R36.64], R2 ;  /* 0x0000000224001986 */ /* 0x0001e8000c10111c */
[----:B0-----:R-:W4:Y:S01]  /*93e10*/  LDL.LU.64 R36, [R1+0xc90] ;  /* 0x000c900001247983 */ /* 0x001f220000300a00 */
[----:B------:R-:W-:-:S03]  /*93e20*/  PRMT R2, R4, 0x7771, RZ ;  /* 0x0000777104027816 */ /* 0x000fc600000000ff */
[----:B--2---:R0:W-:Y:S04]  /*93e30*/  @P5 STG.E.U8 desc[UR28][R24.64], R0 ;  /* 0x0000000018005986 */ /* 0x0041e8000c10111c */
[----:B------:R2:W-:Y:S04]  /*93e40*/  @P6 STG.E.U8 desc[UR28][R32.64], R2 ;  /* 0x0000000220006986 */ /* 0x0005e8000c10111c */
[----:B0-----:R-:W4:Y:S01]  /*93e50*/  LDL.LU.64 R24, [R1+0xc88] ;  /* 0x000c880001187983 */ /* 0x001f220000300a00 */
[----:B------:R-:W-:-:S03]  /*93e60*/  PRMT R0, R4, 0x7772, RZ ;  /* 0x0000777204007816 */ /* 0x000fc600000000ff */
[----:B--2---:R-:W2:Y:S04]  /*93e70*/  LDL.LU.64 R32, [R1+0xc80] ;  /* 0x000c800001207983 */ /* 0x004ea80000300a00 */
[----:B------:R0:W-:Y:S04]  /*93e80*/  @P4 STG.E.U8 desc[UR28][R52.64], R0 ;  /* 0x0000000034004986 */ /* 0x0001e8000c10111c */
[----:B0-----:R-:W2:Y:S01]  /*93e90*/  LDL.LU.64 R52, [R1+0xc78] ;  /* 0x000c780001347983 */ /* 0x001ea20000300a00 */
[----:B------:R-:W-:Y:S01]  /*93ea0*/  ISETP.LT.AND P5, PT, R16, UR23, !P2 ;  /* 0x0000001710007c0c */ /* 0x000fe2000d7a1270 */
[----:B------:R-:W0:Y:S01]  /*93eb0*/  LDCU UR23, c[0x0][0x398] ;  /* 0x00007300ff1777ac */ /* 0x000e220008000800 */
[----:B------:R-:W-:-:S02]  /*93ec0*/  ISETP.LT.AND P1, PT, R61, UR24, !P2 ;  /* 0x000000183d007c0c */ /* 0x000fc4000d721270 */
[----:B------:R-:W-:Y:S01]  /*93ed0*/  PRMT R2, R4, 0x7773, RZ ;  /* 0x0000777304027816 */ /* 0x000fe200000000ff */
[----:B------:R-:W0:Y:S01]  /*93ee0*/  LDCU UR24, c[0x0][0x398] ;  /* 0x00007300ff1877ac */ /* 0x000e220008000800 */
[----:B------:R-:W-:-:S07]  /*93ef0*/  PRMT R0, R10, 0x7770, RZ ;  /* 0x000077700a007816 */ /* 0x000fce00000000ff */
[----:B------:R0:W-:Y:S01]  /*93f00*/  @P5 STG.E.U8 desc[UR28][R18.64], R2 ;  /* 0x0000000212005986 */ /* 0x0001e2000c10111c */
[----:B------:R-:W-:Y:S01]  /*93f10*/  ISETP.LT.AND P6, PT, R8, UR26, !P2 ;  /* 0x0000001a08007c0c */ /* 0x000fe2000d7c1270 */
[----:B------:R-:W1:Y:S01]  /*93f20*/  LDCU UR26, c[0x0][0x398] ;  /* 0x00007300ff1a77ac */ /* 0x000e620008000800 */
[----:B------:R-:W-:Y:S02]  /*93f30*/  ISETP.LT.AND P4, PT, R49, UR49, !P2 ;  /* 0x0000003131007c0c */ /* 0x000fe4000d781270 */
[----:B------:R-:W-:Y:S01]  /*93f40*/  ISETP.LT.AND P5, PT, R40, UR30, !P2 ;  /* 0x0000001e28007c0c */ /* 0x000fe2000d7a1270 */
[----:B------:R-:W1:Y:S01]  /*93f50*/  LDCU UR49, c[0x0][0x398] ;  /* 0x00007300ff3177ac */ /* 0x000e620008000800 */
[----:B------:R-:W1:Y:S01]  /*93f60*/  LDCU UR30, c[0x0][0x398] ;  /* 0x00007300ff1e77ac */ /* 0x000e620008000800 */
[C---:B0-----:R-:W-:Y:S01]  /*93f70*/  PRMT R2, R10.reuse, 0x7771, RZ ;  /* 0x000077710a027816 */ /* 0x041fe200000000ff */
[----:B---3--:R0:W-:Y:S04]  /*93f80*/  @P1 STG.E.U8 desc[UR28][R6.64], R0 ;  /* 0x0000000006001986 */ /* 0x0081e8000c10111c */
[----:B0-----:R-:W3:Y:S01]  /*93f90*/  LDL.LU.64 R6, [R1+0xc70] ;  /* 0x000c700001067983 */ /* 0x001ee20000300a00 */
[----:B------:R-:W-:-:S02]  /*93fa0*/  PRMT R0, R10, 0x7772, RZ ;  /* 0x000077720a007816 */ /* 0x000fc400000000ff */
[----:B------:R-:W-:Y:S01]  /*93fb0*/  ISETP.LT.AND P1, PT, R28, UR50, !P2 ;  /* 0x000000321c007c0c */ /* 0x000fe2000d721270 */
[----:B------:R-:W3:Y:S01]  /*93fc0*/  LDL.LU R4, [R1+0x228] ;  /* 0x0002280001047983 */ /* 0x000ee20000300800 */
[----:B------:R-:W0:Y:S03]  /*93fd0*/  LDCU UR50, c[0x0][0x398] ;  /* 0x00007300ff3277ac */ /* 0x000e260008000800 */
[----:B------:R1:W-:Y:S01]  /*93fe0*/  @P6 STG.E.U8 desc[UR28][R56.64], R2 ;  /* 0x0000000238006986 */ /* 0x0003e2000c10111c */
[----:B------:R-:W-:Y:S01]  /*93ff0*/  ISETP.LT.AND P6, PT, R55, UR51, !P2 ;  /* 0x0000003337007c0c */ /* 0x000fe2000d7c1270 */
[----:B------:R-:W0:Y:S02]  /*94000*/  LDCU UR51, c[0x0][0x398] ;  /* 0x00007300ff3377ac */ /* 0x000e240008000800 */
[----:B----4-:R4:W-:Y:S01]  /*94010*/  @P4 STG.E.U8 desc[UR28][R20.64], R0 ;  /* 0x0000000014004986 */ /* 0x0109e2000c10111c */
[----:B------:R-:W-:Y:S01]  /*94020*/  ISETP.LT.AND P4, PT, R15, UR53, !P2 ;  /* 0x000000350f007c0c */ /* 0x000fe2000d781270 */
[----:B------:R-:W0:Y:S01]  /*94030*/  LDCU UR53, c[0x0][0x398] ;  /* 0x00007300ff3577ac */ /* 0x000e220008000800 */
[----:B-1----:R-:W-:Y:S01]  /*94040*/  PRMT R2, R10, 0x7773, RZ ;  /* 0x000077730a027816 */ /* 0x002fe200000000ff */
[----:B----4-:R-:W4:Y:S01]  /*94050*/  LDL.LU.64 R20, [R1+0xc68] ;  /* 0x000c680001147983 */ /* 0x010f220000300a00 */
[----:B------:R-:W-:-:S03]  /*94060*/  PRMT R0, R5, 0x7770, RZ ;  /* 0x0000777005007816 */ /* 0x000fc600000000ff */
[----:B------:R1:W-:Y:S04]  /*94070*/  @P5 STG.E.U8 desc[UR28][R36.64], R2 ;  /* 0x0000000224005986 */ /* 0x0003e8000c10111c */
[----:B-1----:R-:W4:Y:S01]  /*94080*/  LDL.LU.64 R36, [R1+0xc60] ;  /* 0x000c600001247983 */ /* 0x002f220000300a00 */
[----:B------:R-:W-:-:S03]  /*94090*/  PRMT R2, R5, 0x7771, RZ ;  /* 0x0000777105027816 */ /* 0x000fc600000000ff */
[----:B------:R1:W-:Y:S04]  /*940a0*/  @P1 STG.E.U8 desc[UR28][R24.64], R0 ;  /* 0x0000000018001986 */ /* 0x0003e8000c10111c */
[----:B--2---:R-:W-:Y:S04]  /*940b0*/  @P6 STG.E.U8 desc[UR28][R32.64], R2 ;  /* 0x0000000220006986 */ /* 0x004fe8000c10111c */
[----:B-1----:R-:W2:Y:S01]  /*940c0*/  LDL.LU.64 R24, [R1+0xc58] ;  /* 0x000c580001187983 */ /* 0x002ea20000300a00 */
[----:B------:R-:W-:-:S05]  /*940d0*/  PRMT R0, R5, 0x7772, RZ ;  /* 0x0000777205007816 */ /* 0x000fca00000000ff */
[----:B------:R1:W-:Y:S04]  /*940e0*/  @P4 STG.E.U8 desc[UR28][R52.64], R0 ;  /* 0x0000000034004986 */ /* 0x0003e8000c10111c */
[----:B-1----:R-:W2:Y:S01]  /*940f0*/  LDL.LU.64 R52, [R1+0xc50] ;  /* 0x000c500001347983 */ /* 0x002ea20000300a00 */
[----:B------:R-:W-:Y:S02]  /*94100*/  ISETP.LT.AND P1, PT, R54, UR40, !P2 ;  /* 0x0000002836007c0c */ /* 0x000fe4000d721270 */
[----:B------:R-:W-:Y:S01]  /*94110*/  PRMT R2, R5, 0x7773, RZ ;  /* 0x0000777305027816 */ /* 0x000fe200000000ff */
[----:B------:R-:W2:Y:S01]  /*94120*/  LDL.LU R10, [R1+0x28c] ;  /* 0x00028c00010a7983 */ /* 0x000ea20000300800 */
[----:B------:R-:W-:Y:S01]  /*94130*/  ISETP.LT.AND P4, PT, R13, UR32, !P2 ;  /* 0x000000200d007c0c */ /* 0x000fe2000d781270 */
[----:B------:R-:W-:Y:S01]  /*94140*/  VIADD R0, R11, 0x30 ;  /* 0x000000300b007836 */ /* 0x000fe20000000000 */
[----:B------:R-:W-:Y:S01]  /*94150*/  ISETP.LT.AND P5, PT, R12, UR22, !P2 ;  /* 0x000000160c007c0c */ /* 0x000fe2000d7a1270 */
[----:B------:R-:W2:Y:S01]  /*94160*/  LDL.LU.64 R18, [R1+0xc48] ;  /* 0x000c480001127983 */ /* 0x000ea20000300a00 */
[----:B------:R-:W-:Y:S01]  /*94170*/  ISETP.LT.AND P6, PT, R60, UR34, !P2 ;  /* 0x000000223c007c0c */ /* 0x000fe2000d7c1270 */
[----:B------:R-:W1:Y:S02]  /*94180*/  LDCU UR40, c[0x0][0x398] ;  /* 0x00007300ff2877ac */ /* 0x000e640008000800 */
[----:B------:R-:W2:Y:S01]  /*94190*/  LDL.LU.64 R32, [R1+0xc40] ;  /* 0x000c400001207983 */ /* 0x000ea20000300a00 */
[----:B------:R-:W-:Y:S01]  /*941a0*/  ISETP.LT.AND P2, PT, R48, UR25, !P2 ;  /* 0x0000001930007c0c */ /* 0x000fe2000d741270 */
[----:B------:R-:W0:Y:S01]  /*941b0*/  LDCU UR32, c[0x0][0x398] ;  /* 0x00007300ff2077ac */ /* 0x000e220008000800 */
[----:B------:R-:W0:Y:S01]  /*941c0*/  LDCU UR22, c[0x0][0x398] ;  /* 0x00007300ff1677ac */ /* 0x000e220008000800 */
[----:B------:R-:W0:Y:S01]  /*941d0*/  LDCU UR34, c[0x0][0x398] ;  /* 0x00007300ff2277ac */ /* 0x000e220008000800 */
[----:B------:R-:W0:Y:S01]  /*941e0*/  LDCU UR25, c[0x0][0x398] ;  /* 0x00007300ff1977ac */ /* 0x000e220008000800 */
[----:B---3--:R3:W-:Y:S04]  /*941f0*/  @P1 STG.E.U8 desc[UR28][R6.64], R2 ;  /* 0x0000000206001986 */ /* 0x0087e8000c10111c */
[----:B---3--:R-:W3:Y:S01]  /*94200*/  LDL.LU.64 R6, [R1+0xc38] ;  /* 0x000c380001067983 */ /* 0x008ee20000300a00 */
[----:B------:R-:W-:Y:S01]  /*94210*/  ISETP.GE.AND P1, PT, R0, UR19, PT ;  /* 0x0000001300007c0c */ /* 0x000fe2000bf26270 */
[----:B------:R-:W0:Y:S01]  /*94220*/  LDCU UR19, c[0x0][0x398] ;  /* 0x00007300ff1377ac */ /* 0x000e220008000800 */
[----:B------:R-:W-:-:S02]  /*94230*/  PRMT R0, R4, 0x7770, RZ ;  /* 0x0000777004007816 */ /* 0x000fc400000000ff */
[----:B------:R-:W-:-:S03]  /*94240*/  PRMT R2, R4, 0x7771, RZ ;  /* 0x0000777104027816 */ /* 0x000fc600000000ff */
[----:B----4-:R4:W-:Y:S02]  /*94250*/  @P4 STG.E.U8 desc[UR28][R20.64], R0 ;  /* 0x0000000014004986 */ /* 0x0109e4000c10111c */
[C---:B----4-:R-:W-:Y:S02]  /*94260*/  PRMT R0, R4.reuse, 0x7772, RZ ;  /* 0x0000777204007816 */ /* 0x050fe400000000ff */
[----:B------:R-:W4:Y:S04]  /*94270*/  LDL.LU.64 R20, [R1+0xc28] ;  /* 0x000c280001147983 */ /* 0x000f280000300a00 */
[----:B------:R-:W-:Y:S04]  /*94280*/  @P5 STG.E.U8 desc[UR28][R36.64], R2 ;  /* 0x0000000224005986 */ /* 0x000fe8000c10111c */
[----:B------:R-:W3:Y:S04]  /*94290*/  LDL.LU R5, [R1+0x27c] ;  /* 0x00027c0001057983 */ /* 0x000ee80000300800 */
[----:B------:R-:W4:Y:S04]  /*942a0*/  LDL.LU.64 R56, [R1+0xc30] ;  /* 0x000c300001387983 */ /* 0x000f280000300a00 */
[----:B--2---:R2:W-:Y:S02]  /*942b0*/  @P6 STG.E.U8 desc[UR28][R24.64], R0 ;  /* 0x0000000018006986 */ /* 0x0045e4000c10111c */
[----:B--2---:R-:W-:-:S05]  /*942c0*/  PRMT R0, R4, 0x7773, RZ ;  /* 0x0000777304007816 */ /* 0x004fca00000000ff */
[----:B------:R2:W-:Y:S04]  /*942d0*/  @P2 STG.E.U8 desc[UR28][R52.64], R0 ;  /* 0x0000000034002986 */ /* 0x0005e8000c10111c */
[----:B--2---:R-:W2:Y:S01]  /*942e0*/  LDL.LU.64 R52, [R1+0xc20] ;  /* 0x000c200001347983 */ /* 0x004ea20000300a00 */
[----:B------:R-:W-:Y:S01]  /*942f0*/  ISETP.LT.AND P4, PT, R9, UR36, !P3 ;  /* 0x0000002409007c0c */ /* 0x000fe2000df81270 */
[----:B------:R-:W0:Y:S01]  /*94300*/  LDCU UR36, c[0x0][0x398] ;  /* 0x00007300ff2477ac */ /* 0x000e220008000800 */
[----:B------:R-:W-:Y:S01]  /*94310*/  ISETP.LT.AND P5, PT, R44, UR38, !P3 ;  /* 0x000000262c007c0c */ /* 0x000fe2000dfa1270 */
[----:B------:R-:W2:Y:S01]  /*94320*/  LDL.LU.64 R36, [R1+0xc18] ;  /* 0x000c180001247983 */ /* 0x000ea20000300a00 */
[----:B------:R-:W-:Y:S01]  /*94330*/  ISETP.LT.AND P6, PT, R14, UR42, !P3 ;  /* 0x0000002a0e007c0c */ /* 0x000fe2000dfc1270 */
[----:B------:R-:W0:Y:S01]  /*94340*/  LDCU UR38, c[0x0][0x398] ;  /* 0x00007300ff2677ac */ /* 0x000e220008000800 */
[C---:B------:R-:W-:Y:S01]  /*94350*/  PRMT R4, R10.reuse, 0x7770, RZ ;  /* 0x000077700a047816 */ /* 0x040fe200000000ff */
[----:B------:R-:W2:Y:S01]  /*94360*/  LDL.LU.64 R24, [R1+0xc08] ;  /* 0x000c080001187983 */ /* 0x000ea20000300a00 */
[C---:B------:R-:W-:Y:S01]  /*94370*/  PRMT R3, R10.reuse, 0x7771, RZ ;  /* 0x000077710a037816 */ /* 0x040fe200000000ff */
[----:B------:R-:W0:Y:S01]  /*94380*/  LDCU UR42, c[0x0][0x398] ;  /* 0x00007300ff2a77ac */ /* 0x000e220008000800 */
[----:B------:R-:W-:-:S02]  /*94390*/  PRMT R2, R10, 0x7772, RZ ;  /* 0x000077720a027816 */ /* 0x000fc400000000ff */
[----:B------:R-:W-:Y:S02]  /*943a0*/  PRMT R0, R10, 0x7773, RZ ;  /* 0x000077730a007816 */ /* 0x000fe400000000ff */
[----:B------:R-:W2:Y:S04]  /*943b0*/  LDL.LU R10, [R1+0x23c] ;  /* 0x00023c00010a7983 */ /* 0x000ea80000300800 */
[----:B------:R3:W-:Y:S04]  /*943c0*/  @P4 STG.E.U8 desc[UR28][R18.64], R4 ;  /* 0x0000000412004986 */ /* 0x0007e8000c10111c */
[----:B------:R0:W-:Y:S01]  /*943d0*/  @P5 STG.E.U8 desc[UR28][R32.64], R3 ;  /* 0x0000000320005986 */ /* 0x0001e2000c10111c */
[----:B------:R-:W-:Y:S01]  /*943e0*/  ISETP.LT.AND P2, PT, R16, UR52, !P3 ;  /* 0x0000003410007c0c */ /* 0x000fe2000df41270 */
[----:B------:R-:W0:Y:S01]  /*943f0*/  LDCU UR52, c[0x0][0x398] ;  /* 0x00007300ff3477ac */ /* 0x000e220008000800 */
[----:B------:R-:W-:-:S02]  /*94400*/  ISETP.LT.AND P4, PT, R61, UR8, !P3 ;  /* 0x000000083d007c0c */ /* 0x000fc4000df81270 */
[C---:B---3--:R-:W-:Y:S01]  /*94410*/  PRMT R4, R5.reuse, 0x7770, RZ ;  /* 0x0000777005047816 */ /* 0x048fe200000000ff */
[----:B------:R3:W-:Y:S01]  /*94420*/  @P6 STG.E.U8 desc[UR28][R6.64], R2 ;  /* 0x0000000206006986 */ /* 0x0007e2000c10111c */
[----:B0-----:R-:W-:Y:S01]  /*94430*/  PRMT R3, R5, 0x7771, RZ ;  /* 0x0000777105037816 */ /* 0x001fe200000000ff */
[----:B------:R-:W0:Y:S02]  /*94440*/  LDCU UR8, c[0x0][0x398] ;  /* 0x00007300ff0877ac */ /* 0x000e240008000800 */
[----:B---3--:R-:W3:Y:S01]  /*94450*/  LDL.LU.64 R6, [R1+0xc00] ;  /* 0x000c000001067983 */ /* 0x008ee20000300a00 */
[----:B------:R-:W-:Y:S01]  /*94460*/  ISETP.LT.AND P6, PT, R8, UR6, !P3 ;  /* 0x0000000608007c0c */ /* 0x000fe2000dfc1270 */
[----:B------:R-:W0:Y:S02]  /*94470*/  LDCU UR6, c[0x0][0x398] ;  /* 0x00007300ff0677ac */ /* 0x000e240008000800 */
[----:B----4-:R4:W-:Y:S04]  /*94480*/  @P2 STG.E.U8 desc[UR28][R20.64], R0 ;  /* 0x0000000014002986 */ /* 0x0109e8000c10111c */
[----:B------:R-:W3:Y:S04]  /*94490*/  LDL.LU.64 R32, [R1+0xc10] ;  /* 0x000c100001207983 */ /* 0x000ee80000300a00 */
[----:B------:R-:W-:Y:S04]  /*944a0*/  @P4 STG.E.U8 desc[UR28][R56.64], R4 ;  /* 0x0000000438004986 */ /* 0x000fe8000c10111c */
[----:B----4-:R-:W4:Y:S04]  /*944b0*/  LDL.LU.64 R20, [R1+0xbf8] ;  /* 0x000bf80001147983 */ /* 0x010f280000300a00 */
[----:B--2---:R2:W-:Y:S04]  /*944c0*/  @P6 STG.E.U8 desc[UR28][R52.64], R3 ;  /* 0x0000000334006986 */ /* 0x0045e8000c10111c */
[----:B--2---:R-:W2:Y:S01]  /*944d0*/  LDL.LU.64 R52, [R1+0xbe8] ;  /* 0x000be80001347983 */ /* 0x004ea20000300a00 */
[----:B------:R-:W-:Y:S01]  /*944e0*/  ISETP.LT.AND P2, PT, R49, UR4, !P3 ;  /* 0x0000000431007c0c */ /* 0x000fe2000df41270 */
[----:B------:R-:W0:Y:S01]  /*944f0*/  LDCU UR4, c[0x0][0x398] ;  /* 0x00007300ff0477ac */ /* 0x000e220008000800 */
[----:B------:R-:W-:-:S02]  /*94500*/  ISETP.LT.AND P5, PT, R40, UR10, !P3 ;  /* 0x0000000a28007c0c */ /* 0x000fc4000dfa1270 */
[----:B------:R-:W-:Y:S01]  /*94510*/  ISETP.LT.AND P4, PT, R28, UR14, !P3 ;  /* 0x0000000e1c007c0c */ /* 0x000fe2000df81270 */
[----:B------:R-:W0:Y:S01]  /*94520*/  LDCU UR10, c[0x0][0x398] ;  /* 0x00007300ff0a77ac */ /* 0x000e220008000800 */
[C---:B------:R-:W-:Y:S02]  /*94530*/  PRMT R2, R5.reuse, 0x7772, RZ ;  /* 0x0000777205027816 */ /* 0x040fe400000000ff */
[----:B------:R-:W-:Y:S01]  /*94540*/  PRMT R0, R5, 0x7773, RZ ;  /* 0x0000777305007816 */ /* 0x000fe200000000ff */
[----:B------:R-:W0:Y:S01]  /*94550*/  LDCU UR14, c[0x0][0x398] ;  /* 0x00007300ff0e77ac */ /* 0x000e220008000800 */
[----:B------:R-:W2:Y:S04]  /*94560*/  LDL.LU R5, [R1+0x2fc] ;  /* 0x0002fc0001057983 */ /* 0x000ea80000300800 */
[----:B------:R1:W-:Y:S04]  /*94570*/  @P2 STG.E.U8 desc[UR28][R36.64], R2 ;  /* 0x0000000224002986 */ /* 0x0003e8000c10111c */
[----:B------:R-:W2:Y:S04]  /*94580*/  LDL.LU.64 R18, [R1+0xbf0] ;  /* 0x000bf00001127983 */ /* 0x000ea80000300a00 */
[----:B------:R0:W-:Y:S01]  /*94590*/  @P5 STG.E.U8 desc[UR28][R24.64], R0 ;  /* 0x0000000018005986 */ /* 0x0001e2000c10111c */
[----:B-1----:R-:W-:-:S03]  /*945a0*/  PRMT R2, R10, 0x7770, RZ ;  /* 0x000077700a027816 */ /* 0x002fc600000000ff */
[----:B------:R-:W2:Y:S04]  /*945b0*/  LDL.LU.64 R56, [R1+0xbe0] ;  /* 0x000be00001387983 */ /* 0x000ea80000300a00 */
[----:B0-----:R-:W2:Y:S01]  /*945c0*/  LDL.LU.64 R24, [R1+0xbd8] ;  /* 0x000bd80001187983 */ /* 0x001ea20000300a00 */
[----:B------:R-:W-:Y:S02]  /*945d0*/  ISETP.LT.AND P5, PT, R55, UR12, !P3 ;  /* 0x0000000c37007c0c */ /* 0x000fe4000dfa1270 */
[----:B------:R-:W-:Y:S01]  /*945e0*/  ISETP.LT.AND P6, PT, R15, UR16, !P3 ;  /* 0x000000100f007c0c */ /* 0x000fe2000dfc1270 */
[----:B------:R-:W-:Y:S01]  /*945f0*/  VIADD R0, R11, 0x31 ;  /* 0x000000310b007836 */ /* 0x000fe20000000000 */
[----:B------:R-:W-:Y:S01]  /*94600*/  PRMT R3, R10, 0x7771, RZ ;  /* 0x000077710a037816 */ /* 0x000fe200000000ff */
[----:B------:R-:W0:Y:S03]  /*94610*/  LDCU UR12, c[0x0][0x398] ;  /* 0x00007300ff0c77ac */ /* 0x000e260008000800 */
[----:B------:R-:W-:Y:S01]  /*94620*/  ISETP.GE.AND P2, PT, R0, UR11, PT ;  /* 0x0000000b00007c0c */ /* 0x000fe2000bf46270 */
[----:B------:R-:W1:Y:S01]  /*94630*/  LDCU UR11, c[0x0][0x398] ;  /* 0x00007300ff0b77ac */ /* 0x000e620008000800 */
[----:B------:R-:W-:Y:S01]  /*94640*/  PRMT R0, R10, 0x7773, RZ ;  /* 0x000077730a007816 */ /* 0x000fe200000000ff */
[----:B------:R-:W0:Y:S01]  /*94650*/  LDCU UR16, c[0x0][0x398] ;  /* 0x00007300ff1077ac */ /* 0x000e220008000800 */
[----:B---3--:R3:W-:Y:S04]  /*94660*/  @P4 STG.E.U8 desc[UR28][R6.64], R2 ;  /* 0x0000000206004986 */ /* 0x0087e8000c10111c */
[----:B---3--:R-:W3:Y:S01]  /*94670*/  LDL.LU.64 R6, [R1+0xbd0] ;  /* 0x000bd00001067983 */ /* 0x008ee20000300a00 */
[----:B------:R-:W-:Y:S01]  /*94680*/  ISETP.LT.AND P4, PT, R54, UR18, !P3 ;  /* 0x0000001236007c0c */ /* 0x000fe2000df81270 */
[----:B------:R-:W0:Y:S01]  /*94690*/  LDCU UR18, c[0x0][0x398] ;  /* 0x00007300ff1277ac */ /* 0x000e220008000800 */
[----:B------:R-:W-:-:S02]  /*946a0*/  PRMT R2, R10, 0x7772, RZ ;  /* 0x000077720a027816 */ /* 0x000fc400000000ff */
[----:B------:R-:W3:Y:S04]  /*946b0*/  LDL.LU R10, [R1+0x2ec] ;  /* 0x0002ec00010a7983 */ /* 0x000ee80000300800 */
[----:B------:R-:W-:Y:S04]  /*946c0*/  @P5 STG.E.U8 desc[UR28][R32.64], R3 ;  /* 0x0000000320005986 */ /* 0x000fe8000c10111c */
[----:B----4-:R-:W-:Y:S04]  /*946d0*/  @P6 STG.E.U8 desc[UR28][R20.64], R2 ;  /* 0x0000000214006986 */ /* 0x010fe8000c10111c */
[----:B------:R-:W4:Y:S04]  /*946e0*/  LDL.LU.64 R36, [R1+0xbc8] ;  /* 0x000bc80001247983 */ /* 0x000f280000300a00 */
[----:B--2---:R2:W-:Y:S04]  /*946f0*/  @P4 STG.E.U8 desc[UR28][R52.64], R0 ;  /* 0x0000000034004986 */ /* 0x0045e8000c10111c */
[----:B--2---:R-:W2:Y:S04]  /*94700*/  LDL.LU.64 R52, [R1+0xbc0] ;  /* 0x000bc00001347983 */ /* 0x004ea80000300a00 */
[----:B------:R-:W2:Y:S01]  /*94710*/  LDL.LU.64 R20, [R1+0xbb8] ;  /* 0x000bb80001147983 */ /* 0x000ea20000300a00 */
[----:B------:R-:W-:Y:S01]  /*94720*/  ISETP.LT.AND P6, PT, R13, UR20, !P3 ;  /* 0x000000140d007c0c */ /* 0x000fe2000dfc1270 */
[----:B------:R-:W0:Y:S01]  /*94730*/  LDCU UR20, c[0x0][0x398] ;  /* 0x00007300ff1477ac */ /* 0x000e220008000800 */
[----:B------:R-:W-:Y:S01]  /*94740*/  ISETP.LT.AND P5, PT, R12, UR21, !P3 ;  /* 0x000000150c007c0c */ /* 0x000fe2000dfa1270 */
[----:B------:R-:W2:Y:S01]  /*94750*/  LDL.LU.64 R32, [R1+0xba8] ;  /* 0x000ba80001207983 */ /* 0x000ea20000300a00 */
[----:B------:R-:W-:Y:S01]  /*94760*/  ISETP.LT.AND P4, PT, R60, UR46, !P3 ;  /* 0x0000002e3c007c0c */ /* 0x000fe2000df81270 */
[----:B------:R-:W0:Y:S01]  /*94770*/  LDCU UR21, c[0x0][0x398] ;  /* 0x00007300ff1577ac */ /* 0x000e220008000800 */
[----:B------:R-:W-:-:S02]  /*94780*/  ISETP.LT.AND P3, PT, R48, UR45, !P3 ;  /* 0x0000002d30007c0c */ /* 0x000fc4000df61270 */
[C---:B------:R-:W-:Y:S01]  /*94790*/  PRMT R4, R5.reuse, 0x7770, RZ ;  /* 0x0000777005047816 */ /* 0x040fe200000000ff */
[----:B------:R-:W0:Y:S01]  /*947a0*/  LDCU UR45, c[0x0][0x398] ;  /* 0x00007300ff2d77ac */ /* 0x000e220008000800 */
[C---:B------:R-:W-:Y:S02]  /*947b0*/  PRMT R3, R5.reuse, 0x7771, RZ ;  /* 0x0000777105037816 */ /* 0x040fe400000000ff */
[C---:B------:R-:W-:Y:S02]  /*947c0*/  PRMT R2, R5.reuse, 0x7772, RZ ;  /* 0x0000777205027816 */ /* 0x040fe400000000ff */
[----:B------:R-:W-:Y:S01]  /*947d0*/  PRMT R0, R5, 0x7773, RZ ;  /* 0x0000777305007816 */ /* 0x000fe200000000ff */
[----:B------:R-:W0:Y:S01]  /*947e0*/  LDCU UR46, c[0x0][0x398] ;  /* 0x00007300ff2e77ac */ /* 0x000e220008000800 */
[----:B------:R-:W2:Y:S04]  /*947f0*/  LDL.LU R5, [R1+0x2dc] ;  /* 0x0002dc0001057983 */ /* 0x000ea80000300800 */
[----:B------:R0:W-:Y:S04]  /*94800*/  @P6 STG.E.U8 desc[UR28][R18.64], R4 ;  /* 0x0000000412006986 */ /* 0x0001e8000c10111c */
[----:B------:R-:W-:Y:S04]  /*94810*/  @P5 STG.E.U8 desc[UR28][R56.64], R3 ;  /* 0x0000000338005986 */ /* 0x000fe8000c10111c */
[----:B------:R-:W-:Y:S04]  /*94820*/  @P4 STG.E.U8 desc[UR28][R24.64], R2 ;  /* 0x0000000218004986 */ /* 0x000fe8000c10111c */
[----:B------:R-:W2:Y:S04]  /*94830*/  LDL.LU.64 R22, [R1+0xbb0] ;  /* 0x000bb00001167983 */ /* 0x000ea80000300a00 */
[----:B0-----:R-:W2:Y:S01]  /*94840*/  LDL.LU.64 R18, [R1+0xba0] ;  /* 0x000ba00001127983 */ /* 0x001ea20000300a00 */
[----:B------:R-:W-:Y:S01]  /*94850*/  ISETP.LT.AND P4, PT, R9, UR44, !P0 ;  /* 0x0000002c09007c0c */ /* 0x000fe2000c781270 */
[----:B------:R-:W0:Y:S01]  /*94860*/  LDCU UR44, c[0x0][0x398] ;  /* 0x00007300ff2c77ac */ /* 0x000e220008000800 */
[----:B------:R-:W-:-:S02]  /*94870*/  ISETP.LT.AND P5, PT, R44, UR23, !P0 ;  /* 0x000000172c007c0c */ /* 0x000fc4000c7a1270 */
[----:B------:R-:W-:Y:S01]  /*94880*/  ISETP.LT.AND P6, PT, R14, UR47, !P0 ;  /* 0x0000002f0e007c0c */ /* 0x000fe2000c7c1270 */
[----:B------:R-:W0:Y:S01]  /*94890*/  LDCU UR23, c[0x0][0x398] ;  /* 0x00007300ff1777ac */ /* 0x000e220008000800 */
[----:B------:R-:W0:Y:S01]  /*948a0*/  LDCU UR47, c[0x0][0x398] ;  /* 0x00007300ff2f77ac */ /* 0x000e220008000800 */
[----:B---3--:R3:W-:Y:S04]  /*948b0*/  @P3 STG.E.U8 desc[UR28][R6.64], R0 ;  /* 0x0000000006003986 */ /* 0x0087e8000c10111c */
[----:B---3--:R-:W3:Y:S04]  /*948c0*/  LDL.LU.64 R6, [R1+0xb98] ;  /* 0x000b980001067983 */ /* 0x008ee80000300a00 */
[----:B------:R-:W3:Y:S01]  /*948d0*/  LDL.LU.64 R24, [R1+0xb88] ;  /* 0x000b880001187983 */ /* 0x000ee20000300a00 */
[----:B------:R-:W-:-:S02]  /*948e0*/  PRMT R4, R10, 0x7770, RZ ;  /* 0x000077700a047816 */ /* 0x000fc400000000ff */
[C---:B------:R-:W-:Y:S02]  /*948f0*/  PRMT R3, R10.reuse, 0x7771, RZ ;  /* 0x000077710a037816 */ /* 0x040fe400000000ff */
[----:B------:R-:W-:Y:S01]  /*94900*/  PRMT R2, R10, 0x7772, RZ ;  /* 0x000077720a027816 */ /* 0x000fe200000000ff */
[----:B----4-:R-:W-:Y:S04]  /*94910*/  @P4 STG.E.U8 desc[UR28][R36.64], R4 ;  /* 0x0000000424004986 */ /* 0x010fe8000c10111c */
[----:B--2---:R2:W-:Y:S04]  /*94920*/  @P5 STG.E.U8 desc[UR28][R52.64], R3 ;  /* 0x0000000334005986 */ /* 0x0045e8000c10111c */
[----:B------:R4:W-:Y:S04]  /*94930*/  @P6 STG.E.U8 desc[UR28][R20.64], R2 ;  /* 0x0000000214006986 */ /* 0x0009e8000c10111c */
[----:B--2---:R-:W2:Y:S04]  /*94940*/  LDL.LU R52, [R1+0x2cc] ;  /* 0x0002cc0001347983 */ /* 0x004ea80000300800 */
[----:B----4-:R-:W4:Y:S01]  /*94950*/  LDL.LU.64 R20, [R1+0xb90] ;  /* 0x000b900001147983 */ /* 0x010f220000300a00 */
[----:B------:R-:W-:Y:S01]  /*94960*/  ISETP.LT.AND P3, PT, R16, UR24, !P0 ;  /* 0x0000001810007c0c */ /* 0x000fe2000c761270 */
[----:B------:R-:W0:Y:S01]  /*94970*/  LDCU UR24, c[0x0][0x398] ;  /* 0x00007300ff1877ac */ /* 0x000e220008000800 */
[----:B------:R-:W-:Y:S01]  /*94980*/  ISETP.LT.AND P5, PT, R61, UR26, !P0 ;  /* 0x0000001a3d007c0c */ /* 0x000fe2000c7a1270 */
[----:B------:R-:W4:Y:S01]  /*94990*/  LDL.LU.64 R56, [R1+0xb80] ;  /* 0x000b800001387983 */ /* 0x000f220000300a00 */
[----:B------:R-:W-:Y:S01]  /*949a0*/  ISETP.LT.AND P6, PT, R8, UR49, !P0 ;  /* 0x0000003108007c0c */ /* 0x000fe2000c7c1270 */
[----:B------:R-:W0:Y:S01]  /*949b0*/  LDCU UR26, c[0x0][0x398] ;  /* 0x00007300ff1a77ac */ /* 0x000e220008000800 */
[----:B------:R-:W-:Y:S01]  /*949c0*/  ISETP.LT.AND P4, PT, R49, UR30, !P0 ;  /* 0x0000001e31007c0c */ /* 0x000fe2000c781270 */
[----:B------:R-:W4:Y:S01]  /*949d0*/  LDL.LU.64 R36, [R1+0xb78] ;  /* 0x000b780001247983 */ /* 0x000f220000300a00 */
[----:B------:R-:W-:Y:S01]  /*949e0*/  PRMT R0, R10, 0x7773, RZ ;  /* 0x000077730a007816 */ /* 0x000fe200000000ff */
[----:B------:R-:W0:Y:S01]  /*949f0*/  LDCU UR30, c[0x0][0x398] ;  /* 0x00007300ff1e77ac */ /* 0x000e220008000800 */
[----:B------:R-:W-:-:S02]  /*94a00*/  PRMT R4, R5, 0x7770, RZ ;  /* 0x0000777005047816 */ /* 0x000fc400000000ff */
[C---:B------:R-:W-:Y:S01]  /*94a10*/  PRMT R3, R5.reuse, 0x7771, RZ ;  /* 0x0000777105037816 */ /* 0x040fe200000000ff */
[----:B------:R1:W-:Y:S01]  /*94a20*/  @P3 STG.E.U8 desc[UR28][R32.64], R0 ;  /* 0x0000000020003986 */ /* 0x0003e2000c10111c */
[C---:B------:R-:W-:Y:S02]  /*94a30*/  PRMT R2, R5.reuse, 0x7772, RZ ;  /* 0x0000777205027816 */ /* 0x040fe400000000ff */
[----:B------:R-:W-:Y:S01]  /*94a40*/  ISETP.LT.AND P3, PT, R40, UR48, !P0 ;  /* 0x0000003028007c0c */ /* 0x000fe2000c761270 */
[----:B------:R-:W0:Y:S01]  /*94a50*/  LDCU UR48, c[0x0][0x398] ;  /* 0x00007300ff3077ac */ /* 0x000e220008000800 */
[----:B------:R-:W-:Y:S04]  /*94a60*/  @P5 STG.E.U8 desc[UR28][R22.64], R4 ;  /* 0x0000000416005986 */ /* 0x000fe8000c10111c */
[----:B-1----:R-:W4:Y:S04]  /*94a70*/  LDL.LU.64 R32, [R1+0xb68] ;  /* 0x000b680001207983 */ /* 0x002f280000300a00 */
[----:B------:R-:W4:Y:S04]  /*94a80*/  LDL.LU R53, [R1+0x22c] ;  /* 0x00022c0001357983 */ /* 0x000f280000300800 */
[----:B------:R-:W-:Y:S01]  /*94a90*/  @P6 STG.E.U8 desc[UR28][R18.64], R3 ;  /* 0x0000000312006986 */ /* 0x000fe2000c10111c */
[----:B------:R-:W-:-:S02]  /*94aa0*/  PRMT R0, R5, 0x7773, RZ ;  /* 0x0000777305007816 */ /* 0x000fc400000000ff */
[----:B------:R-:W-:Y:S01]  /*94ab0*/  ISETP.LT.AND P5, PT, R28, UR40, !P0 ;  /* 0x000000281c007c0c */ /* 0x000fe2000c7a1270 */
[----:B------:R-:W1:Y:S01]  /*94ac0*/  LDCU UR40, c[0x0][0x398] ;  /* 0x00007300ff2877ac */ /* 0x000e620008000800 */
[----:B---3--:R3:W-:Y:S04]  /*94ad0*/  @P4 STG.E.U8 desc[UR28][R6.64], R2 ;  /* 0x0000000206004986 */ /* 0x0087e8000c10111c */
[----:B---3--:R-:W3:Y:S04]  /*94ae0*/  LDL.LU.64 R6, [R1+0xb60] ;  /* 0x000b600001067983 */ /* 0x008ee80000300a00 */
[----:B------:R0:W-:Y:S04]  /*94af0*/  @P3 STG.E.U8 desc[UR28][R24.64], R0 ;  /* 0x0000000018003986 */ /* 0x0001e8000c10111c */
[----:B0-----:R-:W3:Y:S01]  /*94b00*/  LDL.LU.64 R24, [R1+0xb70] ;  /* 0x000b700001187983 */ /* 0x001ee20000300a00 */
[----:B--2---:R-:W-:-:S05]  /*94b10*/  PRMT R4, R52, 0x7770, RZ ;  /* 0x0000777034047816 */ /* 0x004fca00000000ff */
[----:B----4-:R0:W-:Y:S04]  /*94b20*/  @P5 STG.E.U8 desc[UR28][R20.64], R4 ;  /* 0x0000000414005986 */ /* 0x0101e8000c10111c */
[----:B0-----:R-:W2:Y:S01]  /*94b30*/  LDL.LU.64 R20, [R1+0xb58] ;  /* 0x000b580001147983 */ /* 0x001ea20000300a00 */
[----:B------:R-:W-:Y:S01]  /*94b40*/  ISETP.LT.AND P6, PT, R55, UR32, !P0 ;  /* 0x0000002037007c0c */ /* 0x000fe2000c7c1270 */
[----:B------:R-:W0:Y:S01]  /*94b50*/  LDCU UR32, c[0x0][0x398] ;  /* 0x00007300ff2077ac */ /* 0x000e220008000800 */
[----:B------:R-:W-:Y:S02]  /*94b60*/  ISETP.LT.AND P3, PT, R15, UR22, !P0 ;  /* 0x000000160f007c0c */ /* 0x000fe4000c761270 */
[----:B------:R-:W-:Y:S01]  /*94b70*/  PRMT R3, R52, 0x7771, RZ ;  /* 0x0000777134037816 */ /* 0x000fe200000000ff */
[----:B------:R-:W4:Y:S01]  /*94b80*/  LDCU UR22, c[0x0][0x398] ;  /* 0x00007300ff1677ac */ /* 0x000f220008000800 */
[----:B------:R-:W-:-:S02]  /*94b90*/  ISETP.LT.AND P4, PT, R54, UR19, !P0 ;  /* 0x0000001336007c0c */ /* 0x000fc4000c781270 */
[C---:B------:R-:W-:Y:S01]  /*94ba0*/  PRMT R2, R52.reuse, 0x7772, RZ ;  /* 0x0000777234027816 */ /* 0x040fe200000000ff */
[----:B------:R-:W0:Y:S01]  /*94bb0*/  LDCU UR19, c[0x0][0x398] ;  /* 0x00007300ff1377ac */ /* 0x000e220008000800 */
[----:B------:R-:W-:Y:S02]  /*94bc0*/  PRMT R0, R52, 0x7773, RZ ;  /* 0x0000777334007816 */ /* 0x000fe400000000ff */
[----:B------:R-:W4:Y:S04]  /*94bd0*/  LDL.LU R52, [R1+0x260] ;  /* 0x0002600001347983 */ /* 0x000f280000300800 */
[----:B------:R0:W-:Y:S01]  /*94be0*/  @P6 STG.E.U8 desc[UR28][R56.64], R3 ;  /* 0x0000000338006986 */ /* 0x0001e2000c10111c */
[----:B------:R-:W-:Y:S01]  /*94bf0*/  ISETP.LT.AND P6, PT, R13, UR34, !P0 ;  /* 0x000000220d007c0c */ /* 0x000fe2000c7c1270 */
[----:B------:R-:W1:Y:S02]  /*94c00*/  LDCU UR34, c[0x0][0x398] ;  /* 0x00007300ff2277ac */ /* 0x000e640008000800 */
[----:B------:R0:W-:Y:S01]  /*94c10*/  @P3 STG.E.U8 desc[UR28][R36.64], R2 ;  /* 0x0000000224003986 */ /* 0x0001e2000c10111c */
[----:B------:R-:W-:Y:S01]  /*94c20*/  ISETP.LT.AND P5, PT, R12, UR25, !P0 ;  /* 0x000000190c007c0c */ /* 0x000fe2000c7a1270 */
[----:B------:R-:W1:Y:S02]  /*94c30*/  LDCU UR25, c[0x0][0x398] ;  /* 0x00007300ff1977ac */ /* 0x000e640008000800 */
[----:B0-----:R-:W4:Y:S04]  /*94c40*/  LDL.LU.64 R56, [R1+0xb50] ;  /* 0x000b500001387983 */ /* 0x001f280000300a00 */
[----:B------:R-:W4:Y:S01]  /*94c50*/  LDL.LU.64 R36, [R1+0xb48] ;  /* 0x000b480001247983 */ /* 0x000f220000300a00 */
[----:B------:R-:W-:-:S03]  /*94c60*/  PRMT R2, R53, 0x7770, RZ ;  /* 0x0000777035027816 */ /* 0x000fc600000000ff */
[----:B------:R0:W-:Y:S01]  /*94c70*/  @P4 STG.E.U8 desc[UR28][R32.64], R0 ;  /* 0x0000000020004986 */ /* 0x0001e2000c10111c */
[----:B------:R-:W-:-:S03]  /*94c80*/  PRMT R3, R53, 0x7771, RZ ;  /* 0x0000777135037816 */ /* 0x000fc600000000ff */
[----:B0-----:R-:W4:Y:S01]  /*94c90*/  LDL.LU.64 R32, [R1+0xb40] ;  /* 0x000b400001207983 */ /* 0x001f220000300a00 */
[----:B------:R-:W-:Y:S01]  /*94ca0*/  ISETP.LT.AND P4, PT, R60, UR36, !P0 ;  /* 0x000000243c007c0c */ /* 0x000fe2000c781270 */
[----:B------:R-:W-:Y:S01]  /*94cb0*/  VIADD R0, R11, 0x32 ;  /* 0x000000320b007836 */ /* 0x000fe20000000000 */
[----:B------:R-:W0:Y:S04]  /*94cc0*/  LDCU UR36, c[0x0][0x398] ;  /* 0x00007300ff2477ac */ /* 0x000e280008000800 */
[----:B------:R-:W-:Y:S01]  /*94cd0*/  ISETP.GE.AND P3, PT, R0, UR15, PT ;  /* 0x0000000f00007c0c */ /* 0x000fe2000bf66270 */
[----:B------:R-:W0:Y:S01]  /*94ce0*/  LDCU UR15, c[0x0][0x398] ;  /* 0x00007300ff0f77ac */ /* 0x000e220008000800 */
[----:B------:R-:W-:Y:S01]  /*94cf0*/  PRMT R0, R53, 0x7772, RZ ;  /* 0x0000777235007816 */ /* 0x000fe200000000ff */
[----:B---3--:R3:W-:Y:S04]  /*94d00*/  @P6 STG.E.U8 desc[UR28][R6.64], R2 ;  /* 0x0000000206006986 */ /* 0x0087e8000c10111c */
[----:B---3--:R-:W3:Y:S04]  /*94d10*/  LDL.LU.64 R6, [R1+0xb38] ;  /* 0x000b380001067983 */ /* 0x008ee80000300a00 */
[----:B------:R-:W3:Y:S04]  /*94d20*/  LDL.LU R5, [R1+0x250] ;  /* 0x0002500001057983 */ /* 0x000ee80000300800 */
[----:B------:R-:W3:Y:S04]  /*94d30*/  LDL.LU.64 R22, [R1+0xb30] ;  /* 0x000b300001167983 */ /* 0x000ee80000300a00 */
[----:B------:R-:W3:Y:S04]  /*94d40*/  LDL.LU.64 R18, [R1+0xb28] ;  /* 0x000b280001127983 */ /* 0x000ee80000300a00 */
[----:B------:R0:W-:Y:S04]  /*94d50*/  @P5 STG.E.U8 desc[UR28][R24.64], R3 ;  /* 0x0000000318005986 */ /* 0x0001e8000c10111c */
[----:B0-----:R-:W3:Y:S04]  /*94d60*/  LDL.LU.64 R24, [R1+0xb20] ;  /* 0x000b200001187983 */ /* 0x001ee80000300a00 */
[----:B--2---:R0:W-:Y:S04]  /*94d70*/  @P4 STG.E.U8 desc[UR28][R20.64], R0 ;  /* 0x0000000014004986 */ /* 0x0041e8000c10111c */
[----:B0-----:R-:W2:Y:S01]  /*94d80*/  LDL.LU.64 R20, [R1+0xb18] ;  /* 0x000b180001147983 */ /* 0x001ea20000300a00 */
[----:B------:R-:W-:Y:S01]  /*94d90*/  ISETP.LT.AND P0, PT, R48, UR38, !P0 ;  /* 0x0000002630007c0c */ /* 0x000fe2000c701270 */
[----:B------:R-:W0:Y:S01]  /*94da0*/  LDCU UR38, c[0x0][0x398] ;  /* 0x00007300ff2677ac */ /* 0x000e220008000800 */
[----:B------:R-:W-:-:S02]  /*94db0*/  ISETP.LT.AND P6, PT, R9, UR50, !P1 ;  /* 0x0000003209007c0c */ /* 0x000fc4000cfc1270 */
[----:B------:R-:W-:Y:S01]  /*94dc0*/  ISETP.LT.AND P5, PT, R44, UR42, !P1 ;  /* 0x0000002a2c007c0c */ /* 0x000fe2000cfa1270 */
[----:B------:R-:W0:Y:S01]  /*94dd0*/  LDCU UR42, c[0x0][0x398] ;  /* 0x00007300ff2a77ac */ /* 0x000e220008000800 */
[----:B------:R-:W-:Y:S02]  /*94de0*/  ISETP.LT.AND P4, PT, R14, UR8, !P1 ;  /* 0x000000080e007c0c */ /* 0x000fe4000cf81270 */
[----:B------:R-:W-:Y:S01]  /*94df0*/  PRMT R2, R53, 0x7773, RZ ;  /* 0x0000777335027816 */ /* 0x000fe200000000ff */
[----:B------:R-:W0:Y:S01]  /*94e00*/  LDCU UR8, c[0x0][0x398] ;  /* 0x00007300ff0877ac */ /* 0x000e220008000800 */
[----:B----4-:R-:W-:-:S03]  /*94e10*/  PRMT R0, R52, 0x7770, RZ ;  /* 0x0000777034007816 */ /* 0x010fc600000000ff */
[----:B------:R4:W-:Y:S04]  /*94e20*/  @P0 STG.E.U8 desc[UR28][R56.64], R2 ;  /* 0x0000000238000986 */ /* 0x0009e8000c10111c */
[----:B------:R0:W-:Y:S01]  /*94e30*/  @P6 STG.E.U8 desc[UR28][R36.64], R0 ;  /* 0x0000000024006986 */ /* 0x0001e2000c10111c */
[----:B------:R-:W-:Y:S01]  /*94e40*/  ISETP.LT.AND P6, PT, R16, UR6, !P1 ;  /* 0x0000000610007c0c */ /* 0x000fe2000cfc1270 */
[----:B------:R-:W1:Y:S02]  /*94e50*/  LDCU UR6, c[0x0][0x398] ;  /* 0x00007300ff0677ac */ /* 0x000e640008000800 */
[----:B----4-:R-:W4:Y:S01]  /*94e60*/  LDL.LU.64 R56, [R1+0xb10] ;  /* 0x000b100001387983 */ /* 0x010f220000300a00 */
[----:B------:R-:W-:-:S03]  /*94e70*/  PRMT R2, R52, 0x7771, RZ ;  /* 0x0000777134027816 */ /* 0x000fc600000000ff */
[----:B------:R-:W4:Y:S01]  /*94e80*/  LDL.LU R53, [R1+0x210] ;  /* 0x0002100001357983 */ /* 0x000f220000300800 */
[----:B0-----:R-:W-:Y:S02]  /*94e90*/  PRMT R0, R52, 0x7772, RZ ;  /* 0x0000777234007816 */ /* 0x001fe400000000ff */
[----:B------:R-:W-:Y:S01]  /*94ea0*/  ISETP.LT.AND P0, PT, R61, UR51, !P1 ;  /* 0x000000333d007c0c */ /* 0x000fe2000cf01270 */
[----:B------:R0:W-:Y:S01]  /*94eb0*/  @P5 STG.E.U8 desc[UR28][R32.64], R2 ;  /* 0x0000000220005986 */ /* 0x0001e2000c10111c */
[----:B------:R-:W-:Y:S01]  /*94ec0*/  ISETP.LT.AND P5, PT, R8, UR4, !P1 ;  /* 0x0000000408007c0c */ /* 0x000fe2000cfa1270 */
[----:B------:R-:W0:Y:S02]  /*94ed0*/  LDCU UR4, c[0x0][0x398] ;  /* 0x00007300ff0477ac */ /* 0x000e240008000800 */
[----:B------:R-:W4:Y:S04]  /*94ee0*/  LDL.LU.64 R36, [R1+0xb08] ;  /* 0x000b080001247983 */ /* 0x000f280000300a00 */
[----:B---3--:R3:W-:Y:S01]  /*94ef0*/  @P4 STG.E.U8 desc[UR28][R6.64], R0 ;  /* 0x0000000006004986 */ /* 0x0087e2000c10111c */
[----:B0-----:R-:W-:-:S03]  /*94f00*/  PRMT R2, R5, 0x7770, RZ ;  /* 0x0000777005027816 */ /* 0x001fc600000000ff */
[----:B---3--:R-:W3:Y:S01]  /*94f10*/  LDL.LU.64 R6, [R1+0xb00] ;  /* 0x000b000001067983 */ /* 0x008ee20000300a00 */
[----:B------:R-:W-:-:S03]  /*94f20*/  PRMT R0, R52, 0x7773, RZ ;  /* 0x0000777334007816 */ /* 0x000fc600000000ff */
[----:B------:R-:W3:Y:S04]  /*94f30*/  LDL.LU.64 R32, [R1+0xaf8] ;  /* 0x000af80001207983 */ /* 0x000ee80000300a00 */
[----:B------:R0:W-:Y:S04]  /*94f40*/  @P6 STG.E.U8 desc[UR28][R22.64], R0 ;  /* 0x0000000016006986 */ /* 0x0001e8000c10111c */
[----:B------:R-:W-:Y:S01]  /*94f50*/  @P0 STG.E.U8 desc[UR28][R18.64], R2 ;  /* 0x0000000212000986 */ /* 0x000fe2000c10111c */
[----:B0-----:R-:W-:-:S05]  /*94f60*/  PRMT R0, R5, 0x7771, RZ ;  /* 0x0000777105007816 */ /* 0x001fca00000000ff */
[----:B------:R0:W-:Y:S04]  /*94f70*/  @P5 STG.E.U8 desc[UR28][R24.64], R0 ;  /* 0x0000000018005986 */ /* 0x0001e8000c10111c */
[----:B0-----:R-:W3:Y:S01]  /*94f80*/  LDL.LU.64 R24, [R1+0xaf0] ;  /* 0x000af00001187983 */ /* 0x001ee20000300a00 */
[----:B------:R-:W-:Y:S01]  /*94f90*/  ISETP.LT.AND P4, PT, R49, UR10, !P1 ;  /* 0x0000000a31007c0c */ /* 0x000fe2000cf81270 */
[----:B------:R-:W0:Y:S01]  /*94fa0*/  LDCU UR10, c[0x0][0x398] ;  /* 0x00007300ff0a77ac */ /* 0x000e220008000800 */
[----:B------:R-:W-:Y:S01]  /*94fb0*/  PRMT R2, R5, 0x7772, RZ ;  /* 0x0000777205027816 */ /* 0x000fe200000000ff */
[----:B------:R-:W3:Y:S10]  /*94fc0*/  LDL.LU R52, [R1+0x330] ;  /* 0x0003300001347983 */ /* 0x000ef40000300800 */
[----:B--2---:R2:W-:Y:S04]  /*94fd0*/  @P4 STG.E.U8 desc[UR28][R20.64], R2 ;  /* 0x0000000214004986 */ /* 0x0045e8000c10111c */
[----:B--2---:R-:W2:Y:S01]  /*94fe0*/  LDL.LU.64 R20, [R1+0xae8] ;  /* 0x000ae80001147983 */ /* 0x004ea20000300a00 */
[----:B------:R-:W-:Y:S01]  /*94ff0*/  ISETP.LT.AND P6, PT, R40, UR12, !P1 ;  /* 0x0000000c28007c0c */ /* 0x000fe2000cfc1270 */
[----:B------:R-:W0:Y:S01]  /*95000*/  LDCU UR12, c[0x0][0x398] ;  /* 0x00007300ff0c77ac */ /* 0x000e220008000800 */
[----:B------:R-:W-:Y:S01]  /*95010*/  ISETP.LT.AND P0, PT, R28, UR52, !P1 ;  /* 0x000000341c007c0c */ /* 0x000fe2000cf01270 */
[----:B------:R-:W2:Y:S01]  /*95020*/  LDL.LU.64 R18, [R1+0xae0] ;  /* 0x000ae00001127983 */ /* 0x000ea20000300a00 */
[----:B------:R-:W-:-:S02]  /*95030*/  ISETP.LT.AND P5, PT, R55, UR53, !P1 ;  /* 0x0000003537007c0c */ /* 0x000fc4000cfa1270 */
[----:B------:R-:W-:Y:S02]  /*95040*/  PRMT R0, R5, 0x7773, RZ ;  /* 0x0000777305007816 */ /* 0x000fe400000000ff */
[----:B------:R-:W-:-:S05]  /*95050*/  ISETP.LT.AND P4, PT, R15, UR54, !P1 ;  /* 0x000000360f007c0c */ /* 0x000fca000cf81270 */
[----:B----4-:R4:W-:Y:S01]  /*95060*/  @P6 STG.E.U8 desc[UR28][R56.64], R0 ;  /* 0x0000000038006986 */ /* 0x0109e2000c10111c */
[C---:B------:R-:W-:Y:S02]  /*95070*/  PRMT R2, R53.reuse, 0x7770, RZ ;  /* 0x0000777035027816 */ /* 0x040fe400000000ff */
[----:B------:R-:W-:Y:S01]  /*95080*/  ISETP.LT.AND P6, PT, R54, UR11, !P1 ;  /* 0x0000000b36007c0c */ /* 0x000fe2000cfc1270 */
[----:B------:R-:W0:Y:S01]  /*95090*/  LDCU UR11, c[0x0][0x398] ;  /* 0x00007300ff0b77ac */ /* 0x000e220008000800 */
[C---:B----4-:R-:W-:Y:S01]  /*950a0*/  PRMT R0, R53.reuse, 0x7771, RZ ;  /* 0x0000777135007816 */ /* 0x050fe200000000ff */
[----:B------:R4:W-:Y:S04]  /*950b0*/  @P0 STG.E.U8 desc[UR28][R36.64], R2 ;  /* 0x0000000224000986 */ /* 0x0009e8000c10111c */
[----:B------:R-:W2:Y:S01]  /*950c0*/  LDL.LU.64 R56, [R1+0xad8] ;  /* 0x000ad80001387983 */ /* 0x000ea20000300a00 */
[----:B----4-:R-:W-:-:S03]  /*950d0*/  PRMT R2, R53, 0x7772, RZ ;  /* 0x0000777235027816 */ /* 0x010fc600000000ff */
[----:B---3--:R3:W-:Y:S04]  /*950e0*/  @P5 STG.E.U8 desc[UR28][R6.64], R0 ;  /* 0x0000000006005986 */ /* 0x0087e8000c10111c */
[----:B------:R4:W-:Y:S04]  /*950f0*/  @P4 STG.E.U8 desc[UR28][R32.64], R2 ;  /* 0x0000000220004986 */ /* 0x0009e8000c10111c */
[----:B---3--:R-:W3:Y:S04]  /*95100*/  LDL.LU.64 R6, [R1+0xad0] ;  /* 0x000ad00001067983 */ /* 0x008ee80000300a00 */
[----:B------:R-:W3:Y:S01]  /*95110*/  LDL.LU R5, [R1+0x320] ;  /* 0x0003200001057983 */ /* 0x000ee20000300800 */
[----:B----4-:R-:W-:-:S03]  /*95120*/  PRMT R2, R53, 0x7773, RZ ;  /* 0x0000777335027816 */ /* 0x010fc600000000ff */
[----:B------:R-:W4:Y:S04]  /*95130*/  LDL.LU.64 R36, [R1+0xac8] ;  /* 0x000ac80001247983 */ /* 0x000f280000300a00 */
[----:B------:R0:W-:Y:S04]  /*95140*/  @P6 STG.E.U8 desc[UR28][R24.64], R2 ;  /* 0x0000000218006986 */ /* 0x0001e8000c10111c */
[----:B0-----:R-:W4:Y:S01]  /*95150*/  LDL.LU.64 R24, [R1+0xac0] ;  /* 0x000ac00001187983 */ /* 0x001f220000300a00 */
[----:B------:R-:W-:Y:S01]  /*95160*/  ISETP.LT.AND P4, PT, R13, UR14, !P1 ;  /* 0x0000000e0d007c0c */ /* 0x000fe2000cf81270 */
[----:B------:R-:W-:Y:S01]  /*95170*/  VIADD R0, R11, 0x33 ;  /* 0x000000330b007836 */ /* 0x000fe20000000000 */
[----:B------:R-:W-:Y:S01]  /*95180*/  ISETP.LT.AND P5, PT, R12, UR45, !P1 ;  /* 0x0000002d0c007c0c */ /* 0x000fe2000cfa1270 */
[----:B------:R-:W4:Y:S01]  /*95190*/  LDL.LU.64 R32, [R1+0xab8] ;  /* 0x000ab80001207983 */ /* 0x000f220000300a00 */
[----:B------:R-:W-:Y:S01]  /*951a0*/  ISETP.LT.AND P6, PT, R60, UR16, !P1 ;  /* 0x000000103c007c0c */ /* 0x000fe2000cfc1270 */
[----:B------:R-:W0:Y:S01]  /*951b0*/  LDCU UR14, c[0x0][0x398] ;  /* 0x00007300ff0e77ac */ /* 0x000e220008000800 */
[----:B------:R-:W-:-:S02]  /*951c0*/  ISETP.GE.AND P0, PT, R0, UR17, PT ;  /* 0x0000001100007c0c */ /* 0x000fc4000bf06270 */
[C---:B------:R-:W-:Y:S01]  /*951d0*/  PRMT R0, R52.reuse, 0x7770, RZ ;  /* 0x0000777034007816 */ /* 0x040fe200000000ff */
[----:B------:R-:W0:Y:S01]  /*951e0*/  LDCU UR17, c[0x0][0x398] ;  /* 0x00007300ff1177ac */ /* 0x000e220008000800 */
[----:B------:R-:W-:Y:S01]  /*951f0*/  PRMT R2, R52, 0x7771, RZ ;  /* 0x0000777134027816 */ /* 0x000fe200000000ff */
[----:B------:R-:W0:Y:S02]  /*95200*/  LDCU UR16, c[0x0][0x398] ;  /* 0x00007300ff1077ac */ /* 0x000e240008000800 */
[----:B--2---:R2:W-:Y:S04]  /*95210*/  @P4 STG.E.U8 desc[UR28][R20.64], R0 ;  /* 0x0000000014004986 */ /* 0x0045e8000c10111c */
[----:B--2---:R-:W2:Y:S01]  /*95220*/  LDL.LU.64 R20, [R1+0xab0] ;  /* 0x000ab00001147983 */ /* 0x004ea20000300a00 */
[----:B------:R-:W-:Y:S01]  /*95230*/  ISETP.LT.AND P1, PT, R48, UR18, !P1 ;  /* 0x0000001230007c0c */ /* 0x000fe2000cf21270 */
[----:B------:R-:W0:Y:S01]  /*95240*/  LDCU UR18, c[0x0][0x398] ;  /* 0x00007300ff1277ac */ /* 0x000e220008000800 */
[----:B------:R-:W-:Y:S01]  /*95250*/  PRMT R0, R52, 0x7772, RZ ;  /* 0x0000777234007816 */ /* 0x000fe200000000ff */
[----:B------:R1:W-:Y:S04]  /*95260*/  @P5 STG.E.U8 desc[UR28][R18.64], R2 ;  /* 0x0000000212005986 */ /* 0x0003e8000c10111c */
[----:B------:R-:W2:Y:S01]  /*95270*/  LDL.LU R53, [R1+0x310] ;  /* 0x0003100001357983 */ /* 0x000ea20000300800 */
[----:B------:R-:W-:Y:S01]  /*95280*/  ISETP.LT.AND P5, PT, R9, UR20, !P2 ;  /* 0x0000001409007c0c */ /* 0x000fe2000d7a1270 */
[----:B------:R-:W0:Y:S01]  /*95290*/  LDCU UR20, c[0x0][0x398] ;  /* 0x00007300ff1477ac */ /* 0x000e220008000800 */
[----:B------:R-:W-:Y:S01]  /*952a0*/  ISETP.LT.AND P4, PT, R44, UR24, !P2 ;  /* 0x000000182c007c0c */ /* 0x000fe2000d781270 */
[----:B------:R-:W2:Y:S01]  /*952b0*/  LDL.LU.64 R22, [R1+0xaa8] ;  /* 0x000aa80001167983 */ /* 0x000ea20000300a00 */
[----:B------:R-:W0:Y:S01]  /*952c0*/  LDCU UR24, c[0x0][0x398] ;  /* 0x00007300ff1877ac */ /* 0x000e220008000800 */
[----:B-1----:R-:W-:-:S02]  /*952d0*/  PRMT R2, R52, 0x7773, RZ ;  /* 0x0000777334027816 */ /* 0x002fc400000000ff */
[----:B------:R1:W-:Y:S01]  /*952e0*/  @P6 STG.E.U8 desc[UR28][R56.64], R0 ;  /* 0x0000000038006986 */ /* 0x0003e2000c10111c */
[----:B------:R-:W-:Y:S01]  /*952f0*/  ISETP.LT.AND P6, PT, R14, UR21, !P2 ;  /* 0x000000150e007c0c */ /* 0x000fe2000d7c1270 */
[----:B------:R-:W0:Y:S02]  /*95300*/  LDCU UR21, c[0x0][0x398] ;  /* 0x00007300ff1577ac */ /* 0x000e240008000800 */
[----:B---3--:R3:W-:Y:S01]  /*95310*/  @P1 STG.E.U8 desc[UR28][R6.64], R2 ;  /* 0x0000000206001986 */ /* 0x0087e2000c10111c */
[----:B-1----:R-:W-:-:S03]  /*95320*/  PRMT R0, R5, 0x7770, RZ ;  /* 0x0000777005007816 */ /* 0x002fc600000000ff */
[----:B---3--:R-:W3:Y:S01]  /*95330*/  LDL.LU.64 R6, [R1+0xaa0] ;  /* 0x000aa00001067983 */ /* 0x008ee20000300a00 */
[----:B------:R-:W-:-:S03]  /*95340*/  PRMT R2, R5, 0x7771, RZ ;  /* 0x0000777105027816 */ /* 0x000fc600000000ff */
[----:B------:R-:W3:Y:S04]  /*95350*/  LDL.LU.64 R18, [R1+0xa98] ;  /* 0x000a980001127983 */ /* 0x000ee80000300a00 */
[----:B------:R-:W3:Y:S04]  /*95360*/  LDL.LU.64 R56, [R1+0xa90] ;  /* 0x000a900001387983 */ /* 0x000ee80000300a00 */
[----:B------:R-:W3:Y:S04]  /*95370*/  LDL.LU R52, [R1+0x300] ;  /* 0x0003000001347983 */ /* 0x000ee80000300800 */
[----:B----4-:R1:W-:Y:S04]  /*95380*/  @P5 STG.E.U8 desc[UR28][R36.64], R0 ;  /* 0x0000000024005986 */ /* 0x0103e8000c10111c */
[----:B------:R4:W-:Y:S04]  /*95390*/  @P4 STG.E.U8 desc[UR28][R24.64], R2 ;  /* 0x0000000218004986 */ /* 0x0009e8000c10111c */
[----:B-1----:R-:W3:Y:S04]  /*953a0*/  LDL.LU.64 R36, [R1+0xa88] ;  /* 0x000a880001247983 */ /* 0x002ee80000300a00 */
[----:B----4-:R-:W4:Y:S01]  /*953b0*/  LDL.LU.64 R24, [R1+0xa80] ;  /* 0x000a800001187983 */ /* 0x010f220000300a00 */
[----:B------:R-:W-:Y:S01]  /*953c0*/  ISETP.LT.AND P1, PT, R16, UR26, !P2 ;  /* 0x0000001a10007c0c */ /* 0x000fe2000d721270 */
[----:B------:R-:W1:Y:S01]  /*953d0*/  LDCU UR26, c[0x0][0x398] ;  /* 0x00007300ff1a77ac */ /* 0x000e620008000800 */
[----:B------:R-:W-:-:S02]  /*953e0*/  PRMT R0, R5, 0x7772, RZ ;  /* 0x0000777205007816 */ /* 0x000fc400000000ff */
[----:B------:R-:W-:-:S03]  /*953f0*/  PRMT R2, R5, 0x7773, RZ ;  /* 0x0000777305027816 */ /* 0x000fc600000000ff */
[----:B------:R0:W-:Y:S04]  /*95400*/  @P6 STG.E.U8 desc[UR28][R32.64], R0 ;  /* 0x0000000020006986 */ /* 0x0001e8000c10111c */
[----:B0-----:R-:W4:Y:S04]  /*95410*/  LDL.LU.64 R32, [R1+0xa78] ;  /* 0x000a780001207983 */ /* 0x001f280000300a00 */
[----:B--2---:R0:W-:Y:S04]  /*95420*/  @P1 STG.E.U8 desc[UR28][R20.64], R2 ;  /* 0x0000000214001986 */ /* 0x0041e8000c10111c */
[----:B0-----:R-:W2:Y:S01]  /*95430*/  LDL.LU.64 R20, [R1+0xa70] ;  /* 0x000a700001147983 */ /* 0x001ea20000300a00 */
[----:B------:R-:W-:Y:S01]  /*95440*/  ISETP.LT.AND P5, PT, R61, UR23, !P2 ;  /* 0x000000173d007c0c */ /* 0x000fe2000d7a1270 */
[----:B------:R-:W0:Y:S01]  /*95450*/  LDCU UR23, c[0x0][0x398] ;  /* 0x00007300ff1777ac */ /* 0x000e220008000800 */
[----:B------:R-:W-:Y:S01]  /*95460*/  ISETP.LT.AND P4, PT, R8, UR30, !P2 ;  /* 0x0000001e08007c0c */ /* 0x000fe2000d781270 */
[----:B------:R-:W2:Y:S01]  /*95470*/  LDL.LU R5, [R1+0x200] ;  /* 0x0002000001057983 */ /* 0x000ea20000300800 */
[----:B------:R-:W-:Y:S01]  /*95480*/  ISETP.LT.AND P6, PT, R49, UR44, !P2 ;  /* 0x0000002c31007c0c */ /* 0x000fe2000d7c1270 */
[----:B------:R-:W0:Y:S01]  /*95490*/  LDCU UR30, c[0x0][0x398] ;  /* 0x00007300ff1e77ac */ /* 0x000e220008000800 */
[----:B------:R-:W-:-:S02]  /*954a0*/  PRMT R0, R53, 0x7770, RZ ;  /* 0x0000777035007816 */ /* 0x000fc400000000ff */
[----:B------:R-:W-:Y:S01]  /*954b0*/  ISETP.LT.AND P1, PT, R40, UR40, !P2 ;  /* 0x0000002828007c0c */ /* 0x000fe2000d721270 */
[----:B------:R-:W0:Y:S01]  /*954c0*/  LDCU UR40, c[0x0][0x398] ;  /* 0x00007300ff2877ac */ /* 0x000e220008000800 */
[----:B------:R-:W-:-:S03]  /*954d0*/  PRMT R2, R53, 0x7771, RZ ;  /* 0x0000777135027816 */ /* 0x000fc600000000ff */
[----:B------:R1:W-:Y:S01]  /*954e0*/  @P5 STG.E.U8 desc[UR28][R22.64], R0 ;  /* 0x0000000016005986 */ /* 0x0003e2000c10111c */
[----:B------:R-:W-:Y:S01]  /*954f0*/  ISETP.LT.AND P5, PT, R28, UR32, !P2 ;  /* 0x000000201c007c0c */ /* 0x000fe2000d7a1270 */
[----:B------:R-:W0:Y:S01]  /*95500*/  LDCU UR32, c[0x0][0x398] ;  /* 0x00007300ff2077ac */ /* 0x000e220008000800 */
[----:B-1----:R-:W-:Y:S01]  /*95510*/  PRMT R0, R53, 0x7772, RZ ;  /* 0x0000777235007816 */ /* 0x002fe200000000ff */
[----:B---3--:R1:W-:Y:S01]  /*95520*/  @P4 STG.E.U8 desc[UR28][R6.64], R2 ;  /* 0x0000000206004986 */ /* 0x0083e2000c10111c */
[----:B------:R-:W-:Y:S01]  /*95530*/  ISETP.LT.AND P4, PT, R55, UR19, !P2 ;  /* 0x0000001337007c0c */ /* 0x000fe2000d781270 */
[----:B------:R-:W3:Y:S02]  /*95540*/  LDCU UR19, c[0x0][0x398] ;  /* 0x00007300ff1377ac */ /* 0x000ee40008000800 */
[----:B------:R0:W-:Y:S01]  /*95550*/  @P6 STG.E.U8 desc[UR28][R18.64], R0 ;  /* 0x0000000012006986 */ /* 0x0001e2000c10111c */
[----:B-1----:R-:W-:-:S03]  /*95560*/  PRMT R2, R53, 0x7773, RZ ;  /* 0x0000777335027816 */ /* 0x002fc600000000ff */
[----:B------:R-:W3:Y:S01]  /*95570*/  LDL.LU.64 R6, [R1+0xa68] ;  /* 0x000a680001067983 */ /* 0x000ee20000300a00 */
[----:B0-----:R-:W-:-:S03]  /*95580*/  PRMT R0, R52, 0x7770, RZ ;  /* 0x0000777034007816 */ /* 0x001fc600000000ff */
[----:B------:R0:W-:Y:S02]  /*95590*/  @P1 STG.E.U8 desc[UR28][R56.64], R2 ;  /* 0x0000000238001986 */ /* 0x0001e4000c10111c */
[----:B0-----:R-:W-:Y:S02]  /*955a0*/  PRMT R2, R52, 0x7771, RZ ;  /* 0x0000777134027816 */ /* 0x001fe400000000ff */
[----:B------:R-:W-:Y:S04]  /*955b0*/  @P5 STG.E.U8 desc[UR28][R36.64], R0 ;  /* 0x0000000024005986 */ /* 0x000fe8000c10111c */
[----:B------:R-:W3:Y:S04]  /*955c0*/  LDL.LU.64 R56, [R1+0xa60] ;  /* 0x000a600001387983 */ /* 0x000ee80000300a00 */
[----:B----4-:R0:W-:Y:S04]  /*955d0*/  @P4 STG.E.U8 desc[UR28][R24.64], R2 ;  /* 0x0000000218004986 */ /* 0x0101e8000c10111c */
[----:B0-----:R-:W4:Y:S01]  /*955e0*/  LDL.LU.64 R24, [R1+0xa50] ;  /* 0x000a500001187983 */ /* 0x001f220000300a00 */
[----:B------:R-:W-:Y:S01]  /*955f0*/  ISETP.LT.AND P6, PT, R15, UR22, !P2 ;  /* 0x000000160f007c0c */ /* 0x000fe2000d7c1270 */
[----:B------:R-:W0:Y:S01]  /*95600*/  LDCU UR22, c[0x0][0x398] ;  /* 0x00007300ff1677ac */ /* 0x000e220008000800 */
[----:B------:R-:W-:Y:S01]  /*95610*/  ISETP.LT.AND P1, PT, R54, UR34, !P2 ;  /* 0x0000002236007c0c */ /* 0x000fe2000d721270 */
[----:B------:R-:W4:Y:S01]  /*95620*/  LDL.LU R53, [R1+0x264] ;  /* 0x0002640001357983 */ /* 0x000f220000300800 */
[C---:B------:R-:W-:Y:S01]  /*95630*/  PRMT R0, R52.reuse, 0x7772, RZ ;  /* 0x0000777234007816 */ /* 0x040fe200000000ff */
[----:B------:R-:W1:Y:S01]  /*95640*/  LDCU UR34, c[0x0][0x398] ;  /* 0x00007300ff2277ac */ /* 0x000e620008000800 */
[----:B------:R-:W-:Y:S01]  /*95650*/  PRMT R2, R52, 0x7773, RZ ;  /* 0x0000777334027816 */ /* 0x000fe200000000ff */
[----:B------:R-:W4:Y:S06]  /*95660*/  LDL.LU.64 R36, [R1+0xa58] ;  /* 0x000a580001247983 */ /* 0x000f2c0000300a00 */
[----:B------:R0:W-:Y:S04]  /*95670*/  @P6 STG.E.U8 desc[UR28][R32.64], R0 ;  /* 0x0000000020006986 */ /* 0x0001e8000c10111c */
[----:B0-----:R-:W4:Y:S04]  /*95680*/  LDL.LU.64 R32, [R1+0xa48] ;  /* 0x000a480001207983 */ /* 0x001f280000300a00 */
[----:B--2---:R0:W-:Y:S04]  /*95690*/  @P1 STG.E.U8 desc[UR28][R20.64], R2 ;  /* 0x0000000214001986 */ /* 0x0041e8000c10111c */
[----:B0-----:R-:W2:Y:S01]  /*956a0*/  LDL.LU.64 R20, [R1+0xa40] ;  /* 0x000a400001147983 */ /* 0x001ea20000300a00 */
[----:B------:R-:W-:-:S02]  /*956b0*/  ISETP.LT.AND P4, PT, R13, UR25, !P2 ;  /* 0x000000190d007c0c */ /* 0x000fc4000d781270 */
[----:B------:R-:W-:Y:S01]  /*956c0*/  ISETP.LT.AND P5, PT, R12, UR15, !P2 ;  /* 0x0000000f0c007c0c */ /* 0x000fe2000d7a1270 */
[----:B------:R-:W-:Y:S01]  /*956d0*/  VIADD R0, R11, 0x34 ;  /* 0x000000340b007836 */ /* 0x000fe20000000000 */
[C---:B------:R-:W-:Y:S01]  /*956e0*/  PRMT R2, R5.reuse, 0x7770, RZ ;  /* 0x0000777005027816 */ /* 0x040fe200000000ff */
[----:B------:R-:W0:Y:S01]  /*956f0*/  LDCU UR25, c[0x0][0x398] ;  /* 0x00007300ff1977ac */ /* 0x000e220008000800 */
[----:B------:R-:W-:Y:S02]  /*95700*/  ISETP.LT.AND P6, PT, R60, UR36, !P2 ;  /* 0x000000243c007c0c */ /* 0x000fe4000d7c1270 */
[----:B------:R-:W-:Y:S01]  /*95710*/  ISETP.GE.AND P1, PT, R0, UR5, PT ;  /* 0x0000000500007c0c */ /* 0x000fe2000bf26270 */
[----:B------:R-:W0:Y:S01]  /*95720*/  LDCU UR15, c[0x0][0x398] ;  /* 0x00007300ff0f77ac */ /* 0x000e220008000800 */
[C---:B------:R-:W-:Y:S02]  /*95730*/  PRMT R0, R5.reuse, 0x7771, RZ ;  /* 0x0000777105007816 */ /* 0x040fe400000000ff */
[----:B------:R-:W-:Y:S01]  /*95740*/  ISETP.LT.AND P2, PT, R48, UR38, !P2 ;  /* 0x0000002630007c0c */ /* 0x000fe2000d741270 */
[----:B------:R-:W0:Y:S01]  /*95750*/  LDCU UR5, c[0x0][0x398] ;  /* 0x00007300ff0577ac */ /* 0x000e220008000800 */
[----:B------:R-:W0:Y:S01]  /*95760*/  LDCU UR36, c[0x0][0x398] ;  /* 0x00007300ff2477ac */ /* 0x000e220008000800 */
[----:B------:R-:W0:Y:S01]  /*95770*/  LDCU UR38, c[0x0][0x398] ;  /* 0x00007300ff2677ac */ /* 0x000e220008000800 */
[----:B---3--:R3:W-:Y:S04]  /*95780*/  @P4 STG.E.U8 desc[UR28][R6.64], R2 ;  /* 0x0000000206004986 */ /* 0x0087e8000c10111c */
[----:B---3--:R-:W3:Y:S01]  /*95790*/  LDL.LU.64 R6, [R1+0xa38] ;  /* 0x000a380001067983 */ /* 0x008ee20000300a00 */
[----:B------:R-:W-:-:S03]  /*957a0*/  PRMT R2, R5, 0x7772, RZ ;  /* 0x0000777205027816 */ /* 0x000fc600000000ff */
[----:B------:R-:W3:Y:S04]  /*957b0*/  LDL.LU R52, [R1+0x254] ;  /* 0x0002540001347983 */ /* 0x000ee80000300800 */
[----:B------:R-:W3:Y:S04]  /*957c0*/  LDL.LU.64 R22, [R1+0xa30] ;  /* 0x000a300001167983 */ /* 0x000ee80000300a00 */
[----:B------:R-:W-:Y:S04]  /*957d0*/  @P5 STG.E.U8 desc[UR28][R56.64], R0 ;  /* 0x0000000038005986 */ /* 0x000fe8000c10111c */
[----:B------:R-:W3:Y:S04]  /*957e0*/  LDL.LU.64 R18, [R1+0xa28] ;  /* 0x000a280001127983 */ /* 0x000ee80000300a00 */
[----:B----4-:R4:W-:Y:S04]  /*957f0*/  @P6 STG.E.U8 desc[UR28][R24.64], R2 ;  /* 0x0000000218006986 */ /* 0x0109e8000c10111c */
[----:B----4-:R-:W4:Y:S01]  /*95800*/  LDL.LU.64 R24, [R1+0xa20] ;  /* 0x000a200001187983 */ /* 0x010f220000300a00 */
[----:B------:R-:W-:Y:S01]  /*95810*/  ISETP.LT.AND P4, PT, R9, UR8, !P3 ;  /* 0x0000000809007c0c */ /* 0x000fe2000df81270 */
[----:B------:R-:W0:Y:S01]  /*95820*/  LDCU UR8, c[0x0][0x398] ;  /* 0x00007300ff0877ac */ /* 0x000e220008000800 */
[----:B------:R-:W-:Y:S01]  /*95830*/  ISETP.LT.AND P6, PT, R44, UR6, !P3 ;  /* 0x000000062c007c0c */ /* 0x000fe2000dfc1270 */
[----:B------:R-:W4:Y:S01]  /*95840*/  LDL.LU.64 R56, [R1+0xa18] ;  /* 0x000a180001387983 */ /* 0x000f220000300a00 */
[----:B------:R-:W-:Y:S01]  /*95850*/  PRMT R0, R5, 0x7773, RZ ;  /* 0x0000777305007816 */ /* 0x000fe200000000ff */
[----:B------:R-:W0:Y:S01]  /*95860*/  LDCU UR6, c[0x0][0x398] ;  /* 0x00007300ff0677ac */ /* 0x000e220008000800 */
[----:B------:R-:W-:-:S03]  /*95870*/  PRMT R2, R53, 0x7770, RZ ;  /* 0x0000777035027816 */ /* 0x000fc600000000ff */
[----:B------:R1:W-:Y:S04]  /*95880*/  @P2 STG.E.U8 desc[UR28][R36.64], R0 ;  /* 0x0000000024002986 */ /* 0x0003e8000c10111c */
[----:B------:R0:W-:Y:S04]  /*95890*/  @P4 STG.E.U8 desc[UR28][R32.64], R2 ;  /* 0x0000000220004986 */ /* 0x0001e8000c10111c */
[----:B-1----:R-:W4:Y:S01]  /*958a0*/  LDL.LU.64 R36, [R1+0xa10] ;  /* 0x000a100001247983 */ /* 0x002f220000300a00 */
[----:B------:R-:W-:-:S03]  /*958b0*/  PRMT R0, R53, 0x7771, RZ ;  /* 0x0000777135007816 */ /* 0x000fc600000000ff */
[----:B------:R-:W4:Y:S04]  /*958c0*/  LDL.LU R5, [R1+0x214] ;  /* 0x0002140001057983 */ /* 0x000f280000300800 */
[----:B0-----:R-:W4:Y:S04]  /*958d0*/  LDL.LU.64 R32, [R1+0xa08] ;  /* 0x000a080001207983 */ /* 0x001f280000300a00 */
[----:B--2---:R0:W-:Y:S04]  /*958e0*/  @P6 STG.E.U8 desc[UR28][R20.64], R0 ;  /* 0x0000000014006986 */ /* 0x0041e8000c10111c */
[----:B0-----:R-:W2:Y:S01]  /*958f0*/  LDL.LU.64 R20, [R1+0xa00] ;  /* 0x000a000001147983 */ /* 0x001ea20000300a00 */
[----:B------:R-:W-:Y:S01]  /*95900*/  ISETP.LT.AND P5, PT, R14, UR4, !P3 ;  /* 0x000000040e007c0c */ /* 0x000fe2000dfa1270 */
[----:B------:R-:W0:Y:S01]  /*95910*/  LDCU UR4, c[0x0][0x398] ;  /* 0x00007300ff0477ac */ /* 0x000e220008000800 */
[----:B------:R-:W-:-:S02]  /*95920*/  ISETP.LT.AND P4, PT, R16, UR10, !P3 ;  /* 0x0000000a10007c0c */ /* 0x000fc4000df81270 */
[----:B------:R-:W-:Y:S01]  /*95930*/  ISETP.LT.AND P2, PT, R61, UR12, !P3 ;  /* 0x0000000c3d007c0c */ /* 0x000fe2000df41270 */
[----:B------:R-:W1:Y:S01]  /*95940*/  LDCU UR10, c[0x0][0x398] ;  /* 0x00007300ff0a77ac */ /* 0x000e620008000800 */
[C---:B------:R-:W-:Y:S02]  /*95950*/  PRMT R2, R53.reuse, 0x7772, RZ ;  /* 0x0000777235027816 */ /* 0x040fe400000000ff */
[----:B------:R-:W-:Y:S01]  /*95960*/  ISETP.LT.AND P6, PT, R8, UR42, !P3 ;  /* 0x0000002a08007c0c */ /* 0x000fe2000dfc1270 */
[----:B------:R-:W0:Y:S01]  /*95970*/  LDCU UR12, c[0x0][0x398] ;  /* 0x00007300ff0c77ac */ /* 0x000e220008000800 */
[----:B------:R-:W-:Y:S01]  /*95980*/  PRMT R0, R53, 0x7773, RZ ;  /* 0x0000777335007816 */ /* 0x000fe200000000ff */
[----:B------:R-:W0:Y:S02]  /*95990*/  LDCU UR42, c[0x0][0x398] ;  /* 0x00007300ff2a77ac */ /* 0x000e240008000800 */
[----:B---3--:R3:W-:Y:S04]  /*959a0*/  @P5 STG.E.U8 desc[UR28][R6.64], R2 ;  /* 0x0000000206005986 */ /* 0x0087e8000c10111c */
[----:B------:R0:W-:Y:S04]  /*959b0*/  @P4 STG.E.U8 desc[UR28][R22.64], R0 ;  /* 0x0000000016004986 */ /* 0x0001e8000c10111c */
[----:B---3--:R-:W3:Y:S01]  /*959c0*/  LDL.LU.64 R6, [R1+0x9f8] ;  /* 0x0009f80001067983 */ /* 0x008ee20000300a00 */
[----:B------:R-:W-:-:S02]  /*959d0*/  PRMT R2, R52, 0x7770, RZ ;  /* 0x0000777034027816 */ /* 0x000fc400000000ff */
[----:B0-----:R-:W-:-:S03]  /*959e0*/  PRMT R0, R52, 0x7771, RZ ;  /* 0x0000777134007816 */ /* 0x001fc600000000ff */
[----:B------:R0:W-:Y:S01]  /*959f0*/  @P2 STG.E.U8 desc[UR28][R18.64], R2 ;  /* 0x0000000212002986 */ /* 0x0001e2000c10111c */
[----:B------:R-:W-:Y:S02]  /*95a00*/  ISETP.LT.AND P5, PT, R49, UR46, !P3 ;  /* 0x0000002e31007c0c */ /* 0x000fe4000dfa1270 */
[----:B------:R-:W-:Y:S01]  /*95a10*/  ISETP.LT.AND P4, PT, R40, UR47, !P3 ;  /* 0x0000002f28007c0c */ /* 0x000fe2000df81270 */
[----:B----4-:R4:W-:Y:S01]  /*95a20*/  @P6 STG.E.U8 desc[UR28][R24.64], R0 ;  /* 0x0000000018006986 */ /* 0x0109e2000c10111c */
[----:B0-----:R-:W-:-:S03]  /*95a30*/  PRMT R2, R52, 0x7772, RZ ;  /* 0x0000777234027816 */ /* 0x001fc600000000ff */
[----:B----4-:R-:W4:Y:S04]  /*95a40*/  LDL.LU.64 R24, [R1+0x9f0] ;  /* 0x0009f00001187983 */ /* 0x010f280000300a00 */
[----:B------:R-:W4:Y:S01]  /*95a50*/  LDL.LU R17, [R1+0x334] ;  /* 0x0003340001117983 */ /* 0x000f220000300800 */
[----:B------:R-:W-:-:S03]  /*95a60*/  PRMT R0, R52, 0x7773, RZ ;  /* 0x0000777334007816 */ /* 0x000fc600000000ff */
[----:B------:R-:W4:Y:S01]  /*95a70*/  LDL.LU.64 R52, [R1+0x9e8] ;  /* 0x0009e80001347983 */ /* 0x000f220000300a00 */
[----:B------:R-:W-:Y:S01]  /*95a80*/  ISETP.LT.AND P2, PT, R28, UR11, !P3 ;  /* 0x0000000b1c007c0c */ /* 0x000fe2000df41270 */
[----:B------:R-:W0:Y:S01]  /*95a90*/  LDCU UR11, c[0x0][0x398] ;  /* 0x00007300ff0b77ac */ /* 0x000e220008000800 */
[----:B------:R-:W-:Y:S01]  /*95aa0*/  ISETP.LT.AND P6, PT, R55, UR48, !P3 ;  /* 0x0000003037007c0c */ /* 0x000fe2000dfc1270 */
[----:B------:R1:W-:Y:S04]  /*95ab0*/  @P5 STG.E.U8 desc[UR28][R56.64], R2 ;  /* 0x0000000238005986 */ /* 0x0003e8000c10111c */
[----:B------:R0:W-:Y:S01]  /*95ac0*/  @P4 STG.E.U8 desc[UR28][R36.64], R0 ;  /* 0x0000000024004986 */ /* 0x0001e2000c10111c */
[----:B-1----:R-:W-:-:S03]  /*95ad0*/  PRMT R2, R5, 0x7770, RZ ;  /* 0x0000777005027816 */ /* 0x002fc600000000ff */
[----:B------:R-:W4:Y:S01]  /*95ae0*/  LDL.LU.64 R56, [R1+0x9e0] ;  /* 0x0009e00001387983 */ /* 0x000f220000300a00 */
[----:B0-----:R-:W-:-:S03]  /*95af0*/  PRMT R0, R5, 0x7771, RZ ;  /* 0x0000777105007816 */ /* 0x001fc600000000ff */
[----:B------:R-:W-:Y:S04]  /*95b00*/  @P2 STG.E.U8 desc[UR28][R32.64], R2 ;  /* 0x0000000220002986 */ /* 0x000fe8000c10111c */
[----:B------:R-:W4:Y:S04]  /*95b10*/  LDL.LU.64 R36, [R1+0x9d8] ;  /* 0x0009d80001247983 */ /* 0x000f280000300a00 */
[----:B--2---:R0:W-:Y:S04]  /*95b20*/  @P6 STG.E.U8 desc[UR28][R20.64], R0 ;  /* 0x0000000014006986 */ /* 0x0041e8000c10111c */
[----:B0-----:R-:W2:Y:S01]  /*95b30*/  LDL.LU.64 R20, [R1+0x9d0] ;  /* 0x0009d00001147983 */ /* 0x001ea20000300a00 */
[----:B------:R-:W-:-:S02]  /*95b40*/  ISETP.LT.AND P5, PT, R15, UR14, !P3 ;  /* 0x0000000e0f007c0c */ /* 0x000fc4000dfa1270 */
[----:B------:R-:W-:Y:S01]  /*95b50*/  PRMT R2, R5, 0x7772, RZ ;  /* 0x0000777205027816 */ /* 0x000fe200000000ff */
[----:B------:R-:W2:Y:S01]  /*95b60*/  LDL.LU R10, [R1+0x324] ;  /* 0x00032400010a7983 */ /* 0x000ea20000300800 */
[----:B------:R-:W-:Y:S01]  /*95b70*/  ISETP.LT.AND P4, PT, R54, UR17, !P3 ;  /* 0x0000001136007c0c */ /* 0x000fe2000df81270 */
[----:B------:R-:W-:Y:S01]  /*95b80*/  VIADD R0, R11, 0x35 ;  /* 0x000000350b007836 */ /* 0x000fe20000000000 */
[----:B------:R-:W-:Y:S01]  /*95b90*/  ISETP.LT.AND P6, PT, R12, UR18, !P3 ;  /* 0x000000120c007c0c */ /* 0x000fe2000dfc1270 */
[----:B------:R-:W0:Y:S03]  /*95ba0*/  LDCU UR14, c[0x0][0x398] ;  /* 0x00007300ff0e77ac */ /* 0x000e260008000800 */
[----:B------:R-:W-:Y:S01]  /*95bb0*/  ISETP.GE.AND P2, PT, R0, UR13, PT ;  /* 0x0000000d00007c0c */ /* 0x000fe2000bf46270 */
[----:B------:R-:W1:Y:S01]  /*95bc0*/  LDCU UR17, c[0x0][0x398] ;  /* 0x00007300ff1177ac */ /* 0x000e620008000800 */
[----:B------:R-:W0:Y:S01]  /*95bd0*/  LDCU UR13, c[0x0][0x398] ;  /* 0x00007300ff0d77ac */ /* 0x000e220008000800 */
[----:B------:R-:W0:Y:S01]  /*95be0*/  LDCU UR18, c[0x0][0x398] ;  /* 0x00007300ff1277ac */ /* 0x000e220008000800 */
[----:B---3--:R3:W-:Y:S01]  /*95bf0*/  @P5 STG.E.U8 desc[UR28][R6.64], R2 ;  /* 0x0000000206005986 */ /* 0x0087e2000c10111c */
[----:B------:R-:W-:Y:S01]  /*95c00*/  ISETP.LT.AND P5, PT, R13, UR16, !P3 ;  /* 0x000000100d007c0c */ /* 0x000fe2000dfa1270 */
[----:B------:R-:W0:Y:S02]  /*95c10*/  LDCU UR16, c[0x0][0x398] ;  /* 0x00007300ff1077ac */ /* 0x000e240008000800 */
[----:B---3--:R-:W3:Y:S01]  /*95c20*/  LDL.LU.64 R6, [R1+0x9c8] ;  /* 0x0009c80001067983 */ /* 0x008ee20000300a00 */
[----:B------:R-:W-:-:S03]  /*95c30*/  PRMT R2, R5, 0x7773, RZ ;  /* 0x0000777305027816 */ /* 0x000fc600000000ff */
[----:B------:R-:W3:Y:S04]  /*95c40*/  LDL.LU.64 R32, [R1+0x9c0] ;  /* 0x0009c00001207983 */ /* 0x000ee80000300a00 */
[----:B----4-:R4:W-:Y:S01]  /*95c50*/  @P4 STG.E.U8 desc[UR28][R24.64], R2 ;  /* 0x0000000218004986 */ /* 0x0109e2000c10111c */
[----:B------:R-:W-:-:S05]  /*95c60*/  PRMT R0, R17, 0x7770, RZ ;  /* 0x0000777011007816 */ /* 0x000fca00000000ff */
[----:B------:R0:W-:Y:S04]  /*95c70*/  @P5 STG.E.U8 desc[UR28][R52.64], R0 ;  /* 0x0000000034005986 */ /* 0x0001e8000c10111c */
[----:B----4-:R-:W4:Y:S04]  /*95c80*/  LDL.LU.64 R24, [R1+0x9b8] ;  /* 0x0009b80001187983 */ /* 0x010f280000300a00 */
[----:B0-----:R-:W4:Y:S01]  /*95c90*/  LDL.LU.64 R52, [R1+0x9b0] ;  /* 0x0009b00001347983 */ /* 0x001f220000300a00 */
[----:B------:R-:W-:Y:S01]  /*95ca0*/  ISETP.LT.AND P4, PT, R60, UR20, !P3 ;  /* 0x000000143c007c0c */ /* 0x000fe2000df81270 */
[----:B------:R-:W0:Y:S01]  /*95cb0*/  LDCU UR20, c[0x0][0x398] ;  /* 0x00007300ff1477ac */ /* 0x000e220008000800 */
[----:B------:R-:W-:Y:S01]  /*95cc0*/  ISETP.LT.AND P3, PT, R48, UR21, !P3 ;  /* 0x0000001530007c0c */ /* 0x000fe2000df61270 */
[----:B------:R-:W4:Y:S01]  /*95cd0*/  LDL.LU R5, [R1+0x314] ;  /* 0x0003140001057983 */ /* 0x000f220000300800 */
[C---:B------:R-:W-:Y:S01]  /*95ce0*/  PRMT R2, R17.reuse, 0x7771, RZ ;  /* 0x0000777111027816 */ /* 0x040fe200000000ff */
[----:B------:R-:W0:Y:S01]  /*95cf0*/  LDCU UR21, c[0x0][0x398] ;  /* 0x00007300ff1577ac */ /* 0x000e220008000800 */
[C---:B------:R-:W-:Y:S01]  /*95d00*/  PRMT R0, R17.reuse, 0x7772, RZ ;  /* 0x0000777211007816 */ /* 0x040fe200000000ff */
[----:B------:R-:W4:Y:S04]  /*95d10*/  LDL.LU.64 R22, [R1+0x9a8] ;  /* 0x0009a80001167983 */ /* 0x000f280000300a00 */
[----:B------:R0:W-:Y:S04]  /*95d20*/  @P6 STG.E.U8 desc[UR28][R56.64], R2 ;  /* 0x0000000238006986 */ /* 0x0001e8000c10111c */
[----:B------:R-:W-:Y:S01]  /*95d30*/  @P4 STG.E.U8 desc[UR28][R36.64], R0 ;  /* 0x0000000024004986 */ /* 0x000fe2000c10111c */
[----:B0-----:R-:W-:-:S05]  /*95d40*/  PRMT R2, R17, 0x7773, RZ ;  /* 0x0000777311027816 */ /* 0x001fca00000000ff */
[----:B--2---:R0:W-:Y:S04]  /*95d50*/  @P3 STG.E.U8 desc[UR28][R20.64], R2 ;  /* 0x0000000214003986 */ /* 0x0041e8000c10111c */
[----:B0-----:R-:W2:Y:S01]  /*95d60*/  LDL.LU.64 R20, [R1+0x9a0] ;  /* 0x0009a00001147983 */ /* 0x001ea20000300a00 */
[----:B------:R-:W-:Y:S01]  /*95d70*/  ISETP.LT.AND P6, PT, R9, UR24, !P0 ;  /* 0x0000001809007c0c */ /* 0x000fe2000c7c1270 */
[----:B------:R-:W0:Y:S01]  /*95d80*/  LDCU UR24, c[0x0][0x398] ;  /* 0x00007300ff1877ac */ /* 0x000e220008000800 */
[----:B------:R-:W-:Y:S01]  /*95d90*/  ISETP.LT.AND P5, PT, R44, UR23, !P0 ;  /* 0x000000172c007c0c */ /* 0x000fe2000c7a1270 */
[----:B------:R-:W2:Y:S01]  /*95da0*/  LDL.LU.64 R18, [R1+0x998] ;  /* 0x0009980001127983 */ /* 0x000ea20000300a00 */
[----:B------:R-:W-:Y:S01]  /*95db0*/  PRMT R0, R10, 0x7770, RZ ;  /* 0x000077700a007816 */ /* 0x000fe200000000ff */
[----:B------:R-:W0:Y:S01]  /*95dc0*/  LDCU UR23, c[0x0][0x398] ;  /* 0x00007300ff1777ac */ /* 0x000e220008000800 */
[----:B------:R-:W-:Y:S01]  /*95dd0*/  ISETP.LT.AND P4, PT, R14, UR26, !P0 ;  /* 0x0000001a0e007c0c */ /* 0x000fe2000c781270 */
[----:B------:R-:W2:Y:S01]  /*95de0*/  LDL.LU.64 R56, [R1+0x990] ;  /* 0x0009900001387983 */ /* 0x000ea20000300a00 */
[----:B------:R-:W-:Y:S01]  /*95df0*/  ISETP.LT.AND P3, PT, R16, UR30, !P0 ;  /* 0x0000001e10007c0c */ /* 0x000fe2000c761270 */
[----:B------:R-:W0:Y:S01]  /*95e00*/  LDCU UR26, c[0x0][0x398] ;  /* 0x00007300ff1a77ac */ /* 0x000e220008000800 */
[C---:B------:R-:W-:Y:S01]  /*95e10*/  PRMT R2, R10.reuse, 0x7771, RZ ;  /* 0x000077710a027816 */ /* 0x040fe200000000ff */
[----:B------:R-:W0:Y:S02]  /*95e20*/  LDCU UR30, c[0x0][0x398] ;  /* 0x00007300ff1e77ac */ /* 0x000e240008000800 */
[----:B---3--:R3:W-:Y:S04]  /*95e30*/  @P6 STG.E.U8 desc[UR28][R6.64], R0 ;  /* 0x0000000006006986 */ /* 0x0087e8000c10111c */
[----:B------:R0:W-:Y:S04]  /*95e40*/  @P5 STG.E.U8 desc[UR28][R32.64], R2 ;  /* 0x0000000220005986 */ /* 0x0001e8000c10111c */
[----:B---3--:R-:W3:Y:S01]  /*95e50*/  LDL.LU R6, [R1+0x304] ;  /* 0x0003040001067983 */ /* 0x008ee20000300800 */
[----:B------:R-:W-:-:S02]  /*95e60*/  PRMT R0, R10, 0x7772, RZ ;  /* 0x000077720a007816 */ /* 0x000fc400000000ff */
[----:B0-----:R-:W-:Y:S01]  /*95e70*/  PRMT R2, R10, 0x7773, RZ ;  /* 0x000077730a027816 */ /* 0x001fe200000000ff */
[----:B------:R-:W3:Y:S04]  /*95e80*/  LDL.LU.64 R36, [R1+0x988] ;  /* 0x0009880001247983 */ /* 0x000ee80000300a00 */
[----:B------:R-:W3:Y:S01]  /*95e90*/  LDL.LU.64 R32, [R1+0x980] ;  /* 0x0009800001207983 */ /* 0x000ee20000300a00 */
[----:B------:R-:W-:Y:S01]  /*95ea0*/  ISETP.LT.AND P6, PT, R61, UR19, !P0 ;  /* 0x000000133d007c0c */ /* 0x000fe2000c7c1270 */
[----:B------:R-:W0:Y:S01]  /*95eb0*/  LDCU UR19, c[0x0][0x398] ;  /* 0x00007300ff1377ac */ /* 0x000e220008000800 */
[----:B------:R-:W-:Y:S01]  /*95ec0*/  ISETP.LT.AND P5, PT, R8, UR22, !P0 ;  /* 0x0000001608007c0c */ /* 0x000fe2000c7a1270 */
[----:B------:R-:W0:Y:S01]  /*95ed0*/  LDCU UR22, c[0x0][0x398] ;  /* 0x00007300ff1677ac */ /* 0x000e220008000800 */
[----:B----4-:R-:W-:Y:S04]  /*95ee0*/  @P4 STG.E.U8 desc[UR28][R24.64], R0 ;  /* 0x0000000018004986 */ /* 0x010fe8000c10111c */
[----:B------:R4:W-:Y:S04]  /*95ef0*/  @P3 STG.E.U8 desc[UR28][R52.64], R2 ;  /* 0x0000000234003986 */ /* 0x0009e8000c10111c */
[----:B----4-:R-:W4:Y:S01]  /*95f00*/  LDL.LU.64 R52, [R1+0x978] ;  /* 0x0009780001347983 */ /* 0x010f220000300a00 */
[----:B------:R-:W-:-:S02]  /*95f10*/  PRMT R0, R5, 0x7770, RZ ;  /* 0x0000777005007816 */ /* 0x000fc400000000ff */
[----:B------:R-:W-:Y:S01]  /*95f20*/  PRMT R2, R5, 0x7771, RZ ;  /* 0x0000777105027816 */ /* 0x000fe200000000ff */
[----:B------:R-:W4:Y:S04]  /*95f30*/  LDL.LU.64 R24, [R1+0x970] ;  /* 0x0009700001187983 */ /* 0x000f280000300a00 */
[----:B------:R-:W4:Y:S04]  /*95f40*/  LDL.LU R10, [R1+0x204] ;  /* 0x00020400010a7983 */ /* 0x000f280000300800 */
[----:B------:R-:W-:Y:S04]  /*95f50*/  @P6 STG.E.U8 desc[UR28][R22.64], R0 ;  /* 0x0000000016006986 */ /* 0x000fe8000c10111c */
[----:B--2---:R2:W-:Y:S04]  /*95f60*/  @P5 STG.E.U8 desc[UR28][R20.64], R2 ;  /* 0x0000000214005986 */ /* 0x0045e8000c10111c */
[----:B--2---:R-:W2:Y:S01]  /*95f70*/  LDL.LU.64 R20, [R1+0x968] ;  /* 0x0009680001147983 */ /* 0x004ea20000300a00 */
[----:B------:R-:W-:-:S02]  /*95f80*/  ISETP.LT.AND P4, PT, R49, UR32, !P0 ;  /* 0x0000002031007c0c */ /* 0x000fc4000c781270 */
[----:B------:R-:W-:Y:S01]  /*95f90*/  ISETP.LT.AND P3, PT, R40, UR25, !P0 ;  /* 0x0000001928007c0c */ /* 0x000fe2000c761270 */
[----:B------:R-:W0:Y:S01]  /*95fa0*/  LDCU UR25, c[0x0][0x398] ;  /* 0x00007300ff1977ac */ /* 0x000e220008000800 */
[----:B------:R-:W-:Y:S02]  /*95fb0*/  PRMT R0, R5, 0x7772, RZ ;  /* 0x0000777205007816 */ /* 0x000fe400000000ff */
[----:B------:R-:W-:Y:S02]  /*95fc0*/  ISETP.LT.AND P6, PT, R28, UR34, !P0 ;  /* 0x000000221c007c0c */ /* 0x000fe4000c7c1270 */
[----:B------:R-:W-:Y:S01]  /*95fd0*/  ISETP.LT.AND P5, PT, R55, UR15, !P0 ;  /* 0x0000000f37007c0c */ /* 0x000fe2000c7a1270 */
[----:B------:R-:W0:Y:S01]  /*95fe0*/  LDCU UR15, c[0x0][0x398] ;  /* 0x00007300ff0f77ac */ /* 0x000e220008000800 */
[----:B------:R-:W-:-:S03]  /*95ff0*/  PRMT R2, R5, 0x7773, RZ ;  /* 0x0000777305027816 */ /* 0x000fc600000000ff */
[----:B------:R-:W-:Y:S01]  /*96000*/  @P4 STG.E.U8 desc[UR28][R18.64], R0 ;  /* 0x0000000012004986 */ /* 0x000fe2000c10111c */
[----:B------:R-:W-:Y:S01]  /*96010*/  ISETP.LT.AND P4, PT, R15, UR5, !P0 ;  /* 0x000000050f007c0c */ /* 0x000fe2000c781270 */
[----:B------:R-:W0:Y:S02]  /*96020*/  LDCU UR5, c[0x0][0x398] ;  /* 0x00007300ff0577ac */ /* 0x000e240008000800 */
[----:B------:R1:W-:Y:S04]  /*96030*/  @P3 STG.E.U8 desc[UR28][R56.64], R2 ;  /* 0x0000000238003986 */ /* 0x0003e8000c10111c */
[----:B-1----:R-:W2:Y:S01]  /*96040*/  LDL.LU.64 R56, [R1+0x960] ;  /* 0x0009600001387983 */ /* 0x002ea20000300a00 */
[----:B------:R-:W-:Y:S01]  /*96050*/  ISETP.LT.AND P3, PT, R54, UR8, !P0 ;  /* 0x0000000836007c0c */ /* 0x000fe2000c761270 */
[----:B------:R-:W1:Y:S01]  /*96060*/  LDCU UR8, c[0x0][0x398] ;  /* 0x00007300ff0877ac */ /* 0x000e620008000800 */
[----:B---3--:R-:W-:-:S02]  /*96070*/  PRMT R0, R6, 0x7770, RZ ;  /* 0x0000777006007816 */ /* 0x008fc400000000ff */
[----:B------:R-:W-:-:S03]  /*96080*/  PRMT R2, R6, 0x7771, RZ ;  /* 0x0000777106027816 */ /* 0x000fc600000000ff */
[----:B------:R3:W-:Y:S04]  /*96090*/  @P6 STG.E.U8 desc[UR28][R36.64], R0 ;  /* 0x0000000024006986 */ /* 0x0007e8000c10111c */
[----:B------:R0:W-:Y:S04]  /*960a0*/  @P5 STG.E.U8 desc[UR28][R32.64], R2 ;  /* 0x0000000220005986 */ /* 0x0001e8000c10111c */
[----:B---3--:R-:W3:Y:S01]  /*960b0*/  LDL.LU.64 R36, [R1+0x950] ;  /* 0x0009500001247983 */ /* 0x008ee20000300a00 */
[----:B------:R-:W-:-:S03]  /*960c0*/  PRMT R0, R6, 0x7772, RZ ;  /* 0x0000777206007816 */ /* 0x000fc600000000ff */
[----:B------:R-:W3:Y:S01]  /*960d0*/  LDL.LU R5, [R1+0x268] ;  /* 0x0002680001057983 */ /* 0x000ee20000300800 */
[----:B0-----:R-:W-:-:S03]  /*960e0*/  PRMT R2, R6, 0x7773, RZ ;  /* 0x0000777306027816 */ /* 0x001fc600000000ff */
[----:B------:R-:W3:Y:S01]  /*960f0*/  LDL.LU.64 R6, [R1+0x958] ;  /* 0x0009580001067983 */ /* 0x000ee20000300a00 */
[----:B------:R-:W-:Y:S01]  /*96100*/  ISETP.LT.AND P5, PT, R13, UR6, !P0 ;  /* 0x000000060d007c0c */ /* 0x000fe2000c7a1270 */
[----:B------:R-:W0:Y:S02]  /*96110*/  LDCU UR6, c[0x0][0x398] ;  /* 0x00007300ff0677ac */ /* 0x000e240008000800 */
[----:B----4-:R4:W-:Y:S04]  /*96120*/  @P4 STG.E.U8 desc[UR28][R52.64], R0 ;  /* 0x0000000034004986 */ /* 0x0109e8000c10111c */
[----:B----4-:R-:W4:Y:S04]  /*96130*/  LDL.LU.64 R52, [R1+0x948] ;  /* 0x0009480001347983 */ /* 0x010f280000300a00 */
[----:B------:R0:W-:Y:S04]  /*96140*/  @P3 STG.E.U8 desc[UR28][R24.64], R2 ;  /* 0x0000000218003986 */ /* 0x0001e8000c10111c */
[----:B------:R-:W4:Y:S01]  /*96150*/  LDL.LU.64 R22, [R1+0x940] ;  /* 0x0009400001167983 */ /* 0x000f220000300a00 */
[----:B0-----:R-:W-:-:S03]  /*96160*/  PRMT R2, R10, 0x7770, RZ ;  /* 0x000077700a027816 */ /* 0x001fc600000000ff */
[----:B------:R-:W4:Y:S04]  /*96170*/  LDL.LU.64 R24, [R1+0x938] ;  /* 0x0009380001187983 */ /* 0x000f280000300a00 */
[----:B--2---:R0:W-:Y:S04]  /*96180*/  @P5 STG.E.U8 desc[UR28][R20.64], R2 ;  /* 0x0000000214005986 */ /* 0x0041e8000c10111c */
[----:B0-----:R-:W2:Y:S01]  /*96190*/  LDL.LU.64 R20, [R1+0x930] ;  /* 0x0009300001147983 */ /* 0x001ea20000300a00 */
[----:B------:R-:W-:Y:S01]  /*961a0*/  ISETP.LT.AND P4, PT, R12, UR4, !P0 ;  /* 0x000000040c007c0c */ /* 0x000fe2000c781270 */
[----:B------:R-:W-:Y:S01]  /*961b0*/  VIADD R0, R11, 0x36 ;  /* 0x000000360b007836 */ /* 0x000fe20000000000 */
[----:B------:R-:W-:Y:S01]  /*961c0*/  ISETP.LT.AND P6, PT, R60, UR10, !P0 ;  /* 0x0000000a3c007c0c */ /* 0x000fe2000c7c1270 */
[----:B------:R-:W2:Y:S01]  /*961d0*/  LDL.LU R32, [R1+0x258] ;  /* 0x0002580001207983 */ /* 0x000ea20000300800 */
[----:B------:R-:W-:Y:S01]  /*961e0*/  ISETP.LT.AND P0, PT, R48, UR12, !P0 ;  /* 0x0000000c30007c0c */ /* 0x000fe2000c701270 */
[----:B------:R-:W0:Y:S01]  /*961f0*/  LDCU UR4, c[0x0][0x398] ;  /* 0x00007300ff0477ac */ /* 0x000e220008000800 */
[----:B------:R-:W-:Y:S01]  /*96200*/  ISETP.GE.AND P3, PT, R0, UR7, PT ;  /* 0x0000000700007c0c */ /* 0x000fe2000bf66270 */
[----:B------:R-:W2:Y:S01]  /*96210*/  LDL.LU.64 R18, [R1+0x928] ;  /* 0x0009280001127983 */ /* 0x000ea20000300a00 */
[----:B------:R-:W-:Y:S01]  /*96220*/  ISETP.LT.AND P5, PT, R9, UR36, !P1 ;  /* 0x0000002409007c0c */ /* 0x000fe2000cfa1270 */
[----:B------:R-:W0:Y:S01]  /*96230*/  LDCU UR7, c[0x0][0x398] ;  /* 0x00007300ff0777ac */ /* 0x000e220008000800 */
[----:B------:R-:W-:-:S02]  /*96240*/  PRMT R0, R10, 0x7771, RZ ;  /* 0x000077710a007816 */ /* 0x000fc400000000ff */
[C---:B------:R-:W-:Y:S01]  /*96250*/  PRMT R2, R10.reuse, 0x7772, RZ ;  /* 0x000077720a027816 */ /* 0x040fe200000000ff */
[----:B------:R-:W0:Y:S02]  /*96260*/  LDCU UR10, c[0x0][0x398] ;  /* 0x00007300ff0a77ac */ /* 0x000e240008000800 */
[----:B------:R1:W-:Y:S01]  /*96270*/  @P4 STG.E.U8 desc[UR28][R56.64], R0 ;  /* 0x0000000038004986 */ /* 0x0003e2000c10111c */
[----:B------:R-:W0:Y:S01]  /*96280*/  LDCU UR12, c[0x0][0x398] ;  /* 0x00007300ff0c77ac */ /* 0x000e220008000800 */
[----:B-1----:R-:W-:Y:S02]  /*96290*/  PRMT R0, R10, 0x7773, RZ ;  /* 0x000077730a007816 */ /* 0x002fe400000000ff */
[----:B------:R-:W-:Y:S01]  /*962a0*/  ISETP.LT.AND P4, PT, R14, UR38, !P1 ;  /* 0x000000260e007c0c */ /* 0x000fe2000cf81270 */
[----:B---3--:R1:W-:Y:S01]  /*962b0*/  @P6 STG.E.U8 desc[UR28][R36.64], R2 ;  /* 0x0000000224006986 */ /* 0x0083e2000c10111c */
[----:B------:R-:W-:Y:S01]  /*962c0*/  ISETP.LT.AND P6, PT, R44, UR11, !P1 ;  /* 0x0000000b2c007c0c */ /* 0x000fe2000cfc1270 */
[----:B------:R-:W3:Y:S02]  /*962d0*/  LDCU UR11, c[0x0][0x398] ;  /* 0x00007300ff0b77ac */ /* 0x000ee40008000800 */
[----:B------:R0:W-:Y:S01]  /*962e0*/  @P0 STG.E.U8 desc[UR28][R6.64], R0 ;  /* 0x0000000006000986 */ /* 0x0001e2000c10111c */
[----:B-1----:R-:W-:-:S03]  /*962f0*/  PRMT R2, R5, 0x7770, RZ ;  /* 0x0000777005027816 */ /* 0x002fc600000000ff */
[----:B------:R-:W3:Y:S04]  /*96300*/  LDL.LU.64 R36, [R1+0x920] ;  /* 0x0009200001247983 */ /* 0x000ee80000300a00 */
[----:B------:R-:W3:Y:S04]  /*96310*/  LDL.LU.64 R56, [R1+0x918] ;  /* 0x0009180001387983 */ /* 0x000ee80000300a00 */
[----:B0-----:R-:W3:Y:S01]  /*96320*/  LDL.LU.64 R6, [R1+0x910] ;  /* 0x0009100001067983 */ /* 0x001ee20000300a00 */
[----:B------:R-:W-:-:S03]  /*96330*/  PRMT R0, R5, 0x7771, RZ ;  /* 0x0000777105007816 */ /* 0x000fc600000000ff */
[----:B----4-:R0:W-:Y:S01]  /*96340*/  @P5 STG.E.U8 desc[UR28][R52.64], R2 ;  /* 0x0000000234005986 */ /* 0x0101e2000c10111c */
[----:B------:R-:W-:Y:S01]  /*96350*/  ISETP.LT.AND P5, PT, R16, UR14, !P1 ;  /* 0x0000000e10007c0c */ /* 0x000fe2000cfa1270 */
[----:B------:R-:W1:Y:S02]  /*96360*/  LDCU UR14, c[0x0][0x398] ;  /* 0x00007300ff0e77ac */ /* 0x000e640008000800 */
[----:B0-----:R-:W4:Y:S04]  /*96370*/  LDL.LU.64 R52, [R1+0x908] ;  /* 0x0009080001347983 */ /* 0x001f280000300a00 */
[----:B------:R-:W4:Y:S01]  /*96380*/  LDL.LU R10, [R1+0x218] ;  /* 0x00021800010a7983 */ /* 0x000f220000300800 */
[----:B------:R-:W-:-:S03]  /*96390*/  PRMT R2, R5, 0x7772, RZ ;  /* 0x0000777205027816 */ /* 0x000fc600000000ff */
[----:B------:R0:W-:Y:S04]  /*963a0*/  @P6 STG.E.U8 desc[UR28][R22.64], R0 ;  /* 0x0000000016006986 */ /* 0x0001e8000c10111c */
[----:B------:R1:W-:Y:S01]  /*963b0*/  @P4 STG.E.U8 desc[UR28][R24.64], R2 ;  /* 0x0000000218004986 */ /* 0x0003e2000c10111c */
[----:B0-----:R-:W-:-:S03]  /*963c0*/  PRMT R0, R5, 0x7773, RZ ;  /* 0x0000777305007816 */ /* 0x001fc600000000ff */
[----:B-1----:R-:W4:Y:S04]  /*963d0*/  LDL.LU.64 R24, [R1+0x900] ;  /* 0x0009000001187983 */ /* 0x002f280000300a00 */
[----:B--2---:R0:W-:Y:S04]  /*963e0*/  @P5 STG.E.U8 desc[UR28][R20.64], R0 ;  /* 0x0000000014005986 */ /* 0x0041e8000c10111c */
[----:B0-----:R-:W2:Y:S01]  /*963f0*/  LDL.LU.64 R20, [R1+0x8f0] ;  /* 0x0008f00001147983 */ /* 0x001ea20000300a00 */
[----:B------:R-:W-:Y:S02]  /*96400*/  ISETP.LT.AND P0, PT, R61, UR40, !P1 ;  /* 0x000000283d007c0c */ /* 0x000fe4000cf01270 */
[----:B------:R-:W-:Y:S01]  /*96410*/  ISETP.LT.AND P6, PT, R8, UR17, !P1 ;  /* 0x0000001108007c0c */ /* 0x000fe2000cfc1270 */
[----:B------:R-:W2:Y:S01]  /*96420*/  LDL.LU R5, [R1+0x338] ;  /* 0x0003380001057983 */ /* 0x000ea20000300800 */
[----:B------:R-:W-:Y:S01]  /*96430*/  PRMT R2, R32, 0x7770, RZ ;  /* 0x0000777020027816 */ /* 0x000fe200000000ff */
[----:B------:R-:W0:Y:S01]  /*96440*/  LDCU UR17, c[0x0][0x398] ;  /* 0x00007300ff1177ac */ /* 0x000e220008000800 */
[----:B------:R-:W-:-:S02]  /*96450*/  ISETP.LT.AND P4, PT, R49, UR42, !P1 ;  /* 0x0000002a31007c0c */ /* 0x000fc4000cf81270 */
[----:B------:R-:W-:Y:S02]  /*96460*/  PRMT R0, R32, 0x7771, RZ ;  /* 0x0000777120007816 */ /* 0x000fe400000000ff */
[----:B------:R-:W-:Y:S01]  /*96470*/  ISETP.LT.AND P5, PT, R40, UR16, !P1 ;  /* 0x0000001028007c0c */ /* 0x000fe2000cfa1270 */
[----:B------:R-:W1:Y:S02]  /*96480*/  LDCU UR16, c[0x0][0x398] ;  /* 0x00007300ff1077ac */ /* 0x000e640008000800 */
[----:B------:R0:W-:Y:S01]  /*96490*/  @P0 STG.E.U8 desc[UR28][R18.64], R2 ;  /* 0x0000000212000986 */ /* 0x0001e2000c10111c */
[----:B------:R-:W-:Y:S01]  /*964a0*/  ISETP.LT.AND P0, PT, R28, UR13, !P1 ;  /* 0x0000000d1c007c0c */ /* 0x000fe2000cf01270 */
[----:B------:R-:W1:Y:S01]  /*964b0*/  LDCU UR13, c[0x0][0x398] ;  /* 0x00007300ff0d77ac */ /* 0x000e620008000800 */
[C---:B0-----:R-:W-:Y:S01]  /*964c0*/  PRMT R2, R32.reuse, 0x7772, RZ ;  /* 0x0000777220027816 */ /* 0x041fe200000000ff */
[----:B---3--:R0:W-:Y:S04]  /*964d0*/  @P6 STG.E.U8 desc[UR28][R36.64], R0 ;  /* 0x0000000024006986 */ /* 0x0081e8000c10111c */
[----:B------:R4:W-:Y:S04]  /*964e0*/  @P4 STG.E.U8 desc[UR28][R56.64], R2 ;  /* 0x0000000238004986 */ /* 0x0009e8000c10111c */
[----:B0-----:R-:W3:Y:S01]  /*964f0*/  LDL.LU.64 R36, [R1+0x8f8] ;  /* 0x0008f80001247983 */ /* 0x001ee20000300a00 */
[----:B------:R-:W-:-:S03]  /*96500*/  PRMT R0, R32, 0x7773, RZ ;  /* 0x0000777320007816 */ /* 0x000fc600000000ff */
[----:B------:R-:W3:Y:S04]  /*96510*/  LDL.LU.64 R32, [R1+0x8e8] ;  /* 0x0008e80001207983 */ /* 0x000ee80000300a00 */
[----:B------:R-:W-:Y:S01]  /*96520*/  @P5 STG.E.U8 desc[UR28][R6.64], R0 ;  /* 0x0000000006005986 */ /* 0x000fe2000c10111c */
[----:B------:R-:W-:Y:S01]  /*96530*/  ISETP.LT.AND P6, PT, R55, UR18, !P1 ;  /* 0x0000001237007c0c */ /* 0x000fe2000cfc1270 */
[----:B------:R-:W0:Y:S01]  /*96540*/  LDCU UR18, c[0x0][0x398] ;  /* 0x00007300ff1277ac */ /* 0x000e220008000800 */
[----:B------:R-:W-:Y:S02]  /*96550*/  ISETP.LT.AND P4, PT, R15, UR20, !P1 ;  /* 0x000000140f007c0c */ /* 0x000fe4000cf81270 */
[C---:B----4-:R-:W-:Y:S01]  /*96560*/  PRMT R2, R10.reuse, 0x7770, RZ ;  /* 0x000077700a027816 */ /* 0x050fe200000000ff */
[----:B------:R-:W4:Y:S04]  /*96570*/  LDCU UR20, c[0x0][0x398] ;  /* 0x00007300ff1477ac */ /* 0x000f280008000800 */
[----:B------:R0:W-:Y:S04]  /*96580*/  @P0 STG.E.U8 desc[UR28][R52.64], R2 ;  /* 0x0000000234000986 */ /* 0x0001e8000c10111c */
[----:B0-----:R-:W4:Y:S01]  /*96590*/  LDL.LU.64 R52, [R1+0x8e0] ;  /* 0x0008e00001347983 */ /* 0x001f220000300a00 */
[----:B------:R-:W-:-:S02]  /*965a0*/  PRMT R0, R10, 0x7771, RZ ;  /* 0x000077710a007816 */ /* 0x000fc400000000ff */
[----:B------:R-:W-:Y:S01]  /*965b0*/  PRMT R2, R10, 0x7772, RZ ;  /* 0x000077720a027816 */ /* 0x000fe200000000ff */
[----:B------:R-:W4:Y:S04]  /*965c0*/  LDL.LU.64 R56, [R1+0x8d0] ;  /* 0x0008d00001387983 */ /* 0x000f280000300a00 */
[----:B------:R-:W4:Y:S04]  /*965d0*/  LDL.LU R6, [R1+0x328] ;  /* 0x0003280001067983 */ /* 0x000f280000300800 */
[----:B------:R0:W-:Y:S04]  /*965e0*/  @P6 STG.E.U8 desc[UR28][R24.64], R0 ;  /* 0x0000000018006986 */ /* 0x0001e8000c10111c */
[----:B0-----:R-:W4:Y:S04]  /*965f0*/  LDL.LU.64 R24, [R1+0x8d8] ;  /* 0x0008d80001187983 */ /* 0x001f280000300a00 */
[----:B--2---:R0:W-:Y:S04]  /*96600*/  @P4 STG.E.U8 desc[UR28][R20.64], R2 ;  /* 0x0000000214004986 */ /* 0x0041e8000c10111c */
[----:B0-----:R-:W2:Y:S01]  /*96610*/  LDL.LU.64 R20, [R1+0x8c8] ;  /* 0x0008c80001147983 */ /* 0x001ea20000300a00 */
[----:B------:R-:W-:-:S02]  /*96620*/  ISETP.LT.AND P0, PT, R54, UR21, !P1 ;  /* 0x0000001536007c0c */ /* 0x000fc4000cf01270 */
[----:B------:R-:W-:Y:S01]  /*96630*/  ISETP.LT.AND P5, PT, R13, UR23, !P1 ;  /* 0x000000170d007c0c */ /* 0x000fe2000cfa1270 */
[----:B------:R-:W-:Y:S01]  /*96640*/  VIADD R0, R11, 0x37 ;  /* 0x000000370b007836 */ /* 0x000fe20000000000 */
[----:B------:R-:W-:Y:S01]  /*96650*/  PRMT R2, R10, 0x7773, RZ ;  /* 0x000077730a027816 */ /* 0x000fe200000000ff */
[----:B------:R-:W2:Y:S01]  /*96660*/  LDL.LU.64 R26, [R1+0x8c0] ;  /* 0x0008c000011a7983 */ /* 0x000ea20000300a00 */
[----:B------:R-:W-:Y:S01]  /*96670*/  ISETP.LT.AND P4, PT, R12, UR24, !P1 ;  /* 0x000000180c007c0c */ /* 0x000fe2000cf81270 */
[----:B------:R-:W0:Y:S01]  /*96680*/  LDCU UR21, c[0x0][0x398] ;  /* 0x00007300ff1577ac */ /* 0x000e220008000800 */
[C---:B------:R-:W-:Y:S02]  /*96690*/  PRMT R3, R5.reuse, 0x7770, RZ ;  /* 0x0000777005037816 */ /* 0x040fe400000000ff */
[----:B------:R-:W-:Y:S01]  /*966a0*/  ISETP.LT.AND P6, PT, R60, UR19, !P1 ;  /* 0x000000133c007c0c */ /* 0x000fe2000cfc1270 */
[----:B------:R-:W0:Y:S01]  /*966b0*/  LDCU UR23, c[0x0][0x398] ;  /* 0x00007300ff1777ac */ /* 0x000e220008000800 */
[----:B------:R-:W-:Y:S01]  /*966c0*/  ISETP.LT.AND P1, PT, R48, UR22, !P1 ;  /* 0x0000001630007c0c */ /* 0x000fe2000cf21270 */
[----:B------:R-:W0:Y:S01]  /*966d0*/  LDCU UR19, c[0x0][0x398] ;  /* 0x00007300ff1377ac */ /* 0x000e220008000800 */
[----:B------:R-:W0:Y:S01]  /*966e0*/  LDCU UR22, c[0x0][0x398] ;  /* 0x00007300ff1677ac */ /* 0x000e220008000800 */
[----:B------:R-:W0:Y:S01]  /*966f0*/  LDCU UR24, c[0x0][0x398] ;  /* 0x00007300ff1877ac */ /* 0x000e220008000800 */
[----:B---3--:R3:W-:Y:S01]  /*96700*/  @P0 STG.E.U8 desc[UR28][R36.64], R2 ;  /* 0x0000000224000986 */ /* 0x0087e2000c10111c */
[----:B------:R-:W-:Y:S01]  /*96710*/  ISETP.GE.AND P0, PT, R0, UR9, PT ;  /* 0x0000000900007c0c */ /* 0x000fe2000bf06270 */
[----:B------:R-:W0:Y:S01]  /*96720*/  LDCU UR9, c[0x0][0x398] ;  /* 0x00007300ff0977ac */ /* 0x000e220008000800 */
[----:B------:R-:W-:Y:S01]  /*96730*/  PRMT R0, R5, 0x7771, RZ ;  /* 0x0000777105007816 */ /* 0x000fe200000000ff */
[----:B------:R1:W-:Y:S04]  /*96740*/  @P5 STG.E.U8 desc[UR28][R32.64], R3 ;  /* 0x0000000320005986 */ /* 0x0003e8000c10111c */
[----:B---3--:R-:W3:Y:S04]  /*96750*/  LDL.LU.64 R36, [R1+0x8b8] ;  /* 0x0008b80001247983 */ /* 0x008ee80000300a00 */
[----:B-1----:R-:W3:Y:S04]  /*96760*/  LDL.LU R32, [R1+0x318] ;  /* 0x0003180001207983 */ /* 0x002ee80000300800 */
[----:B------:R-:W3:Y:S01]  /*96770*/  LDL.LU.64 R22, [R1+0x8b0] ;  /* 0x0008b00001167983 */ /* 0x000ee20000300a00 */
[----:B------:R-:W-:Y:S01]  /*96780*/  ISETP.LT.AND P5, PT, R9, UR25, !P2 ;  /* 0x0000001909007c0c */ /* 0x000fe2000d7a1270 */
[----:B------:R-:W1:Y:S01]  /*96790*/  LDCU UR25, c[0x0][0x398] ;  /* 0x00007300ff1977ac */ /* 0x000e620008000800 */
[C---:B------:R-:W-:Y:S01]  /*967a0*/  PRMT R2, R5.reuse, 0x7772, RZ ;  /* 0x0000777205027816 */ /* 0x040fe200000000ff */
[----:B----4-:R4:W-:Y:S04]  /*967b0*/  @P4 STG.E.U8 desc[UR28][R52.64], R0 ;  /* 0x0000000034004986 */ /* 0x0109e8000c10111c */
[----:B----4-:R-:W4:Y:S01]  /*967c0*/  LDL.LU.64 R52, [R1+0x8a8] ;  /* 0x0008a80001347983 */ /* 0x010f220000300a00 */
[----:B------:R-:W-:-:S03]  /*967d0*/  PRMT R0, R5, 0x7773, RZ ;  /* 0x0000777305007816 */ /* 0x000fc600000000ff */
[----:B------:R0:W-:Y:S04]  /*967e0*/  @P6 STG.E.U8 desc[UR28][R56.64], R2 ;  /* 0x0000000238006986 */ /* 0x0001e8000c10111c */
[----:B------:R-:W4:Y:S04]  /*967f0*/  LDL.LU.64 R18, [R1+0x8a0] ;  /* 0x0008a00001127983 */ /* 0x000f280000300a00 */
[----:B------:R1:W-:Y:S04]  /*96800*/  @P1 STG.E.U8 desc[UR28][R24.64], R0 ;  /* 0x0000000018001986 */ /* 0x0003e8000c10111c */
[----:B0-----:R-:W4:Y:S01]  /*96810*/  LDL.LU.64 R56, [R1+0x898] ;  /* 0x0008980001387983 */ /* 0x001f220000300a00 */
[----:B------:R-:W-:-:S03]  /*96820*/  PRMT R2, R6, 0x7770, RZ ;  /* 0x0000777006027816 */ /* 0x000fc600000000ff */
[----:B------:R-:W4:Y:S04]  /*96830*/  LDL.LU R5, [R1+0x308] ;  /* 0x0003080001057983 */ /* 0x000f280000300800 */
[----:B-1----:R-:W4:Y:S04]  /*96840*/  LDL.LU.64 R24, [R1+0x890] ;  /* 0x0008900001187983 */ /* 0x002f280000300a00 */
[----:B--2---:R0:W-:Y:S04]  /*96850*/  @P5 STG.E.U8 desc[UR28][R20.64], R2 ;  /* 0x0000000214005986 */ /* 0x0041e8000c10111c */
[----:B0-----:R-:W2:Y:S01]  /*96860*/  LDL.LU.64 R20, [R1+0x888] ;  /* 0x0008880001147983 */ /* 0x001ea20000300a00 */
[----:B------:R-:W-:Y:S01]  /*96870*/  ISETP.LT.AND P6, PT, R44, UR15, !P2 ;  /* 0x0000000f2c007c0c */ /* 0x000fe2000d7c1270 */
[----:B------:R-:W0:Y:S01]  /*96880*/  LDCU UR15, c[0x0][0x398] ;  /* 0x00007300ff0f77ac */ /* 0x000e220008000800 */
[----:B------:R-:W-:-:S02]  /*96890*/  ISETP.LT.AND P4, PT, R14, UR5, !P2 ;  /* 0x000000050e007c0c */ /* 0x000fc4000d781270 */
[----:B------:R-:W-:Y:S01]  /*968a0*/  PRMT R0, R6, 0x7771, RZ ;  /* 0x0000777106007816 */ /* 0x000fe200000000ff */
[----:B------:R-:W1:Y:S01]  /*968b0*/  LDCU UR5, c[0x0][0x398] ;  /* 0x00007300ff0577ac */ /* 0x000e620008000800 */
[----:B------:R-:W-:Y:S02]  /*968c0*/  ISETP.LT.AND P5, PT, R16, UR8, !P2 ;  /* 0x0000000810007c0c */ /* 0x000fe4000d7a1270 */
[----:B------:R-:W-:Y:S01]  /*968d0*/  PRMT R2, R6, 0x7772, RZ ;  /* 0x0000777206027816 */ /* 0x000fe200000000ff */
[----:B------:R-:W0:Y:S01]  /*968e0*/  LDCU UR8, c[0x0][0x398] ;  /* 0x00007300ff0877ac */ /* 0x000e220008000800 */
[----:B------:R-:W-:-:S03]  /*968f0*/  ISETP.LT.AND P1, PT, R61, UR6, !P2 ;  /* 0x000000063d007c0c */ /* 0x000fc6000d721270 */
[----:B------:R1:W-:Y:S01]  /*96900*/  @P6 STG.E.U8 desc[UR28][R26.64], R0 ;  /* 0x000000001a006986 */ /* 0x0003e2000c10111c */
[----:B------:R-:W-:Y:S01]  /*96910*/  ISETP.LT.AND P6, PT, R8, UR26, !P2 ;  /* 0x0000001a08007c0c */ /* 0x000fe2000d7c1270 */
[----:B------:R-:W0:Y:S01]  /*96920*/  LDCU UR6, c[0x0][0x398] ;  /* 0x00007300ff0677ac */ /* 0x000e220008000800 */
[----:B------:R-:W0:Y:S01]  /*96930*/  LDCU UR26, c[0x0][0x398] ;  /* 0x00007300ff1a77ac */ /* 0x000e220008000800 */
[----:B-1----:R-:W-:Y:S01]  /*96940*/  PRMT R0, R6, 0x7773, RZ ;  /* 0x0000777306007816 */ /* 0x002fe200000000ff */
[----:B---3--:R1:W-:Y:S01]  /*96950*/  @P4 STG.E.U8 desc[UR28][R36.64], R2 ;  /* 0x0000000224004986 */ /* 0x0083e2000c10111c */
[----:B------:R-:W-:Y:S01]  /*96960*/  ISETP.LT.AND P4, PT, R49, UR4, !P2 ;  /* 0x0000000431007c0c */ /* 0x000fe2000d781270 */
[----:B------:R-:W3:Y:S02]  /*96970*/  LDCU UR4, c[0x0][0x398] ;  /* 0x00007300ff0477ac */ /* 0x000ee40008000800 */
[----:B-1----:R-:W3:Y:S01]  /*96980*/  LDL.LU.64 R36, [R1+0x880] ;  /* 0x0008800001247983 */ /* 0x002ee20000300a00 */
[----:B------:R-:W-:-:S03]  /*96990*/  PRMT R2, R32, 0x7770, RZ ;  /* 0x0000777020027816 */ /* 0x000fc600000000ff */
[----:B------:R-:W3:Y:S04]  /*969a0*/  LDL.LU.64 R6, [R1+0x878] ;  /* 0x0008780001067983 */ /* 0x000ee80000300a00 */
[----:B------:R1:W-:Y:S01]  /*969b0*/  @P5 STG.E.U8 desc[UR28][R22.64], R0 ;  /* 0x0000000016005986 */ /* 0x0003e2000c10111c */
[----:B------:R-:W-:Y:S01]  /*969c0*/  ISETP.LT.AND P5, PT, R40, UR7, !P2 ;  /* 0x0000000728007c0c */ /* 0x000fe2000d7a1270 */
[----:B------:R-:W0:Y:S01]  /*969d0*/  LDCU UR7, c[0x0][0x398] ;  /* 0x00007300ff0777ac */ /* 0x000e220008000800 */
[----:B-1----:R-:W-:Y:S01]  /*969e0*/  PRMT R0, R32, 0x7771, RZ ;  /* 0x0000777120007816 */ /* 0x002fe200000000ff */
[----:B----4-:R1:W-:Y:S01]  /*969f0*/  @P1 STG.E.U8 desc[UR28][R52.64], R2 ;  /* 0x0000000234001986 */ /* 0x0103e2000c10111c */
[----:B------:R-:W-:Y:S01]  /*96a00*/  ISETP.LT.AND P1, PT, R28, UR10, !P2 ;  /* 0x0000000a1c007c0c */ /* 0x000fe2000d721270 */
[----:B------:R-:W4:Y:S02]  /*96a10*/  LDCU UR10, c[0x0][0x398] ;  /* 0x00007300ff0a77ac */ /* 0x000f240008000800 */
[----:B-1----:R-:W4:Y:S01]  /*96a20*/  LDL.LU.64 R52, [R1+0x870] ;  /* 0x0008700001347983 */ /* 0x002f220000300a00 */
[----:B------:R-:W-:-:S03]  /*96a30*/  PRMT R2, R32, 0x7772, RZ ;  /* 0x0000777220027816 */ /* 0x000fc600000000ff */
[----:B------:R-:W4:Y:S04]  /*96a40*/  LDL.LU R10, [R1+0x208] ;  /* 0x00020800010a7983 */ /* 0x000f280000300800 */
[----:B------:R1:W-:Y:S04]  /*96a50*/  @P6 STG.E.U8 desc[UR28][R18.64], R0 ;  /* 0x0000000012006986 */ /* 0x0003e8000c10111c */
[----:B------:R0:W-:Y:S01]  /*96a60*/  @P4 STG.E.U8 desc[UR28][R56.64], R2 ;  /* 0x0000000238004986 */ /* 0x0001e2000c10111c */
[----:B-1----:R-:W-:-:S03]  /*96a70*/  PRMT R0, R32, 0x7773, RZ ;  /* 0x0000777320007816 */ /* 0x002fc600000000ff */
[----:B------:R-:W4:Y:S01]  /*96a80*/  LDL.LU.64 R32, [R1+0x868] ;  /* 0x0008680001207983 */ /* 0x000f220000300a00 */
[----:B0-----:R-:W-:-:S03]  /*96a90*/  PRMT R2, R5, 0x7770, RZ ;  /* 0x0000777005027816 */ /* 0x001fc600000000ff */
[----:B------:R0:W-:Y:S04]  /*96aa0*/  @P5 STG.E.U8 desc[UR28][R24.64], R0 ;  /* 0x0000000018005986 */ /* 0x0001e8000c10111c */
[----:B--2---:R1:W-:Y:S04]  /*96ab0*/  @P1 STG.E.U8 desc[UR28][R20.64], R2 ;  /* 0x0000000214001986 */ /* 0x0043e8000c10111c */
[----:B0-----:R-:W2:Y:S04]  /*96ac0*/  LDL.LU.64 R24, [R1+0x860] ;  /* 0x0008600001187983 */ /* 0x001ea80000300a00 */
[----:B-1----:R-:W2:Y:S01]  /*96ad0*/  LDL.LU.64 R20, [R1+0x858] ;  /* 0x0008580001147983 */ /* 0x002ea20000300a00 */
[----:B------:R-:W-:Y:S01]  /*96ae0*/  ISETP.LT.AND P6, PT, R55, UR11, !P2 ;  /* 0x0000000b37007c0c */ /* 0x000fe2000d7c1270 */
[----:B------:R-:W0:Y:S01]  /*96af0*/  LDCU UR11, c[0x0][0x398] ;  /* 0x00007300ff0b77ac */ /* 0x000e220008000800 */
[----:B------:R-:W-:-:S02]  /*96b00*/  ISETP.LT.AND P4, PT, R15, UR12, !P2 ;  /* 0x0000000c0f007c0c */ /* 0x000fc4000d781270 */
[C---:B------:R-:W-:Y:S01]  /*96b10*/  PRMT R0, R5.reuse, 0x7771, RZ ;  /* 0x0000777105007816 */ /* 0x040fe200000000ff */
[----:B------:R-:W1:Y:S01]  /*96b20*/  LDCU UR12, c[0x0][0x398] ;  /* 0x00007300ff0c77ac */ /* 0x000e620008000800 */
[----:B------:R-:W-:Y:S02]  /*96b30*/  ISETP.LT.AND P1, PT, R54, UR14, !P2 ;  /* 0x0000000e36007c0c */ /* 0x000fe4000d721270 */
[----:B------:R-:W-:Y:S01]  /*96b40*/  PRMT R2, R5, 0x7772, RZ ;  /* 0x0000777205027816 */ /* 0x000fe200000000ff */
[----:B------:R-:W0:Y:S01]  /*96b50*/  LDCU UR14, c[0x0][0x398] ;  /* 0x00007300ff0e77ac */ /* 0x000e220008000800 */
[----:B------:R-:W-:-:S03]  /*96b60*/  ISETP.LT.AND P5, PT, R12, UR30, !P2 ;  /* 0x0000001e0c007c0c */ /* 0x000fc6000d7a1270 */
[----:B---3--:R3:W-:Y:S04]  /*96b70*/  @P6 STG.E.U8 desc[UR28][R36.64], R0 ;  /* 0x0000000024006986 */ /* 0x0087e8000c10111c */
[----:B------:R0:W-:Y:S01]  /*96b80*/  @P4 STG.E.U8 desc[UR28][R6.64], R2 ;  /* 0x0000000206004986 */ /* 0x0001e2000c10111c */
[----:B------:R-:W-:Y:S01]  /*96b90*/  ISETP.LT.AND P4, PT, R13, UR17, !P2 ;  /* 0x000000110d007c0c */ /* 0x000fe2000d781270 */
[----:B------:R-:W1:Y:S01]  /*96ba0*/  LDCU UR17, c[0x0][0x398] ;  /* 0x00007300ff1177ac */ /* 0x000e620008000800 */
[----:B---3--:R-:W-:Y:S01]  /*96bb0*/  PRMT R0, R5, 0x7773, RZ ;  /* 0x0000777305007816 */ /* 0x008fe200000000ff */
[----:B0-----:R-:W3:Y:S04]  /*96bc0*/  LDL.LU.64 R6, [R1+0x850] ;  /* 0x0008500001067983 */ /* 0x001ee80000300a00 */
[----:B------:R-:W3:Y:S04]  /*96bd0*/  LDL.LU R5, [R1+0x26c] ;  /* 0x00026c0001057983 */ /* 0x000ee80000300800 */
[----:B------:R-:W3:Y:S04]  /*96be0*/  LDL.LU.64 R18, [R1+0x848] ;  /* 0x0008480001127983 */ /* 0x000ee80000300a00 */
[----:B------:R-:W3:Y:S01]  /*96bf0*/  LDL.LU.64 R56, [R1+0x840] ;  /* 0x0008400001387983 */ /* 0x000ee20000300a00 */
[----:B------:R-:W-:Y:S01]  /*96c00*/  ISETP.LT.AND P6, PT, R60, UR13, !P2 ;  /* 0x0000000d3c007c0c */ /* 0x000fe2000d7c1270 */
[----:B------:R-:W-:-:S02]  /*96c10*/  VIADD R2, R11, 0x38 ;  /* 0x000000380b027836 */ /* 0x000fc40000000000 */
[----:B----4-:R0:W-:Y:S03]  /*96c20*/  @P1 STG.E.U8 desc[UR28][R52.64], R0 ;  /* 0x0000000034001986 */ /* 0x0101e6000c10111c */
[----:B------:R-:W-:Y:S01]  /*96c30*/  ISETP.GE.AND P1, PT, R2, UR27, PT ;  /* 0x0000001b02007c0c */ /* 0x000fe2000bf26270 */
[----:B------:R-:W4:Y:S01]  /*96c40*/  LDCU UR13, c[0x0][0x398] ;  /* 0x00007300ff0d77ac */ /* 0x000f220008000800 */
[----:B0-----:R-:W4:Y:S01]  /*96c50*/  LDL.LU.64 R52, [R1+0x838] ;  /* 0x0008380001347983 */ /* 0x001f220000300a00 */
[C---:B------:R-:W-:Y:S02]  /*96c60*/  PRMT R0, R10.reuse, 0x7770, RZ ;  /* 0x000077700a007816 */ /* 0x040fe400000000ff */
[C---:B------:R-:W-:Y:S01]  /*96c70*/  PRMT R2, R10.reuse, 0x7771, RZ ;  /* 0x000077710a027816 */ /* 0x040fe200000000ff */
[----:B------:R-:W4:Y:S04]  /*96c80*/  LDL.LU.64 R36, [R1+0x828] ;  /* 0x0008280001247983 */ /* 0x000f280000300a00 */
[----:B------:R0:W-:Y:S02]  /*96c90*/  @P4 STG.E.U8 desc[UR28][R32.64], R0 ;  /* 0x0000000020004986 */ /* 0x0001e4000c10111c */
[----:B0-----:R-:W-:-:S02]  /*96ca0*/  PRMT R0, R10, 0x7772, RZ ;  /* 0x000077720a007816 */ /* 0x001fc400000000ff */
[----:B--2---:R-:W-:Y:S04]  /*96cb0*/  @P5 STG.E.U8 desc[UR28][R24.64], R2 ;  /* 0x0000000218005986 */ /* 0x004fe8000c10111c */
[----:B------:R0:W-:Y:S02]  /*96cc0*/  @P6 STG.E.U8 desc[UR28][R20.64], R0 ;  /* 0x0000000014006986 */ /* 0x0001e4000c10111c */
[----:B0-----:R-:W-:Y:S02]  /*96cd0*/  PRMT R0, R10, 0x7773, RZ ;  /* 0x000077730a007816 */ /* 0x001fe400000000ff */
[----:B------:R-:W2:Y:S04]  /*96ce0*/  LDL.LU R10, [R1+0x25c] ;  /* 0x00025c00010a7983 */ /* 0x000ea80000300800 */
[----:B------:R-:W4:Y:S04]  /*96cf0*/  LDL.LU.64 R32, [R1+0x830] ;  /* 0x0008300001207983 */ /* 0x000f280000300a00 */
[----:B------:R-:W4:Y:S01]  /*96d00*/  LDL.LU.64 R20, [R1+0x820] ;  /* 0x0008200001147983 */ /* 0x000f220000300a00 */
[----:B------:R-:W-:Y:S01]  /*96d10*/  ISETP.LT.AND P2, PT, R48, UR16, !P2 ;  /* 0x0000001030007c0c */ /* 0x000fe2000d741270 */
[----:B------:R-:W0:Y:S01]  /*96d20*/  LDCU UR16, c[0x0][0x398] ;  /* 0x00007300ff1077ac */ /* 0x000e220008000800 */
[----:B------:R-:W-:Y:S01]  /*96d30*/  ISETP.LT.AND P4, PT, R9, UR18, !P3 ;  /* 0x0000001209007c0c */ /* 0x000fe2000df81270 */
[----:B------:R-:W4:Y:S01]  /*96d40*/  LDL.LU.64 R24, [R1+0x818] ;  /* 0x0008180001187983 */ /* 0x000f220000300a00 */
[----:B------:R-:W-:Y:S01]  /*96d50*/  ISETP.LT.AND P5, PT, R44, UR20, !P3 ;  /* 0x000000142c007c0c */ /* 0x000fe2000dfa1270 */
[----:B------:R-:W0:Y:S01]  /*96d60*/  LDCU UR18, c[0x0][0x398] ;  /* 0x00007300ff1277ac */ /* 0x000e220008000800 */
[----:B------:R-:W-:Y:S01]  /*96d70*/  ISETP.LT.AND P6, PT, R14, UR21, !P3 ;  /* 0x000000150e007c0c */ /* 0x000fe2000dfc1270 */
[----:B------:R-:W0:Y:S01]  /*96d80*/  LDCU UR20, c[0x0][0x398] ;  /* 0x00007300ff1477ac */ /* 0x000e220008000800 */
[----:B------:R-:W0:Y:S05]  /*96d90*/  LDCU UR21, c[0x0][0x398] ;  /* 0x00007300ff1577ac */ /* 0x000e2a0008000800 */
[----:B---3--:R3:W-:Y:S01]  /*96da0*/  @P2 STG.E.U8 desc[UR28][R6.64], R0 ;  /* 0x0000000006002986 */ /* 0x0087e2000c10111c */
[----:B------:R-:W-:-:S02]  /*96db0*/  PRMT R2, R5, 0x7771, RZ ;  /* 0x0000777105027816 */ /* 0x000fc400000000ff */
[C---:B------:R-:W-:Y:S02]  /*96dc0*/  PRMT R3, R5.reuse, 0x7772, RZ ;  /* 0x0000777205037816 */ /* 0x040fe400000000ff */
[C---:B------:R-:W-:Y:S01]  /*96dd0*/  PRMT R4, R5.reuse, 0x7773, RZ ;  /* 0x0000777305047816 */ /* 0x040fe200000000ff */
[----:B---3--:R-:W3:Y:S01]  /*96de0*/  LDL.LU.64 R6, [R1+0x808] ;  /* 0x0008080001067983 */ /* 0x008ee20000300a00 */
[----:B------:R-:W-:-:S03]  /*96df0*/  PRMT R0, R5, 0x7770, RZ ;  /* 0x0000777005007816 */ /* 0x000fc600000000ff */
[----:B------:R-:W3:Y:S04]  /*96e00*/  LDL.LU R5, [R1+0x21c] ;  /* 0x00021c0001057983 */ /* 0x000ee80000300800 */
[----:B------:R-:W-:Y:S04]  /*96e10*/  @P4 STG.E.U8 desc[UR28][R18.64], R0 ;  /* 0x0000000012004986 */ /* 0x000fe8000c10111c */
[----:B------:R2:W-:Y:S01]  /*96e20*/  @P5 STG.E.U8 desc[UR28][R56.64], R2 ;  /* 0x0000000238005986 */ /* 0x0005e2000c10111c */
[----:B------:R-:W-:Y:S01]  /*96e30*/  ISETP.LT.AND P2, PT, R16, UR23, !P3 ;  /* 0x0000001710007c0c */ /* 0x000fe2000df41270 */
[----:B------:R-:W0:Y:S01]  /*96e40*/  LDCU UR23, c[0x0][0x398] ;  /* 0x00007300ff1777ac */ /* 0x000e220008000800 */
[----:B------:R-:W-:-:S02]  /*96e50*/  ISETP.LT.AND P4, PT, R61, UR19, !P3 ;  /* 0x000000133d007c0c */ /* 0x000fc4000df81270 */
[----:B--2---:R-:W-:Y:S01]  /*96e60*/  PRMT R2, R10, 0x7771, RZ ;  /* 0x000077710a027816 */ /* 0x004fe200000000ff */
[----:B----4-:R2:W-:Y:S01]  /*96e70*/  @P6 STG.E.U8 desc[UR28][R52.64], R3 ;  /* 0x0000000334006986 */ /* 0x0105e2000c10111c */
[----:B------:R-:W-:Y:S01]  /*96e80*/  ISETP.LT.AND P5, PT, R40, UR5, !P3 ;  /* 0x0000000528007c0c */ /* 0x000fe2000dfa1270 */
[----:B------:R-:W4:Y:S02]  /*96e90*/  LDCU UR19, c[0x0][0x398] ;  /* 0x00007300ff1377ac */ /* 0x000f240008000800 */
[----:B--2---:R-:W2:Y:S01]  /*96ea0*/  LDL.LU.64 R52, [R1+0x800] ;  /* 0x0008000001347983 */ /* 0x004ea20000300a00 */
[----:B------:R-:W-:Y:S01]  /*96eb0*/  ISETP.LT.AND P6, PT, R8, UR9, !P3 ;  /* 0x0000000908007c0c */ /* 0x000fe2000dfc1270 */
[----:B------:R-:W0:Y:S01]  /*96ec0*/  LDCU UR9, c[0x0][0x398] ;  /* 0x00007300ff0977ac */ /* 0x000e220008000800 */
[C---:B------:R-:W-:Y:S01]  /*96ed0*/  PRMT R3, R10.reuse, 0x7770, RZ ;  /* 0x000077700a037816 */ /* 0x040fe200000000ff */
[----:B------:R-:W-:Y:S01]  /*96ee0*/  @P2 STG.E.U8 desc[UR28][R36.64], R4 ;  /* 0x0000000424002986 */ /* 0x000fe2000c10111c */
[C---:B------:R-:W-:Y:S01]  /*96ef0*/  PRMT R0, R10.reuse, 0x7772, RZ ;  /* 0x000077720a007816 */ /* 0x040fe200000000ff */
[----:B------:R-:W0:Y:S02]  /*96f00*/  LDCU UR5, c[0x0][0x398] ;  /* 0x00007300ff0577ac */ /* 0x000e240008000800 */
[----:B------:R-:W4:Y:S04]  /*96f10*/  LDL.LU.64 R18, [R1+0x810] ;  /* 0x0008100001127983 */ /* 0x000f280000300a00 */
[----:B------:R-:W-:Y:S04]  /*96f20*/  @P4 STG.E.U8 desc[UR28][R32.64], R3 ;  /* 0x0000000320004986 */ /* 0x000fe8000c10111c */
[----:B------:R-:W4:Y:S04]  /*96f30*/  LDL.LU.64 R56, [R1+0x7f8] ;  /* 0x0007f80001387983 */ /* 0x000f280000300a00 */
[----:B------:R0:W-:Y:S04]  /*96f40*/  @P6 STG.E.U8 desc[UR28][R20.64], R2 ;  /* 0x0000000214006986 */ /* 0x0001e8000c10111c */
[----:B0-----:R-:W4:Y:S01]  /*96f50*/  LDL.LU.64 R20, [R1+0x418] ;  /* 0x0004180001147983 */ /* 0x001f220000300a00 */
[----:B------:R-:W-:Y:S01]  /*96f60*/  ISETP.LT.AND P2, PT, R49, UR22, !P3 ;  /* 0x0000001631007c0c */ /* 0x000fe2000df41270 */
[----:B------:R-:W0:Y:S01]  /*96f70*/  LDCU UR22, c[0x0][0x398] ;  /* 0x00007300ff1677ac */ /* 0x000e220008000800 */
[----:B------:R-:W-:-:S02]  /*96f80*/  PRMT R4, R10, 0x7773, RZ ;  /* 0x000077730a047816 */ /* 0x000fc400000000ff */
[----:B------:R-:W-:Y:S01]  /*96f90*/  ISETP.LT.AND P4, PT, R28, UR15, !P3 ;  /* 0x0000000f1c007c0c */ /* 0x000fe2000df81270 */
[----:B------:R-:W0:Y:S08]  /*96fa0*/  LDCU UR15, c[0x0][0x398] ;  /* 0x00007300ff0f77ac */ /* 0x000e300008000800 */
[----:B------:R0:W-:Y:S01]  /*96fb0*/  @P2 STG.E.U8 desc[UR28][R24.64], R0 ;  /* 0x0000000018002986 */ /* 0x0001e2000c10111c */
[----:B------:R-:W-:Y:S01]  /*96fc0*/  ISETP.LT.AND P6, PT, R15, UR4, !P3 ;  /* 0x000000040f007c0c */ /* 0x000fe2000dfc1270 */
[----:B------:R-:W1:Y:S01]  /*96fd0*/  LDCU UR4, c[0x0][0x398] ;  /* 0x00007300ff0477ac */ /* 0x000e620008000800 */
[----:B0-----:R-:W-:-:S05]  /*96fe0*/  VIADD R0, R11, 0x39 ;  /* 0x000000390b007836 */ /* 0x001fca0000000000 */
[----:B------:R-:W-:Y:S01]  /*96ff0*/  ISETP.GE.AND P2, PT, R0, UR31, PT ;  /* 0x0000001f00007c0c */ /* 0x000fe2000bf46270 */
[----:B---3--:R0:W-:Y:S01]  /*97000*/  @P5 STG.E.U8 desc[UR28][R6.64], R4 ;  /* 0x0000000406005986 */ /* 0x0081e2000c10111c */
[----:B------:R-:W-:-:S03]  /*97010*/  PRMT R2, R5, 0x7770, RZ ;  /* 0x0000777005027816 */ /* 0x000fc600000000ff */
[----:B0-----:R-:W3:Y:S04]  /*97020*/  LDL.LU R6, [R1+0x33c] ;  /* 0x00033c0001067983 */ /* 0x001ee80000300800 */
[----:B------:R-:W3:Y:S04]  /*97030*/  LDL.LU.64 R36, [R1+0x7f0] ;  /* 0x0007f00001247983 */ /* 0x000ee80000300a00 */
[----:B------:R-:W3:Y:S04]  /*97040*/  LDL.LU.64 R32, [R1+0x410] ;  /* 0x0004100001207983 */ /* 0x000ee80000300a00 */
[----:B------:R-:W3:Y:S01]  /*97050*/  LDL.LU.64 R24, [R1+0x400] ;  /* 0x0004000001187983 */ /* 0x000ee20000300a00 */
[----:B------:R-:W-:Y:S01]  /*97060*/  ISETP.LT.AND P5, PT, R55, UR6, !P3 ;  /* 0x0000000637007c0c */ /* 0x000fe2000dfa1270 */
[----:B------:R-:W0:Y:S01]  /*97070*/  LDCU UR6, c[0x0][0x398] ;  /* 0x00007300ff0677ac */ /* 0x000e220008000800 */
[----:B------:R-:W-:-:S02]  /*97080*/  PRMT R0, R5, 0x7772, RZ ;  /* 0x0000777205007816 */ /* 0x000fc400000000ff */
[C---:B------:R-:W-:Y:S01]  /*97090*/  PRMT R3, R5.reuse, 0x7773, RZ ;  /* 0x0000777305037816 */ /* 0x040fe200000000ff */
[----:B--2---:R2:W-:Y:S04]  /*970a0*/  @P4 STG.E.U8 desc[UR28][R52.64], R2 ;  /* 0x0000000234004986 */ /* 0x0045e8000c10111c */
[----:B--2---:R-:W2:Y:S01]  /*970b0*/  LDL.LU.64 R52, [R1+0x3f0] ;  /* 0x0003f00001347983 */ /* 0x004ea20000300a00 */
[----:B------:R-:W-:Y:S01]  /*970c0*/  ISETP.LT.AND P4, PT, R54, UR8, !P3 ;  /* 0x0000000836007c0c */ /* 0x000fe2000df81270 */
[----:B------:R-:W0:Y:S01]  /*970d0*/  LDCU UR8, c[0x0][0x398] ;  /* 0x00007300ff0877ac */ /* 0x000e220008000800 */
[----:B------:R-:W-:Y:S02]  /*970e0*/  PRMT R2, R5, 0x7771, RZ ;  /* 0x0000777105027816 */ /* 0x000fe400000000ff */
[----:B------:R-:W2:Y:S04]  /*970f0*/  LDL.LU R5, [R1+0x32c] ;  /* 0x00032c0001057983 */ /* 0x000ea80000300800 */
[----:B----4-:R4:W-:Y:S04]  /*97100*/  @P5 STG.E.U8 desc[UR28][R18.64], R2 ;  /* 0x0000000212005986 */ /* 0x0109e8000c10111c */
[----:B------:R0:W-:Y:S04]  /*97110*/  @P6 STG.E.U8 desc[UR28][R56.64], R0 ;  /* 0x0000000038006986 */ /* 0x0001e8000c10111c */
[----:B------:R1:W-:Y:S04]  /*97120*/  @P4 STG.E.U8 desc[UR28][R20.64], R3 ;  /* 0x0000000314004986 */ /* 0x0003e8000c10111c */
[----:B----4-:R-:W4:Y:S04]  /*97130*/  LDL.LU.64 R18, [R1+0x3e8] ;  /* 0x0003e80001127983 */ /* 0x010f280000300a00 */
[----:B0-----:R-:W4:Y:S04]  /*97140*/  LDL.LU.64 R56, [R1+0x3c0] ;  /* 0x0003c00001387983 */ /* 0x001f280000300a00 */
[----:B-1----:R-:W4:Y:S01]  /*97150*/  LDL.LU.64 R20, [R1+0x3b8] ;  /* 0x0003b80001147983 */ /* 0x002f220000300a00 */
[----:B------:R-:W-:Y:S01]  /*97160*/  ISETP.LT.AND P6, PT, R13, UR7, !P3 ;  /* 0x000000070d007c0c */ /* 0x000fe2000dfc1270 */
[----:B------:R-:W0:Y:S01]  /*97170*/  LDCU UR7, c[0x0][0x398] ;  /* 0x00007300ff0777ac */ /* 0x000e220008000800 */
[----:B------:R-:W-:-:S02]  /*97180*/  ISETP.LT.AND P5, PT, R12, UR10, !P3 ;  /* 0x0000000a0c007c0c */ /* 0x000fc4000dfa1270 */
[----:B------:R-:W-:Y:S01]  /*97190*/  ISETP.LT.AND P4, PT, R60, UR11, !P3 ;  /* 0x0000000b3c007c0c */ /* 0x000fe2000df81270 */
[----:B------:R-:W1:Y:S01]  /*971a0*/  LDCU UR10, c[0x0][0x398] ;  /* 0x00007300ff0a77ac */ /* 0x000e620008000800 */
[----:B------:R-:W-:Y:S01]  /*971b0*/  ISETP.LT.AND P3, PT, R48, UR12, !P3 ;  /* 0x0000000c30007c0c */ /* 0x000fe2000df61270 */
[----:B------:R-:W0:Y:S01]  /*971c0*/  LDCU UR11, c[0x0][0x398] ;  /* 0x00007300ff0b77ac */ /* 0x000e220008000800 */
[----:B------:R-:W0:Y:S01]  /*971d0*/  LDCU UR12, c[0x0][0x398] ;  /* 0x00007300ff0c77ac */ /* 0x000e220008000800 */
[C---:B---3--:R-:W-:Y:S02]  /*971e0*/  PRMT R3, R6.reuse, 0x7770, RZ ;  /* 0x0000777006037816 */ /* 0x048fe400000000ff */
[C---:B------:R-:W-:Y:S02]  /*971f0*/  PRMT R2, R6.reuse, 0x7771, RZ ;  /* 0x0000777106027816 */ /* 0x040fe400000000ff */
[C---:B------:R-:W-:Y:S02]  /*97200*/  PRMT R0, R6.reuse, 0x7772, RZ ;  /* 0x0000777206007816 */ /* 0x040fe400000000ff */
[----:B------:R-:W-:-:S02]  /*97210*/  PRMT R4, R6, 0x7773, RZ ;  /* 0x0000777306047816 */ /* 0x000fc400000000ff */
[----:B------:R-:W3:Y:S04]  /*97220*/  LDL.LU.64 R6, [R1+0x390] ;  /* 0x0003900001067983 */ /* 0x000ee80000300a00 */
[----:B------:R-:W3:Y:S04]  /*97230*/  LDL.LU R10, [R1+0x31c] ;  /* 0x00031c00010a7983 */ /* 0x000ee80000300800 */
[----:B------:R-:W-:Y:S04]  /*97240*/  @P6 STG.E.U8 desc[UR28][R36.64], R3 ;  /* 0x0000000324006986 */ /* 0x000fe8000c10111c */
[----:B------:R-:W-:Y:S04]  /*97250*/  @P5 STG.E.U8 desc[UR28][R32.64], R2 ;  /* 0x0000000220005986 */ /* 0x000fe8000c10111c */
[----:B------:R-:W-:Y:S01]  /*97260*/  @P4 STG.E.U8 desc[UR28][R24.64], R0 ;  /* 0x0000000018004986 */ /* 0x000fe2000c10111c */
[----:B------:R-:W-:Y:S01]  /*97270*/  ISETP.LT.AND P4, PT, R9, UR14, !P0 ;  /* 0x0000000e09007c0c */ /* 0x000fe2000c781270 */
[----:B------:R-:W0:Y:S01]  /*97280*/  LDCU UR14, c[0x0][0x398] ;  /* 0x00007300ff0e77ac */ /* 0x000e220008000800 */
[----:B------:R-:W-:-:S02]  /*97290*/  ISETP.LT.AND P5, PT, R44, UR17, !P0 ;  /* 0x000000112c007c0c */ /* 0x000fc4000c7a1270 */
[----:B------:R-:W-:Y:S01]  /*972a0*/  ISETP.LT.AND P6, PT, R14, UR24, !P0 ;  /* 0x000000180e007c0c */ /* 0x000fe2000c7c1270 */
[----:B------:R-:W0:Y:S01]  /*972b0*/  LDCU UR17, c[0x0][0x398] ;  /* 0x00007300ff1177ac */ /* 0x000e220008000800 */
[----:B------:R-:W0:Y:S01]  /*972c0*/  LDCU UR24, c[0x0][0x398] ;  /* 0x00007300ff1877ac */ /* 0x000e220008000800 */
[----:B--2---:R2:W-:Y:S04]  /*972d0*/  @P3 STG.E.U8 desc[UR28][R52.64], R4 ;  /* 0x0000000434003986 */ /* 0x0045e8000c10111c */
[----:B--2---:R-:W2:Y:S04]  /*972e0*/  LDL.LU.64 R52, [R1+0x3b0] ;  /* 0x0003b00001347983 */ /* 0x004ea80000300a00 */
[----:B------:R-:W2:Y:S04]  /*972f0*/  LDL.LU.64 R36, [R1+0x3a8] ;  /* 0x0003a80001247983 */ /* 0x000ea80000300a00 */
[----:B------:R-:W2:Y:S01]  /*97300*/  LDL.LU.64 R32, [R1+0x3a0] ;  /* 0x0003a00001207983 */ /* 0x000ea20000300a00 */
[----:B------:R-:W-:-:S03]  /*97310*/  PRMT R0, R5, 0x7770, RZ ;  /* 0x0000777005007816 */ /* 0x000fc600000000ff */
[----:B------:R-:W2:Y:S01]  /*97320*/  LDL.LU.64 R24, [R1+0x398] ;  /* 0x0003980001187983 */ /* 0x000ea20000300a00 */
[C---:B------:R-:W-:Y:S02]  /*97330*/  PRMT R2, R5.reuse, 0x7771, RZ ;  /* 0x0000777105027816 */ /* 0x040fe400000000ff */
[C---:B------:R-:W-:Y:S02]  /*97340*/  PRMT R3, R5.reuse, 0x7772, RZ ;  /* 0x0000777205037816 */ /* 0x040fe400000000ff */
[----:B------:R-:W-:Y:S02]  /*97350*/  PRMT R4, R5, 0x7773, RZ ;  /* 0x0000777305047816 */ /* 0x000fe400000000ff */
[----:B------:R-:W2:Y:S04]  /*97360*/  LDL.LU R5, [R1+0x30c] ;  /* 0x00030c0001057983 */ /* 0x000ea80000300800 */
[----:B----4-:R4:W-:Y:S04]  /*97370*/  @P4 STG.E.U8 desc[UR28][R18.64], R0 ;  /* 0x0000000012004986 */ /* 0x0109e8000c10111c */
[----:B------:R-:W-:Y:S04]  /*97380*/  @P5 STG.E.U8 desc[UR28][R56.64], R2 ;  /* 0x0000000238005986 */ /* 0x000fe8000c10111c */
[----:B------:R0:W-:Y:S04]  /*97390*/  @P6 STG.E.U8 desc[UR28][R20.64], R3 ;  /* 0x0000000314006986 */ /* 0x0001e8000c10111c */
[----:B----4-:R-:W4:Y:S04]  /*973a0*/  LDL.LU.64 R18, [R1+0x3e0] ;  /* 0x0003e00001127983 */ /* 0x010f280000300a00 */
[----:B0-----:R-:W4:Y:S01]  /*973b0*/  LDL.LU.64 R20, [R1+0x3d8] ;  /* 0x0003d80001147983 */ /* 0x001f220000300a00 */
[----:B------:R-:W-:Y:S01]  /*973c0*/  ISETP.LT.AND P3, PT, R16, UR13, !P0 ;  /* 0x0000000d10007c0c */ /* 0x000fe2000c761270 */
[----:B------:R-:W0:Y:S01]  /*973d0*/  LDCU UR13, c[0x0][0x398] ;  /* 0x00007300ff0d77ac */ /* 0x000e220008000800 */
[----:B------:R-:W-:-:S02]  /*973e0*/  ISETP.LT.AND P5, PT, R61, UR16, !P0 ;  /* 0x000000103d007c0c */ /* 0x000fc4000c7a1270 */
[----:B------:R-:W-:Y:S01]  /*973f0*/  ISETP.LT.AND P6, PT, R8, UR25, !P0 ;  /* 0x0000001908007c0c */ /* 0x000fe2000c7c1270 */
[----:B------:R-:W0:Y:S01]  /*97400*/  LDCU UR16, c[0x0][0x398] ;  /* 0x00007300ff1077ac */ /* 0x000e220008000800 */
[----:B------:R-:W-:Y:S01]  /*97410*/  ISETP.LT.AND P4, PT, R49, UR18, !P0 ;  /* 0x0000001231007c0c */ /* 0x000fe2000c781270 */
[----:B------:R-:W0:Y:S01]  /*97420*/  LDCU UR25, c[0x0][0x398] ;  /* 0x00007300ff1977ac */ /* 0x000e220008000800 */
[----:B------:R-:W0:Y:S05]  /*97430*/  LDCU UR18, c[0x0][0x398] ;  /* 0x00007300ff1277ac */ /* 0x000e2a0008000800 */
[----:B---3--:R3:W-:Y:S01]  /*97440*/  @P3 STG.E.U8 desc[UR28][R6.64], R4 ;  /* 0x0000000406003986 */ /* 0x0087e2000c10111c */
[----:B------:R-:W-:-:S03]  /*97450*/  PRMT R3, R10, 0x7770, RZ ;  /* 0x000077700a037816 */ /* 0x000fc600000000ff */
[----:B---3--:R-:W3:Y:S01]  /*97460*/  LDL.LU.64 R6, [R1+0x3d0] ;  /* 0x0003d00001067983 */ /* 0x008ee20000300a00 */
[----:B------:R-:W-:-:S03]  /*97470*/  PRMT R2, R10, 0x7771, RZ ;  /* 0x000077710a027816 */ /* 0x000fc600000000ff */
[----:B------:R-:W3:Y:S01]  /*97480*/  LDL.LU.64 R56, [R1+0x3c8] ;  /* 0x0003c80001387983 */ /* 0x000ee20000300a00 */
[----:B------:R-:W-:Y:S01]  /*97490*/  ISETP.LT.AND P3, PT, R40, UR20, !P0 ;  /* 0x0000001428007c0c */ /* 0x000fe2000c761270 */
[----:B------:R-:W0:Y:S01]  /*974a0*/  LDCU UR20, c[0x0][0x398] ;  /* 0x00007300ff1477ac */ /* 0x000e220008000800 */
[C---:B------:R-:W-:Y:S02]  /*974b0*/  PRMT R0, R10.reuse, 0x7772, RZ ;  /* 0x000077720a007816 */ /* 0x040fe400000000ff */
[----:B------:R-:W-:Y:S01]  /*974c0*/  PRMT R4, R10, 0x7773, RZ ;  /* 0x000077730a047816 */ /* 0x000fe200000000ff */
[----:B--2---:R2:W-:Y:S04]  /*974d0*/  @P5 STG.E.U8 desc[UR28][R52.64], R3 ;  /* 0x0000000334005986 */ /* 0x0045e8000c10111c */
[----:B------:R0:W-:Y:S04]  /*974e0*/  @P6 STG.E.U8 desc[UR28][R36.64], R2 ;  /* 0x0000000224006986 */ /* 0x0001e8000c10111c */
[----:B--2---:R-:W2:Y:S04]  /*974f0*/  LDL.LU R52, [R1+0x20c] ;  /* 0x00020c0001347983 */ /* 0x004ea80000300800 */
[----:B0-----:R-:W2:Y:S01]  /*97500*/  LDL.LU.64 R36, [R1+0x3f8] ;  /* 0x0003f80001247983 */ /* 0x001ea20000300a00 */
[----:B------:R-:W-:Y:S01]  /*97510*/  ISETP.LT.AND P5, PT, R28, UR21, !P0 ;  /* 0x000000151c007c0c */ /* 0x000fe2000c7a1270 */
[----:B------:R-:W0:Y:S01]  /*97520*/  LDCU UR21, c[0x0][0x398] ;  /* 0x00007300ff1577ac */ /* 0x000e220008000800 */
[----:B------:R-:W-:Y:S01]  /*97530*/  ISETP.LT.AND P6, PT, R55, UR23, !P0 ;  /* 0x0000001737007c0c */ /* 0x000fe2000c7c1270 */
[----:B------:R1:W-:Y:S01]  /*97540*/  @P4 STG.E.U8 desc[UR28][R32.64], R0 ;  /* 0x0000000020004986 */ /* 0x0003e2000c10111c */
[C---:B------:R-:W-:Y:S01]  /*97550*/  PRMT R2, R5.reuse, 0x7771, RZ ;  /* 0x0000777105027816 */ /* 0x040fe200000000ff */
[----:B------:R-:W0:Y:S02]  /*97560*/  LDCU UR23, c[0x0][0x398] ;  /* 0x00007300ff1777ac */ /* 0x000e240008000800 */
[----:B------:R0:W-:Y:S04]  /*97570*/  @P3 STG.E.U8 desc[UR28][R24.64], R4 ;  /* 0x0000000418003986 */ /* 0x0001e8000c10111c */
[----:B-1----:R-:W2:Y:S01]  /*97580*/  LDL.LU.64 R32, [R1+0x458] ;  /* 0x0004580001207983 */ /* 0x002ea20000300a00 */
[----:B------:R-:W-:-:S03]  /*97590*/  PRMT R0, R5, 0x7770, RZ ;  /* 0x0000777005007816 */ /* 0x000fc600000000ff */
[----:B0-----:R-:W2:Y:S04]  /*975a0*/  LDL.LU.64 R24, [R1+0x430] ;  /* 0x0004300001187983 */ /* 0x001ea80000300a00 */
[----:B----4-:R-:W-:Y:S04]  /*975b0*/  @P5 STG.E.U8 desc[UR28][R18.64], R0 ;  /* 0x0000000012005986 */ /* 0x010fe8000c10111c */
[----:B------:R-:W4:Y:S04]  /*975c0*/  LDL.LU R53, [R1+0x2b0] ;  /* 0x0002b00001357983 */ /* 0x000f280000300800 */
[----:B------:R0:W-:Y:S04]  /*975d0*/  @P6 STG.E.U8 desc[UR28][R20.64], R2 ;  /* 0x0000000214006986 */ /* 0x0001e8000c10111c */
[----:B0-----:R-:W4:Y:S01]  /*975e0*/  LDL.LU.64 R20, [R1+0x428] ;  /* 0x0004280001147983 */ /* 0x001f220000300a00 */
[----:B------:R-:W-:-:S02]  /*975f0*/  ISETP.LT.AND P3, PT, R15, UR19, !P0 ;  /* 0x000000130f007c0c */ /* 0x000fc4000c761270 */
[C---:B------:R-:W-:Y:S02]  /*97600*/  PRMT R3, R5.reuse, 0x7772, RZ ;  /* 0x0000777205037816 */ /* 0x040fe400000000ff */
[----:B------:R-:W-:Y:S02]  /*97610*/  ISETP.LT.AND P4, PT, R54, UR9, !P0 ;  /* 0x0000000936007c0c */ /* 0x000fe4000c781270 */
[----:B------:R-:W-:Y:S01]  /*97620*/  PRMT R4, R5, 0x7773, RZ ;  /* 0x0000777305047816 */ /* 0x000fe200000000ff */
[----:B------:R-:W-:Y:S01]  /*97630*/  VIADD R0, R11, 0x3a ;  /* 0x0000003a0b007836 */ /* 0x000fe20000000000 */
[----:B------:R-:W-:Y:S01]  /*97640*/  ISETP.LT.AND P6, PT, R13, UR5, !P0 ;  /* 0x000000050d007c0c */ /* 0x000fe2000c7c1270 */
[----:B------:R-:W0:Y:S01]  /*97650*/  LDCU UR9, c[0x0][0x398] ;  /* 0x00007300ff0977ac */ /* 0x000e220008000800 */
[----:B------:R-:W-:Y:S01]  /*97660*/  ISETP.LT.AND P5, PT, R12, UR22, !P0 ;  /* 0x000000160c007c0c */ /* 0x000fe2000c7a1270 */
[----:B------:R-:W1:Y:S01]  /*97670*/  LDCU UR5, c[0x0][0x398] ;  /* 0x00007300ff0577ac */ /* 0x000e620008000800 */
[----:B------:R-:W0:Y:S01]  /*97680*/  LDCU UR19, c[0x0][0x398] ;  /* 0x00007300ff1377ac */ /* 0x000e220008000800 */
[----:B------:R-:W0:Y:S01]  /*97690*/  LDCU UR22, c[0x0][0x398] ;  /* 0x00007300ff1677ac */ /* 0x000e220008000800 */
[----:B---3--:R3:W-:Y:S04]  /*976a0*/  @P3 STG.E.U8 desc[UR28][R6.64], R3 ;  /* 0x0000000306003986 */ /* 0x0087e8000c10111c */
[----:B---3--:R-:W3:Y:S04]  /*976b0*/  LDL.LU.64 R6, [R1+0x408] ;  /* 0x0004080001067983 */ /* 0x008ee80000300a00 */
[----:B------:R-:W3:Y:S01]  /*976c0*/  LDL.LU.64 R22, [R1+0x7e8] ;  /* 0x0007e80001167983 */ /* 0x000ee20000300a00 */
[----:B------:R-:W-:-:S03]  /*976d0*/  ISETP.GE.AND P3, PT, R0, UR33, PT ;  /* 0x0000002100007c0c */ /* 0x000fc6000bf66270 */
[----:B------:R0:W-:Y:S01]  /*976e0*/  @P4 STG.E.U8 desc[UR28][R56.64], R4 ;  /* 0x0000000438004986 */ /* 0x0001e2000c10111c */
[----:B------:R-:W-:Y:S01]  /*976f0*/  ISETP.LT.AND P4, PT, R60, UR15, !P0 ;  /* 0x0000000f3c007c0c */ /* 0x000fe2000c781270 */
[----:B------:R-:W1:Y:S01]  /*97700*/  LDCU UR15, c[0x0][0x398] ;  /* 0x00007300ff0f77ac */ /* 0x000e620008000800 */
[----:B------:R-:W-:Y:S01]  /*97710*/  ISETP.LT.AND P0, PT, R48, UR6, !P0 ;  /* 0x0000000630007c0c */ /* 0x000fe2000c701270 */
[----:B------:R-:W1:Y:S01]  /*97720*/  LDCU UR6, c[0x0][0x398] ;  /* 0x00007300ff0677ac */ /* 0x000e620008000800 */
[----:B0-----:R-:W3:Y:S01]  /*97730*/  LDL.LU.64 R56, [R1+0x6f8] ;  /* 0x0006f80001387983 */ /* 0x001ee20000300a00 */
[C---:B--2---:R-:W-:Y:S02]  /*97740*/  PRMT R2, R52.reuse, 0x7770, RZ ;  /* 0x0000777034027816 */ /* 0x044fe400000000ff */
[----:B------:R-:W-:-:S03]  /*97750*/  PRMT R0, R52, 0x7771, RZ ;  /* 0x0000777134007816 */ /* 0x000fc600000000ff */
[----:B------:R0:W-:Y:S04]  /*97760*/  @P6 STG.E.U8 desc[UR28][R36.64], R2 ;  /* 0x0000000224006986 */ /* 0x0001e8000c10111c */
[----:B0-----:R-:W2:Y:S04]  /*97770*/  LDL.LU.64 R36, [R1+0x7e0] ;  /* 0x0007e00001247983 */ /* 0x001ea80000300a00 */
[----:B------:R-:W2:Y:S01]  /*97780*/  LDL.LU R5, [R1+0x2a0] ;  /* 0x0002a00001057983 */ /* 0x000ea20000300800 */
[----:B------:R-:W-:-:S03]  /*97790*/  PRMT R2, R52, 0x7772, RZ ;  /* 0x0000777234027816 */ /* 0x000fc600000000ff */
[----:B------:R-:W2:Y:S04]  /*977a0*/  LDL.LU.64 R18, [R1+0x7d8] ;  /* 0x0007d80001127983 */ /* 0x000ea80000300a00 */
[----:B------:R0:W-:Y:S04]  /*977b0*/  @P5 STG.E.U8 desc[UR28][R32.64], R0 ;  /* 0x0000000020005986 */ /* 0x0001e8000c10111c */
[----:B------:R1:W-:Y:S04]  /*977c0*/  @P4 STG.E.U8 desc[UR28][R24.64], R2 ;  /* 0x0000000218004986 */ /* 0x0003e8000c10111c */
[----:B0-----:R-:W2:Y:S01]  /*977d0*/  LDL.LU.64 R32, [R1+0x7d0] ;  /* 0x0007d00001207983 */ /* 0x001ea20000300a00 */
[----:B------:R-:W-:-:S03]  /*977e0*/  PRMT R3, R52, 0x7773, RZ ;  /* 0x0000777334037816 */ /* 0x000fc600000000ff */
[----:B-1----:R-:W2:Y:S04]  /*977f0*/  LDL.LU.64 R24, [R1+0x7c8] ;  /* 0x0007c80001187983 */ /* 0x002ea80000300a00 */
[----:B----4-:R0:W-:Y:S04]  /*97800*/  @P0 STG.E.U8 desc[UR28][R20.64], R3 ;  /* 0x0000000314000986 */ /* 0x0101e8000c10111c */
[----:B0-----:R-:W4:Y:S01]  /*97810*/  LDL.LU.64 R20, [R1+0x7c0] ;  /* 0x0007c00001147983 */ /* 0x001f220000300a00 */
[----:B------:R-:W-:Y:S01]  /*97820*/  ISETP.LT.AND P6, PT, R9, UR4, !P1 ;  /* 0x0000000409007c0c */ /* 0x000fe2000cfc1270 */
[----:B------:R-:W0:Y:S01]  /*97830*/  LDCU UR4, c[0x0][0x398] ;  /* 0x00007300ff0477ac */ /* 0x000e220008000800 */
[----:B------:R-:W-:-:S02]  /*97840*/  ISETP.LT.AND P5, PT, R44, UR8, !P1 ;  /* 0x000000082c007c0c */ /* 0x000fc4000cfa1270 */
[----:B------:R-:W-:Y:S01]  /*97850*/  PRMT R0, R53, 0x7770, RZ ;  /* 0x0000777035007816 */ /* 0x000fe200000000ff */
[----:B------:R-:W1:Y:S01]  /*97860*/  LDCU UR8, c[0x0][0x398] ;  /* 0x00007300ff0877ac */ /* 0x000e620008000800 */
[----:B------:R-:W-:Y:S02]  /*97870*/  ISETP.LT.AND P4, PT, R14, UR26, !P1 ;  /* 0x0000001a0e007c0c */ /* 0x000fe4000cf81270 */
[----:B------:R-:W-:Y:S01]  /*97880*/  ISETP.LT.AND P0, PT, R61, UR10, !P1 ;  /* 0x0000000a3d007c0c */ /* 0x000fe2000cf01270 */
[----:B------:R-:W0:Y:S01]  /*97890*/  LDCU UR10, c[0x0][0x398] ;  /* 0x00007300ff0a77ac */ /* 0x000e220008000800 */
[----:B------:R-:W-:-:S03]  /*978a0*/  PRMT R2, R53, 0x7772, RZ ;  /* 0x0000777235027816 */ /* 0x000fc600000000ff */
[----:B---3--:R3:W-:Y:S01]  /*978b0*/  @P6 STG.E.U8 desc[UR28][R6.64], R0 ;  /* 0x0000000006006986 */ /* 0x0087e2000c10111c */
[----:B------:R-:W-:Y:S01]  /*978c0*/  ISETP.LT.AND P6, PT, R16, UR7, !P1 ;  /* 0x0000000710007c0c */ /* 0x000fe2000cfc1270 */
[----:B------:R-:W0:Y:S02]  /*978d0*/  LDCU UR7, c[0x0][0x398] ;  /* 0x00007300ff0777ac */ /* 0x000e240008000800 */
[----:B---3--:R-:W3:Y:S01]  /*978e0*/  LDL.LU.64 R6, [R1+0x7b8] ;  /* 0x0007b80001067983 */ /* 0x008ee20000300a00 */
[----:B------:R-:W-:-:S03]  /*978f0*/  PRMT R0, R53, 0x7771, RZ ;  /* 0x0000777135007816 */ /* 0x000fc600000000ff */
[----:B------:R-:W3:Y:S04]  /*97900*/  LDL.LU R52, [R1+0x290] ;  /* 0x0002900001347983 */ /* 0x000ee80000300800 */
[----:B------:R0:W-:Y:S01]  /*97910*/  @P5 STG.E.U8 desc[UR28][R22.64], R0 ;  /* 0x0000000016005986 */ /* 0x0001e2000c10111c */
[----:B------:R-:W-:Y:S01]  /*97920*/  ISETP.LT.AND P5, PT, R8, UR11, !P1 ;  /* 0x0000000b08007c0c */ /* 0x000fe2000cfa1270 */
[----:B------:R-:W1:Y:S02]  /*97930*/  LDCU UR11, c[0x0][0x398] ;  /* 0x00007300ff0b77ac */ /* 0x000e640008000800 */
[----:B------:R0:W-:Y:S01]  /*97940*/  @P4 STG.E.U8 desc[UR28][R56.64], R2 ;  /* 0x0000000238004986 */ /* 0x0001e2000c10111c */
[----:B------:R-:W-:Y:S01]  /*97950*/  ISETP.LT.AND P4, PT, R49, UR12, !P1 ;  /* 0x0000000c31007c0c */ /* 0x000fe2000cf81270 */
[----:B------:R-:W1:Y:S01]  /*97960*/  LDCU UR12, c[0x0][0x398] ;  /* 0x00007300ff0c77ac */ /* 0x000e620008000800 */
[----:B0-----:R-:W-:Y:S01]  /*97970*/  PRMT R0, R53, 0x7773, RZ ;  /* 0x0000777335007816 */ /* 0x001fe200000000ff */
[----:B------:R-:W3:Y:S04]  /*97980*/  LDL.LU.64 R56, [R1+0x7b0] ;  /* 0x0007b00001387983 */ /* 0x000ee80000300a00 */
[----:B--2---:R0:W-:Y:S01]  /*97990*/  @P6 STG.E.U8 desc[UR28][R36.64], R0 ;  /* 0x0000000024006986 */ /* 0x0041e2000c10111c */
[----:B------:R-:W-:-:S02]  /*979a0*/  PRMT R2, R5, 0x7770, RZ ;  /* 0x0000777005027816 */ /* 0x000fc400000000ff */
[----:B------:R-:W-:Y:S01]  /*979b0*/  ISETP.LT.AND P6, PT, R40, UR14, !P1 ;  /* 0x0000000e28007c0c */ /* 0x000fe2000cfc1270 */
[----:B------:R-:W2:Y:S01]  /*979c0*/  LDCU UR14, c[0x0][0x398] ;  /* 0x00007300ff0e77ac */ /* 0x000ea20008000800 */
[----:B0-----:R-:W2:Y:S01]  /*979d0*/  LDL.LU.64 R36, [R1+0x7a0] ;  /* 0x0007a00001247983 */ /* 0x001ea20000300a00 */
[----:B------:R-:W-:-:S03]  /*979e0*/  PRMT R0, R5, 0x7771, RZ ;  /* 0x0000777105007816 */ /* 0x000fc600000000ff */
[----:B------:R0:W-:Y:S04]  /*979f0*/  @P0 STG.E.U8 desc[UR28][R18.64], R2 ;  /* 0x0000000212000986 */ /* 0x0001e8000c10111c */
[----:B------:R-:W2:Y:S04]  /*97a00*/  LDL.LU R53, [R1+0x1f0] ;  /* 0x0001f00001357983 */ /* 0x000ea80000300800 */
[----:B------:R1:W-:Y:S01]  /*97a10*/  @P5 STG.E.U8 desc[UR28][R32.64], R0 ;  /* 0x0000000020005986 */ /* 0x0003e2000c10111c */
[----:B0-----:R-:W-:-:S03]  /*97a20*/  PRMT R2, R5, 0x7772, RZ ;  /* 0x0000777205027816 */ /* 0x001fc600000000ff */
[----:B-1----:R-:W2:Y:S04]  /*97a30*/  LDL.LU.64 R32, [R1+0x7a8] ;  /* 0x0007a80001207983 */ /* 0x002ea80000300a00 */
[----:B------:R0:W-:Y:S01]  /*97a40*/  @P4 STG.E.U8 desc[UR28][R24.64], R2 ;  /* 0x0000000218004986 */ /* 0x0001e2000c10111c */
[----:B------:R-:W-:-:S03]  /*97a50*/  PRMT R0, R5, 0x7773, RZ ;  /* 0x0000777305007816 */ /* 0x000fc600000000ff */
[----:B0-----:R-:W2:Y:S04]  /*97a60*/  LDL.LU.64 R24, [R1+0x798] ;  /* 0x0007980001187983 */ /* 0x001ea80000300a00 */
[----:B----4-:R0:W-:Y:S04]  /*97a70*/  @P6 STG.E.U8 desc[UR28][R20.64], R0 ;  /* 0x0000000014006986 */ /* 0x0101e8000c10111c */
[----:B------:R-:W4:Y:S04]  /*97a80*/  LDL.LU.64 R18, [R1+0x790] ;  /* 0x0007900001127983 */ /* 0x000f280000300a00 */
[----:B0-----:R-:W4:Y:S01]  /*97a90*/  LDL.LU.64 R20, [R1+0x780] ;  /* 0x0007800001147983 */ /* 0x001f220000300a00 */
        /* <DEDUP_REMOVED lines=9> */
[----:B------:R-:W-:-:S03]  /*97b30*/  PRMT R0, R52, 0x7771, RZ ;  /* 0x0000777134007816 */ /* 0x000fc600000000ff */
[----:B------:R3:W-:Y:S01]  /*97b40*/  @P0 STG.E.U8 desc[UR28][R6.64], R2 ;  /* 0x0000000206000986 */ /* 0x0007e2000c10111c */
[----:B------:R-:W-:Y:S01]  /*97b50*/  ISETP.LT.AND P0, PT, R54, UR16, !P1 ;  /* 0x0000001036007c0c */ /* 0x000fe2000cf01270 */
[----:B------:R-:W0:Y:S01]  /*97b60*/  LDCU UR16, c[0x0][0x398] ;  /* 0x00007300ff1077ac */ /* 0x000e220008000800 */
[----:B---3--:R-:W-:Y:S01]  /*97b70*/  PRMT R2, R52, 0x7772, RZ ;  /* 0x0000777234027816 */ /* 0x008fe200000000ff */
[----:B------:R-:W3:Y:S04]  /*97b80*/  LDL.LU R6, [R1+0x1e0] ;  /* 0x0001e00001067983 */ /* 0x000ee80000300800 */
[----:B------:R0:W-:Y:S01]  /*97b90*/  @P5 STG.E.U8 desc[UR28][R56.64], R0 ;  /* 0x0000000038005986 */ /* 0x0001e2000c10111c */
[----:B------:R-:W-:-:S03]  /*97ba0*/  ISETP.LT.AND P5, PT, R13, UR25, !P1 ;  /* 0x000000190d007c0c */ /* 0x000fc6000cfa1270 */
[----:B0-----:R-:W3:Y:S01]  /*97bb0*/  LDL.LU.64 R56, [R1+0x788] ;  /* 0x0007880001387983 */ /* 0x001ee20000300a00 */
[----:B------:R-:W-:-:S03]  /*97bc0*/  VIADD R0, R11, 0x3b ;  /* 0x0000003b0b007836 */ /* 0x000fc60000000000 */
[----:B--2---:R0:W-:Y:S01]  /*97bd0*/  @P4 STG.E.U8 desc[UR28][R36.64], R2 ;  /* 0x0000000224004986 */ /* 0x0041e2000c10111c */
[----:B------:R-:W-:Y:S01]  /*97be0*/  ISETP.LT.AND P4, PT, R60, UR20, !P1 ;  /* 0x000000143c007c0c */ /* 0x000fe2000cf81270 */
[----:B------:R-:W2:Y:S01]  /*97bf0*/  LDCU UR20, c[0x0][0x398] ;  /* 0x00007300ff1477ac */ /* 0x000ea20008000800 */
[----:B0-----:R-:W-:Y:S01]  /*97c00*/  PRMT R2, R52, 0x7773, RZ ;  /* 0x0000777334027816 */ /* 0x001fe200000000ff */
[----:B------:R-:W2:Y:S01]  /*97c10*/  LDL.LU.64 R36, [R1+0x778] ;  /* 0x0007780001247983 */ /* 0x000ea20000300a00 */
[----:B------:R-:W-:-:S03]  /*97c20*/  PRMT R3, R53, 0x7770, RZ ;  /* 0x0000777035037816 */ /* 0x000fc600000000ff */
[----:B------:R0:W-:Y:S01]  /*97c30*/  @P0 STG.E.U8 desc[UR28][R32.64], R2 ;  /* 0x0000000220000986 */ /* 0x0001e2000c10111c */
[----:B------:R-:W-:Y:S02]  /*97c40*/  ISETP.GE.AND P0, PT, R0, UR35, PT ;  /* 0x0000002300007c0c */ /* 0x000fe4000bf06270 */
[C---:B------:R-:W-:Y:S01]  /*97c50*/  PRMT R0, R53.reuse, 0x7771, RZ ;  /* 0x0000777135007816 */ /* 0x040fe200000000ff */
[----:B0-----:R-:W2:Y:S04]  /*97c60*/  LDL.LU.64 R32, [R1+0x768] ;  /* 0x0007680001207983 */ /* 0x001ea80000300a00 */
[----:B------:R0:W-:Y:S01]  /*97c70*/  @P5 STG.E.U8 desc[UR28][R24.64], R3 ;  /* 0x0000000318005986 */ /* 0x0001e2000c10111c */
[----:B------:R-:W-:-:S03]  /*97c80*/  PRMT R2, R53, 0x7772, RZ ;  /* 0x0000777235027816 */ /* 0x000fc600000000ff */
[----:B0-----:R-:W2:Y:S04]  /*97c90*/  LDL.LU.64 R24, [R1+0x760] ;  /* 0x0007600001187983 */ /* 0x001ea80000300a00 */
[----:B------:R-:W2:Y:S04]  /*97ca0*/  LDL.LU R5, [R1+0xdf4] ;  /* 0x000df40001057983 */ /* 0x000ea80000300800 */
[----:B------:R-:W2:Y:S04]  /*97cb0*/  LDL.LU R52, [R1+0x1d0] ;  /* 0x0001d00001347983 */ /* 0x000ea80000300800 */
[----:B------:R-:W2:Y:S04]  /*97cc0*/  LDL.LU.64 R26, [R1+0x770] ;  /* 0x00077000011a7983 */ /* 0x000ea80000300a00 */
[----:B----4-:R-:W-:Y:S04]  /*97cd0*/  @P6 STG.E.U8 desc[UR28][R18.64], R0 ;  /* 0x0000000012006986 */ /* 0x010fe8000c10111c */
[----:B------:R-:W4:Y:S04]  /*97ce0*/  LDL.LU.64 R22, [R1+0x750] ;  /* 0x0007500001167983 */ /* 0x000f280000300a00 */
[----:B------:R0:W-:Y:S04]  /*97cf0*/  @P4 STG.E.U8 desc[UR28][R20.64], R2 ;  /* 0x0000000214004986 */ /* 0x0001e8000c10111c */
[----:B0-----:R-:W4:Y:S01]  /*97d00*/  LDL.LU.64 R20, [R1+0x758] ;  /* 0x0007580001147983 */ /* 0x001f220000300a00 */
[----:B------:R-:W-:-:S02]  /*97d10*/  ISETP.LT.AND P1, PT, R48, UR21, !P1 ;  /* 0x0000001530007c0c */ /* 0x000fc4000cf21270 */
[----:B------:R-:W-:Y:S02]  /*97d20*/  ISETP.LT.AND P5, PT, R9, UR23, !P2 ;  /* 0x0000001709007c0c */ /* 0x000fe4000d7a1270 */
[----:B------:R-:W-:Y:S02]  /*97d30*/  ISETP.LT.AND P6, PT, R44, UR9, !P2 ;  /* 0x000000092c007c0c */ /* 0x000fe4000d7c1270 */
[----:B------:R-:W-:Y:S01]  /*97d40*/  PRMT R0, R53, 0x7773, RZ ;  /* 0x0000777335007816 */ /* 0x000fe200000000ff */
[----:B------:R-:W4:Y:S04]  /*97d50*/  LDL.LU.64 R18, [R1+0x748] ;  /* 0x0007480001127983 */ /* 0x000f280000300a00 */
[----:B------:R-:W4:Y:S01]  /*97d60*/  LDL.LU R53, [R1+0x240] ;  /* 0x0002400001357983 */ /* 0x000f220000300800 */
[----:B------:R-:W-:Y:S01]  /*97d70*/  ISETP.LT.AND P4, PT, R14, UR5, !P2 ;  /* 0x000000050e007c0c */ /* 0x000fe2000d781270 */
[----:B------:R-:W0:Y:S01]  /*97d80*/  LDCU UR21, c[0x0][0x398] ;  /* 0x00007300ff1577ac */ /* 0x000e220008000800 */
[----:B------:R-:W0:Y:S01]  /*97d90*/  LDCU UR5, c[0x0][0x398] ;  /* 0x00007300ff0577ac */ /* 0x000e220008000800 */
[----:B------:R-:W0:Y:S01]  /*97da0*/  LDCU UR9, c[0x0][0x398] ;  /* 0x00007300ff0977ac */ /* 0x000e220008000800 */
[----:B---3--:R-:W-:Y:S01]  /*97db0*/  PRMT R2, R6, 0x7770, RZ ;  /* 0x0000777006027816 */ /* 0x008fe200000000ff */
[----:B------:R3:W-:Y:S01]  /*97dc0*/  @P1 STG.E.U8 desc[UR28][R56.64], R0 ;  /* 0x0000000038001986 */ /* 0x0007e2000c10111c */
[----:B------:R-:W-:-:S03]  /*97dd0*/  ISETP.LT.AND P1, PT, R61, UR22, !P2 ;  /* 0x000000163d007c0c */ /* 0x000fc6000d721270 */
[----:B---3--:R-:W3:Y:S01]  /*97de0*/  LDL.LU.64 R56, [R1+0x740] ;  /* 0x0007400001387983 */ /* 0x008ee20000300a00 */
[----:B------:R-:W-:-:S03]  /*97df0*/  PRMT R0, R6, 0x7771, RZ ;  /* 0x0000777106007816 */ /* 0x000fc600000000ff */
[----:B--2---:R2:W-:Y:S01]  /*97e00*/  @P5 STG.E.U8 desc[UR28][R36.64], R2 ;  /* 0x0000000224005986 */ /* 0x0045e2000c10111c */
[----:B------:R-:W-:Y:S01]  /*97e10*/  ISETP.LT.AND P5, PT, R16, UR19, !P2 ;  /* 0x0000001310007c0c */ /* 0x000fe2000d7a1270 */
[----:B------:R-:W0:Y:S02]  /*97e20*/  LDCU UR19, c[0x0][0x398] ;  /* 0x00007300ff1377ac */ /* 0x000e240008000800 */
[----:B--2---:R-:W2:Y:S01]  /*97e30*/  LDL.LU.64 R36, [R1+0x728] ;  /* 0x0007280001247983 */ /* 0x004ea20000300a00 */
[----:B------:R-:W-:-:S03]  /*97e40*/  PRMT R2, R6, 0x7772, RZ ;  /* 0x0000777206027816 */ /* 0x000fc600000000ff */
[----:B------:R0:W-:Y:S01]  /*97e50*/  @P6 STG.E.U8 desc[UR28][R32.64], R0 ;  /* 0x0000000020006986 */ /* 0x0001e2000c10111c */
[----:B------:R-:W-:Y:S01]  /*97e60*/  ISETP.LT.AND P6, PT, R8, UR15, !P2 ;  /* 0x0000000f08007c0c */ /* 0x000fe2000d7c1270 */
[----:B------:R-:W1:Y:S01]  /*97e70*/  LDCU UR15, c[0x0][0x398] ;  /* 0x00007300ff0f77ac */ /* 0x000e620008000800 */
[----:B0-----:R-:W-:Y:S01]  /*97e80*/  PRMT R0, R6, 0x7773, RZ ;  /* 0x0000777306007816 */ /* 0x001fe200000000ff */
[----:B------:R-:W2:Y:S04]  /*97e90*/  LDL.LU.64 R32, [R1+0x738] ;  /* 0x0007380001207983 */ /* 0x000ea80000300a00 */
[----:B------:R0:W-:Y:S04]  /*97ea0*/  @P4 STG.E.U8 desc[UR28][R24.64], R2 ;  /* 0x0000000218004986 */ /* 0x0001e8000c10111c */
[----:B------:R-:W1:Y:S01]  /*97eb0*/  LDS.128 R4, [R5] ;  /* 0x0000000005047984 */ /* 0x000e620000000c00 */
[----:B0-----:R-:W-:-:S03]  /*97ec0*/  PRMT R2, R52, 0x7770, RZ ;  /* 0x0000777034027816 */ /* 0x001fc600000000ff */
[----:B------:R-:W2:Y:S04]  /*97ed0*/  LDL.LU.64 R24, [R1+0x718] ;  /* 0x0007180001187983 */ /* 0x000ea80000300a00 */
[----:B------:R0:W-:Y:S04]  /*97ee0*/  @P5 STG.E.U8 desc[UR28][R26.64], R0 ;  /* 0x000000001a005986 */ /* 0x0001e8000c10111c */
[----:B----4-:R-:W-:Y:S01]  /*97ef0*/  @P1 STG.E.U8 desc[UR28][R22.64], R2 ;  /* 0x0000000216001986 */ /* 0x010fe2000c10111c */
[----:B0-----:R-:W-:-:S05]  /*97f00*/  PRMT R0, R52, 0x7771, RZ ;  /* 0x0000777134007816 */ /* 0x001fca00000000ff */
[----:B------:R0:W-:Y:S04]  /*97f10*/  @P6 STG.E.U8 desc[UR28][R20.64], R0 ;  /* 0x0000000014006986 */ /* 0x0001e8000c10111c */
[----:B0-----:R-:W4:Y:S01]  /*97f20*/  LDL.LU.64 R20, [R1+0x730] ;  /* 0x0007300001147983 */ /* 0x001f220000300a00 */
[----:B------:R-:W-:Y:S02]  /*97f30*/  ISETP.LT.AND P4, PT, R49, UR4, !P2 ;  /* 0x0000000431007c0c */ /* 0x000fe4000d781270 */
[----:B------:R-:W-:Y:S02]  /*97f40*/  ISETP.LT.AND P5, PT, R40, UR6, !P2 ;  /* 0x0000000628007c0c */ /* 0x000fe4000d7a1270 */
[----:B------:R-:W-:Y:S02]  /*97f50*/  ISETP.LT.AND P1, PT, R28, UR8, !P2 ;  /* 0x000000081c007c0c */ /* 0x000fe4000d721270 */
[----:B------:R-:W-:-:S02]  /*97f60*/  PRMT R2, R52, 0x7772, RZ ;  /* 0x0000777234027816 */ /* 0x000fc400000000ff */
[----:B------:R-:W-:Y:S02]  /*97f70*/  PRMT R0, R52, 0x7773, RZ ;  /* 0x0000777334007816 */ /* 0x000fe400000000ff */
[----:B------:R-:W-:Y:S01]  /*97f80*/  ISETP.LT.AND P6, PT, R55, UR7, !P2 ;  /* 0x0000000737007c0c */ /* 0x000fe2000d7c1270 */
[----:B------:R-:W4:Y:S01]  /*97f90*/  LDL.LU.64 R22, [R1+0x710] ;  /* 0x0007100001167983 */ /* 0x000f220000300a00 */
[----:B-1----:R-:W-:Y:S01]  /*97fa0*/  PRMT R3, R4, 0x7770, RZ ;  /* 0x0000777004037816 */ /* 0x002fe200000000ff */
[----:B------:R-:W0:Y:S01]  /*97fb0*/  LDCU UR4, c[0x0][0x398] ;  /* 0x00007300ff0477ac */ /* 0x000e220008000800 */
[----:B------:R-:W1:Y:S01]  /*97fc0*/  LDCU UR6, c[0x0][0x398] ;  /* 0x00007300ff0677ac */ /* 0x000e620008000800 */
[----:B------:R-:W0:Y:S01]  /*97fd0*/  LDCU UR7, c[0x0][0x398] ;  /* 0x00007300ff0777ac */ /* 0x000e220008000800 */
[----:B------:R-:W0:Y:S01]  /*97fe0*/  LDCU UR8, c[0x0][0x398] ;  /* 0x00007300ff0877ac */ /* 0x000e220008000800 */
[----:B------:R1:W-:Y:S01]  /*97ff0*/  @P4 STG.E.U8 desc[UR28][R18.64], R2 ;  /* 0x0000000212004986 */ /* 0x0003e2000c10111c */
[----:B------:R-:W-:Y:S01]  /*98000*/  ISETP.LT.AND P4, PT, R15, UR10, !P2 ;  /* 0x0000000a0f007c0c */ /* 0x000fe2000d781270 */
[----:B------:R-:W0:Y:S01]  /*98010*/  LDCU UR10, c[0x0][0x398] ;  /* 0x00007300ff0a77ac */ /* 0x000e220008000800 */
[C---:B-1----:R-:W-:Y:S01]  /*98020*/  PRMT R2, R53.reuse, 0x7770, RZ ;  /* 0x0000777035027816 */ /* 0x042fe200000000ff */
[----:B------:R-:W4:Y:S04]  /*98030*/  LDL.LU.64 R18, [R1+0x720] ;  /* 0x0007200001127983 */ /* 0x000f280000300a00 */
[----:B---3--:R1:W-:Y:S02]  /*98040*/  @P5 STG.E.U8 desc[UR28][R56.64], R0 ;  /* 0x0000000038005986 */ /* 0x0083e4000c10111c */
[----:B-1----:R-:W-:-:S02]  /*98050*/  PRMT R0, R53, 0x7771, RZ ;  /* 0x0000777135007816 */ /* 0x002fc400000000ff */
[----:B--2---:R1:W-:Y:S01]  /*98060*/  @P1 STG.E.U8 desc[UR28][R36.64], R2 ;  /* 0x0000000224001986 */ /* 0x0043e2000c10111c */
[----:B------:R-:W-:Y:S02]  /*98070*/  ISETP.LT.AND P1, PT, R54, UR11, !P2 ;  /* 0x0000000b36007c0c */ /* 0x000fe4000d721270 */
[----:B------:R-:W-:Y:S01]  /*98080*/  ISETP.LT.AND P5, PT, R13, UR12, !P2 ;  /* 0x0000000c0d007c0c */ /* 0x000fe2000d7a1270 */
[----:B------:R-:W2:Y:S01]  /*98090*/  LDCU UR11, c[0x0][0x398] ;  /* 0x00007300ff0b77ac */ /* 0x000ea20008000800 */
[----:B------:R-:W3:Y:S01]  /*980a0*/  LDCU UR12, c[0x0][0x398] ;  /* 0x00007300ff0c77ac */ /* 0x000ee20008000800 */
[----:B-1----:R-:W2:Y:S04]  /*980b0*/  LDL.LU.64 R36, [R1+0x700] ;  /* 0x0007000001247983 */ /* 0x002ea80000300a00 */
[----:B------:R-:W3:Y:S04]  /*980c0*/  LDL.LU R52, [R1+0x2b4] ;  /* 0x0002b40001347983 */ /* 0x000ee80000300800 */
[----:B------:R-:W3:Y:S01]  /*980d0*/  LDL.LU.64 R56, [R1+0x708] ;  /* 0x0007080001387983 */ /* 0x000ee20000300a00 */
[----:B------:R-:W-:-:S03]  /*980e0*/  PRMT R2, R53, 0x7772, RZ ;  /* 0x0000777235027816 */ /* 0x000fc600000000ff */
[----:B------:R1:W-:Y:S04]  /*980f0*/  @P6 STG.E.U8 desc[UR28][R32.64], R0 ;  /* 0x0000000020006986 */ /* 0x0003e8000c10111c */
[----:B-1----:R-:W3:Y:S04]  /*98100*/  LDL.LU.64 R32, [R1+0x6f0] ;  /* 0x0006f00001207983 */ /* 0x002ee80000300a00 */
[----:B------:R1:W-:Y:S02]  /*98110*/  @P4 STG.E.U8 desc[UR28][R24.64], R2 ;  /* 0x0000000218004986 */ /* 0x0003e4000c10111c */
[----:B-1----:R-:W-:-:S02]  /*98120*/  PRMT R2, R53, 0x7773, RZ ;  /* 0x0000777335027816 */ /* 0x002fc400000000ff */
[----:B------:R-:W3:Y:S04]  /*98130*/  LDL.LU.64 R24, [R1+0x6e8] ;  /* 0x0006e80001187983 */ /* 0x000ee80000300a00 */
[----:B----4-:R1:W-:Y:S04]  /*98140*/  @P1 STG.E.U8 desc[UR28][R20.64], R2 ;  /* 0x0000000214001986 */ /* 0x0103e8000c10111c */
[----:B-1----:R-:W4:Y:S01]  /*98150*/  LDL.LU.64 R20, [R1+0x6d8] ;  /* 0x0006d80001147983 */ /* 0x002f220000300a00 */
[----:B------:R-:W-:Y:S02]  /*98160*/  ISETP.LT.AND P4, PT, R12, UR13, !P2 ;  /* 0x0000000d0c007c0c */ /* 0x000fe4000d781270 */
[----:B------:R-:W-:Y:S01]  /*98170*/  ISETP.LT.AND P6, PT, R60, UR14, !P2 ;  /* 0x0000000e3c007c0c */ /* 0x000fe2000d7c1270 */
[----:B------:R-:W-:Y:S01]  /*98180*/  VIADD R0, R11, 0x3c ;  /* 0x0000003c0b007836 */ /* 0x000fe20000000000 */
[----:B------:R-:W4:Y:S04]  /*98190*/  LDL.LU R10, [R1+0x2a4] ;  /* 0x0002a400010a7983 */ /* 0x000f280000300800 */
[----:B------:R1:W-:Y:S01]  /*981a0*/  @P5 STG.E.U8 desc[UR28][R22.64], R3 ;  /* 0x0000000316005986 */ /* 0x0003e2000c10111c */
[----:B------:R-:W-:-:S03]  /*981b0*/  ISETP.LT.AND P2, PT, R48, UR17, !P2 ;  /* 0x0000001130007c0c */ /* 0x000fc6000d741270 */
[----:B------:R-:W4:Y:S01]  /*981c0*/  LDL.LU.64 R26, [R1+0x6e0] ;  /* 0x0006e000011a7983 */ /* 0x000f220000300a00 */
[----:B------:R-:W-:Y:S02]  /*981d0*/  ISETP.GE.AND P1, PT, R0, UR37, PT ;  /* 0x0000002500007c0c */ /* 0x000fe4000bf26270 */
[C---:B------:R-:W-:Y:S02]  /*981e0*/  PRMT R0, R4.reuse, 0x7771, RZ ;  /* 0x0000777104007816 */ /* 0x040fe400000000ff */
[C---:B------:R-:W-:Y:S02]  /*981f0*/  PRMT R2, R4.reuse, 0x7772, RZ ;  /* 0x0000777204027816 */ /* 0x040fe400000000ff */
[----:B------:R-:W-:Y:S01]  /*98200*/  ISETP.LT.AND P5, PT, R9, UR16, !P3 ;  /* 0x0000001009007c0c */ /* 0x000fe2000dfa1270 */
[----:B------:R-:W0:Y:S01]  /*98210*/  LDCU UR13, c[0x0][0x398] ;  /* 0x00007300ff0d77ac */ /* 0x000e220008000800 */
[----:B------:R-:W0:Y:S01]  /*98220*/  LDCU UR14, c[0x0][0x398] ;  /* 0x00007300ff0e77ac */ /* 0x000e220008000800 */
[----:B------:R-:W0:Y:S01]  /*98230*/  LDCU UR17, c[0x0][0x398] ;  /* 0x00007300ff1177ac */ /* 0x000e220008000800 */
[----:B-1----:R-:W4:Y:S04]  /*98240*/  LDL.LU.64 R22, [R1+0x6c8] ;  /* 0x0006c80001167983 */ /* 0x002f280000300a00 */
[----:B------:R3:W-:Y:S01]  /*98250*/  @P4 STG.E.U8 desc[UR28][R18.64], R0 ;  /* 0x0000000012004986 */ /* 0x0007e2000c10111c */
[----:B------:R-:W-:-:S02]  /*98260*/  PRMT R4, R4, 0x7773, RZ ;  /* 0x0000777304047816 */ /* 0x000fc400000000ff */
[----:B------:R-:W-:Y:S01]  /*98270*/  ISETP.LT.AND P4, PT, R14, UR18, !P3 ;  /* 0x000000120e007c0c */ /* 0x000fe2000df81270 */
[----:B------:R-:W1:Y:S01]  /*98280*/  LDCU UR16, c[0x0][0x398] ;  /* 0x00007300ff1077ac */ /* 0x000e620008000800 */
[----:B------:R-:W0:Y:S01]  /*98290*/  LDCU UR18, c[0x0][0x398] ;  /* 0x00007300ff1277ac */ /* 0x000e220008000800 */
[----:B--2---:R2:W-:Y:S01]  /*982a0*/  @P6 STG.E.U8 desc[UR28][R36.64], R2 ;  /* 0x0000000224006986 */ /* 0x0045e2000c10111c */
[----:B------:R-:W-:Y:S02]  /*982b0*/  ISETP.LT.AND P6, PT, R44, UR24, !P3 ;  /* 0x000000182c007c0c */ /* 0x000fe4000dfc1270 */
[C---:B---3--:R-:W-:Y:S01]  /*982c0*/  PRMT R0, R52.reuse, 0x7770, RZ ;  /* 0x0000777034007816 */ /* 0x048fe200000000ff */
[----:B------:R3:W-:Y:S04]  /*982d0*/  @P2 STG.E.U8 desc[UR28][R56.64], R4 ;  /* 0x0000000438002986 */ /* 0x0007e8000c10111c */
[----:B--2---:R-:W2:Y:S04]  /*982e0*/  LDL.LU.64 R36, [R1+0x6d0] ;  /* 0x0006d00001247983 */ /* 0x004ea80000300a00 */
[----:B------:R-:W2:Y:S04]  /*982f0*/  LDL.LU.64 R18, [R1+0x6b8] ;  /* 0x0006b80001127983 */ /* 0x000ea80000300a00 */
[----:B------:R-:W2:Y:S04]  /*98300*/  LDL.LU R53, [R1+0x294] ;  /* 0x0002940001357983 */ /* 0x000ea80000300800 */
[----:B---3--:R-:W3:Y:S01]  /*98310*/  LDL.LU.64 R56, [R1+0x6c0] ;  /* 0x0006c00001387983 */ /* 0x008ee20000300a00 */
[----:B------:R-:W-:-:S03]  /*98320*/  PRMT R2, R52, 0x7772, RZ ;  /* 0x0000777234027816 */ /* 0x000fc600000000ff */
[----:B------:R0:W-:Y:S04]  /*98330*/  @P5 STG.E.U8 desc[UR28][R32.64], R0 ;  /* 0x0000000020005986 */ /* 0x0001e8000c10111c */
[----:B0-----:R-:W3:Y:S01]  /*98340*/  LDL.LU.64 R32, [R1+0x6b0] ;  /* 0x0006b00001207983 */ /* 0x001ee20000300a00 */
[----:B------:R-:W-:-:S05]  /*98350*/  PRMT R0, R52, 0x7771, RZ ;  /* 0x0000777134007816 */ /* 0x000fca00000000ff */
[----:B------:R0:W-:Y:S04]  /*98360*/  @P6 STG.E.U8 desc[UR28][R24.64], R0 ;  /* 0x0000000018006986 */ /* 0x0001e8000c10111c */
[----:B0-----:R-:W3:Y:S04]  /*98370*/  LDL.LU.64 R24, [R1+0x6a8] ;  /* 0x0006a80001187983 */ /* 0x001ee80000300a00 */
[----:B----4-:R0:W-:Y:S04]  /*98380*/  @P4 STG.E.U8 desc[UR28][R20.64], R2 ;  /* 0x0000000214004986 */ /* 0x0101e8000c10111c */
[----:B0-----:R-:W4:Y:S01]  /*98390*/  LDL.LU.64 R20, [R1+0x6a0] ;  /* 0x0006a00001147983 */ /* 0x001f220000300a00 */
[----:B------:R-:W-:-:S02]  /*983a0*/  ISETP.LT.AND P5, PT, R16, UR20, !P3 ;  /* 0x0000001410007c0c */ /* 0x000fc4000dfa1270 */
[----:B------:R-:W-:Y:S02]  /*983b0*/  ISETP.LT.AND P2, PT, R61, UR21, !P3 ;  /* 0x000000153d007c0c */ /* 0x000fe4000df41270 */
[----:B------:R-:W-:Y:S02]  /*983c0*/  ISETP.LT.AND P6, PT, R8, UR5, !P3 ;  /* 0x0000000508007c0c */ /* 0x000fe4000dfc1270 */
[----:B------:R-:W-:Y:S02]  /*983d0*/  PRMT R0, R52, 0x7773, RZ ;  /* 0x0000777334007816 */ /* 0x000fe400000000ff */
[----:B------:R-:W-:Y:S02]  /*983e0*/  ISETP.LT.AND P4, PT, R49, UR9, !P3 ;  /* 0x0000000931007c0c */ /* 0x000fe4000df81270 */
[----:B------:R-:W-:Y:S01]  /*983f0*/  PRMT R2, R10, 0x7770, RZ ;  /* 0x000077700a027816 */ /* 0x000fe200000000ff */
[----:B------:R-:W0:Y:S01]  /*98400*/  LDCU UR5, c[0x0][0x398] ;  /* 0x00007300ff0577ac */ /* 0x000e220008000800 */
[----:B------:R-:W0:Y:S01]  /*98410*/  LDCU UR9, c[0x0][0x398] ;  /* 0x00007300ff0977ac */ /* 0x000e220008000800 */
[----:B------:R1:W-:Y:S04]  /*98420*/  @P5 STG.E.U8 desc[UR28][R26.64], R0 ;  /* 0x000000001a005986 */ /* 0x0003e8000c10111c */
[----:B------:R0:W-:Y:S01]  /*98430*/  @P2 STG.E.U8 desc[UR28][R22.64], R2 ;  /* 0x0000000216002986 */ /* 0x0001e2000c10111c */
[----:B------:R-:W-:-:S02]  /*98440*/  ISETP.LT.AND P5, PT, R40, UR19, !P3 ;  /* 0x0000001328007c0c */ /* 0x000fc4000dfa1270 */
[----:B------:R-:W-:Y:S01]  /*98450*/  ISETP.LT.AND P2, PT, R28, UR4, !P3 ;  /* 0x000000041c007c0c */ /* 0x000fe2000df41270 */
[----:B------:R-:W2:Y:S01]  /*98460*/  LDCU UR4, c[0x0][0x398] ;  /* 0x00007300ff0477ac */ /* 0x000ea20008000800 */
[----:B------:R-:W2:Y:S01]  /*98470*/  LDCU UR19, c[0x0][0x398] ;  /* 0x00007300ff1377ac */ /* 0x000ea20008000800 */
[C---:B-1----:R-:W-:Y:S02]  /*98480*/  PRMT R0, R10.reuse, 0x7771, RZ ;  /* 0x000077710a007816 */ /* 0x042fe400000000ff */
[----:B0-----:R-:W-:-:S03]  /*98490*/  PRMT R2, R10, 0x7772, RZ ;  /* 0x000077720a027816 */ /* 0x001fc600000000ff */
[----:B--2---:R0:W-:Y:S04]  /*984a0*/  @P6 STG.E.U8 desc[UR28][R36.64], R0 ;  /* 0x0000000024006986 */ /* 0x0041e8000c10111c */
[----:B------:R1:W-:Y:S01]  /*984b0*/  @P4 STG.E.U8 desc[UR28][R18.64], R2 ;  /* 0x0000000212004986 */ /* 0x0003e2000c10111c */
[----:B------:R-:W-:Y:S02]  /*984c0*/  ISETP.LT.AND P6, PT, R55, UR6, !P3 ;  /* 0x0000000637007c0c */ /* 0x000fe4000dfc1270 */
[----:B------:R-:W-:Y:S01]  /*984d0*/  ISETP.LT.AND P4, PT, R15, UR7, !P3 ;  /* 0x000000070f007c0c */ /* 0x000fe2000df81270 */
[----:B------:R-:W2:Y:S01]  /*984e0*/  LDCU UR6, c[0x0][0x398] ;  /* 0x00007300ff0677ac */ /* 0x000ea20008000800 */
[----:B------:R-:W2:Y:S01]  /*984f0*/  LDCU UR7, c[0x0][0x398] ;  /* 0x00007300ff0777ac */ /* 0x000ea20008000800 */
[----:B0-----:R-:W2:Y:S01]  /*98500*/  LDL.LU.64 R36, [R1+0x698] ;  /* 0x0006980001247983 */ /* 0x001ea20000300a00 */
[----:B------:R-:W-:-:S03]  /*98510*/  PRMT R0, R10, 0x7773, RZ ;  /* 0x000077730a007816 */ /* 0x000fc600000000ff */
[----:B------:R-:W2:Y:S01]  /*98520*/  LDL.LU R52, [R1+0x1f4] ;  /* 0x0001f40001347983 */ /* 0x000ea20000300800 */
[----:B-1----:R-:W-:-:S03]  /*98530*/  PRMT R2, R53, 0x7770, RZ ;  /* 0x0000777035027816 */ /* 0x002fc600000000ff */
[----:B------:R-:W2:Y:S04]  /*98540*/  LDL.LU.64 R18, [R1+0x690] ;  /* 0x0006900001127983 */ /* 0x000ea80000300a00 */
[----:B---3--:R0:W-:Y:S04]  /*98550*/  @P5 STG.E.U8 desc[UR28][R56.64], R0 ;  /* 0x0000000038005986 */ /* 0x0081e8000c10111c */
[----:B------:R1:W-:Y:S01]  /*98560*/  @P2 STG.E.U8 desc[UR28][R32.64], R2 ;  /* 0x0000000220002986 */ /* 0x0003e2000c10111c */
[----:B0-----:R-:W-:-:S03]  /*98570*/  PRMT R0, R53, 0x7771, RZ ;  /* 0x0000777135007816 */ /* 0x001fc600000000ff */
[----:B-1----:R-:W3:Y:S01]  /*98580*/  LDL.LU.64 R32, [R1+0x680] ;  /* 0x0006800001207983 */ /* 0x002ee20000300a00 */
[----:B------:R-:W-:-:S03]  /*98590*/  PRMT R2, R53, 0x7772, RZ ;  /* 0x0000777235027816 */ /* 0x000fc600000000ff */
[----:B------:R0:W-:Y:S04]  /*985a0*/  @P6 STG.E.U8 desc[UR28][R24.64], R0 ;  /* 0x0000000018006986 */ /* 0x0001e8000c10111c */
[----:B0-----:R-:W3:Y:S04]  /*985b0*/  LDL.LU.64 R24, [R1+0x688] ;  /* 0x0006880001187983 */ /* 0x001ee80000300a00 */
[----:B----4-:R0:W-:Y:S04]  /*985c0*/  @P4 STG.E.U8 desc[UR28][R20.64], R2 ;  /* 0x0000000214004986 */ /* 0x0101e8000c10111c */
[----:B0-----:R-:W4:Y:S01]  /*985d0*/  LDL.LU.64 R20, [R1+0x678] ;  /* 0x0006780001147983 */ /* 0x001f220000300a00 */
[----:B------:R-:W-:-:S03]  /*985e0*/  ISETP.LT.AND P5, PT, R54, UR8, !P3 ;  /* 0x0000000836007c0c */ /* 0x000fc6000dfa1270 */
[----:B------:R-:W4:Y:S01]  /*985f0*/  LDL.LU R10, [R1+0x1e4] ;  /* 0x0001e400010a7983 */ /* 0x000f220000300800 */
[----:B------:R-:W-:Y:S02]  /*98600*/  ISETP.LT.AND P4, PT, R13, UR10, !P3 ;  /* 0x0000000a0d007c0c */ /* 0x000fe4000df81270 */
[----:B------:R-:W-:Y:S01]  /*98610*/  PRMT R2, R53, 0x7773, RZ ;  /* 0x0000777335027816 */ /* 0x000fe200000000ff */
[----:B------:R-:W4:Y:S01]  /*98620*/  LDL.LU.64 R56, [R1+0x638] ;  /* 0x0006380001387983 */ /* 0x000f220000300a00 */
[----:B------:R-:W-:Y:S01]  /*98630*/  ISETP.LT.AND P6, PT, R12, UR11, !P3 ;  /* 0x0000000b0c007c0c */ /* 0x000fe2000dfc1270 */
[----:B------:R-:W-:Y:S01]  /*98640*/  VIADD R0, R11, 0x3d ;  /* 0x0000003d0b007836 */ /* 0x000fe20000000000 */
[----:B------:R-:W0:Y:S01]  /*98650*/  LDCU UR8, c[0x0][0x398] ;  /* 0x00007300ff0877ac */ /* 0x000e220008000800 */
[----:B------:R-:W1:Y:S01]  /*98660*/  LDCU UR10, c[0x0][0x398] ;  /* 0x00007300ff0a77ac */ /* 0x000e620008000800 */
[----:B------:R-:W0:Y:S02]  /*98670*/  LDCU UR11, c[0x0][0x398] ;  /* 0x00007300ff0b77ac */ /* 0x000e240008000800 */
[----:B------:R-:W-:Y:S01]  /*98680*/  ISETP.GE.AND P2, PT, R0, UR39, PT ;  /* 0x0000002700007c0c */ /* 0x000fe2000bf46270 */
[----:B--2---:R2:W-:Y:S01]  /*98690*/  @P5 STG.E.U8 desc[UR28][R36.64], R2 ;  /* 0x0000000224005986 */ /* 0x0045e2000c10111c */
[----:B------:R-:W-:-:S02]  /*986a0*/  ISETP.LT.AND P5, PT, R60, UR12, !P3 ;  /* 0x0000000c3c007c0c */ /* 0x000fc4000dfa1270 */
[----:B------:R-:W-:Y:S02]  /*986b0*/  PRMT R0, R52, 0x7770, RZ ;  /* 0x0000777034007816 */ /* 0x000fe400000000ff */
[----:B------:R-:W-:Y:S01]  /*986c0*/  ISETP.LT.AND P3, PT, R48, UR13, !P3 ;  /* 0x0000000d30007c0c */ /* 0x000fe2000df61270 */
[----:B------:R-:W0:Y:S01]  /*986d0*/  LDCU UR12, c[0x0][0x398] ;  /* 0x00007300ff0c77ac */ /* 0x000e220008000800 */
[----:B------:R-:W0:Y:S01]  /*986e0*/  LDCU UR13, c[0x0][0x398] ;  /* 0x00007300ff0d77ac */ /* 0x000e220008000800 */
[----:B--2---:R-:W2:Y:S04]  /*986f0*/  LDL.LU.64 R36, [R1+0x630] ;  /* 0x0006300001247983 */ /* 0x004ea80000300a00 */
[----:B------:R-:W2:Y:S01]  /*98700*/  LDL.LU.64 R26, [R1+0x628] ;  /* 0x00062800011a7983 */ /* 0x000ea20000300a00 */
[----:B------:R-:W-:-:S03]  /*98710*/  PRMT R2, R52, 0x7771, RZ ;  /* 0x0000777134027816 */ /* 0x000fc600000000ff */
[----:B------:R-:W2:Y:S04]  /*98720*/  LDL.LU.64 R22, [R1+0x620] ;  /* 0x0006200001167983 */ /* 0x000ea80000300a00 */
[----:B------:R-:W2:Y:S04]  /*98730*/  LDL.LU R53, [R1+0x1d4] ;  /* 0x0001d40001357983 */ /* 0x000ea80000300800 */
[----:B------:R0:W-:Y:S04]  /*98740*/  @P4 STG.E.U8 desc[UR28][R18.64], R0 ;  /* 0x0000000012004986 */ /* 0x0001e8000c10111c */
[----:B---3--:R3:W-:Y:S01]  /*98750*/  @P6 STG.E.U8 desc[UR28][R32.64], R2 ;  /* 0x0000000220006986 */ /* 0x0087e2000c10111c */
[----:B0-----:R-:W-:-:S03]  /*98760*/  PRMT R0, R52, 0x7772, RZ ;  /* 0x0000777234007816 */ /* 0x001fc600000000ff */
[----:B---3--:R-:W3:Y:S01]  /*98770*/  LDL.LU.64 R32, [R1+0x618] ;  /* 0x0006180001207983 */ /* 0x008ee20000300a00 */
[----:B------:R-:W-:-:S03]  /*98780*/  PRMT R2, R52, 0x7773, RZ ;  /* 0x0000777334027816 */ /* 0x000fc600000000ff */
[----:B------:R-:W3:Y:S04]  /*98790*/  LDL.LU.64 R18, [R1+0x5e8] ;  /* 0x0005e80001127983 */ /* 0x000ee80000300a00 */
        /* <DEDUP_REMOVED lines=10> */
[----:B------:R-:W4:Y:S01]  /*98840*/  LDL.LU R52, [R1+0x244] ;  /* 0x0002440001347983 */ /* 0x000f220000300800 */
[----:B------:R-:W0:Y:S01]  /*98850*/  LDCU UR14, c[0x0][0x398] ;  /* 0x00007300ff0e77ac */ /* 0x000e220008000800 */
[----:B------:R-:W0:Y:S01]  /*98860*/  LDCU UR15, c[0x0][0x398] ;  /* 0x00007300ff0f77ac */ /* 0x000e220008000800 */
[----:B------:R-:W0:Y:S01]  /*98870*/  LDCU UR16, c[0x0][0x398] ;  /* 0x00007300ff1077ac */ /* 0x000e220008000800 */
[----:B------:R-:W0:Y:S01]  /*98880*/  LDCU UR17, c[0x0][0x398] ;  /* 0x00007300ff1177ac */ /* 0x000e220008000800 */
[----:B------:R1:W-:Y:S01]  /*98890*/  @P6 STG.E.U8 desc[UR28][R56.64], R0 ;  /* 0x0000000038006986 */ /* 0x0003e2000c10111c */
[----:B------:R-:W-:-:S02]  /*988a0*/  ISETP.LT.AND P6, PT, R61, UR18, !P0 ;  /* 0x000000123d007c0c */ /* 0x000fc4000c7c1270 */
[----:B-1----:R-:W-:Y:S01]  /*988b0*/  PRMT R0, R10, 0x7772, RZ ;  /* 0x000077720a007816 */ /* 0x002fe200000000ff */
[----:B------:R-:W4:Y:S04]  /*988c0*/  LDL.LU.64 R56, [R1+0x5c8] ;  /* 0x0005c80001387983 */ /* 0x000f280000300a00 */
[----:B--2---:R1:W-:Y:S01]  /*988d0*/  @P4 STG.E.U8 desc[UR28][R36.64], R2 ;  /* 0x0000000224004986 */ /* 0x0043e2000c10111c */
[----:B------:R-:W-:-:S03]  /*988e0*/  ISETP.LT.AND P4, PT, R8, UR5, !P0 ;  /* 0x0000000508007c0c */ /* 0x000fc6000c781270 */
[----:B------:R2:W-:Y:S01]  /*988f0*/  @P5 STG.E.U8 desc[UR28][R26.64], R0 ;  /* 0x000000001a005986 */ /* 0x0005e2000c10111c */
[----:B------:R-:W-:Y:S01]  /*98900*/  ISETP.LT.AND P5, PT, R49, UR9, !P0 ;  /* 0x0000000931007c0c */ /* 0x000fe2000c7a1270 */
[----:B------:R-:W0:Y:S01]  /*98910*/  LDCU UR5, c[0x0][0x398] ;  /* 0x00007300ff0577ac */ /* 0x000e220008000800 */
[----:B------:R-:W0:Y:S01]  /*98920*/  LDCU UR9, c[0x0][0x398] ;  /* 0x00007300ff0977ac */ /* 0x000e220008000800 */
[----:B-1----:R-:W-:Y:S01]  /*98930*/  PRMT R2, R10, 0x7773, RZ ;  /* 0x000077730a027816 */ /* 0x002fe200000000ff */
[----:B------:R-:W4:Y:S01]  /*98940*/  LDL.LU.64 R36, [R1+0x5a0] ;  /* 0x0005a00001247983 */ /* 0x000f220000300a00 */
[----:B--2---:R-:W-:-:S03]  /*98950*/  PRMT R0, R53, 0x7770, RZ ;  /* 0x0000777035007816 */ /* 0x004fc600000000ff */
[----:B------:R1:W-:Y:S01]  /*98960*/  @P3 STG.E.U8 desc[UR28][R22.64], R2 ;  /* 0x0000000216003986 */ /* 0x0003e2000c10111c */
[----:B------:R-:W-:Y:S01]  /*98970*/  ISETP.LT.AND P3, PT, R40, UR4, !P0 ;  /* 0x0000000428007c0c */ /* 0x000fe2000c761270 */
[----:B------:R-:W2:Y:S02]  /*98980*/  LDCU UR4, c[0x0][0x398] ;  /* 0x00007300ff0477ac */ /* 0x000ea40008000800 */
[----:B---3--:R3:W-:Y:S01]  /*98990*/  @P6 STG.E.U8 desc[UR28][R32.64], R0 ;  /* 0x0000000020006986 */ /* 0x0087e2000c10111c */
[----:B-1----:R-:W-:-:S03]  /*989a0*/  PRMT R2, R53, 0x7771, RZ ;  /* 0x0000777135027816 */ /* 0x002fc600000000ff */
[----:B---3--:R-:W3:Y:S01]  /*989b0*/  LDL.LU.64 R32, [R1+0x5a8] ;  /* 0x0005a80001207983 */ /* 0x008ee20000300a00 */
[----:B------:R-:W-:-:S03]  /*989c0*/  PRMT R0, R53, 0x7772, RZ ;  /* 0x0000777235007816 */ /* 0x000fc600000000ff */
[----:B------:R1:W-:Y:S04]  /*989d0*/  @P4 STG.E.U8 desc[UR28][R18.64], R2 ;  /* 0x0000000212004986 */ /* 0x0003e8000c10111c */
[----:B------:R-:W2:Y:S04]  /*989e0*/  LDL.LU.64 R22, [R1+0x598] ;  /* 0x0005980001167983 */ /* 0x000ea80000300a00 */
[----:B------:R0:W-:Y:S01]  /*989f0*/  @P5 STG.E.U8 desc[UR28][R24.64], R0 ;  /* 0x0000000018005986 */ /* 0x0001e2000c10111c */
[----:B-1----:R-:W-:-:S03]  /*98a00*/  PRMT R2, R53, 0x7773, RZ ;  /* 0x0000777335027816 */ /* 0x002fc600000000ff */
[----:B0-----:R-:W2:Y:S04]  /*98a10*/  LDL.LU.64 R24, [R1+0x590] ;  /* 0x0005900001187983 */ /* 0x001ea80000300a00 */
[----:B----4-:R0:W-:Y:S04]  /*98a20*/  @P3 STG.E.U8 desc[UR28][R20.64], R2 ;  /* 0x0000000214003986 */ /* 0x0101e8000c10111c */
[----:B0-----:R-:W4:Y:S01]  /*98a30*/  LDL.LU.64 R20, [R1+0x570] ;  /* 0x0005700001147983 */ /* 0x001f220000300a00 */
[----:B------:R-:W-:Y:S02]  /*98a40*/  ISETP.LT.AND P6, PT, R28, UR6, !P0 ;  /* 0x000000061c007c0c */ /* 0x000fe4000c7c1270 */
[----:B------:R-:W-:-:S02]  /*98a50*/  ISETP.LT.AND P4, PT, R55, UR7, !P0 ;  /* 0x0000000737007c0c */ /* 0x000fc4000c781270 */
[C---:B------:R-:W-:Y:S02]  /*98a60*/  PRMT R0, R52.reuse, 0x7770, RZ ;  /* 0x0000777034007816 */ /* 0x040fe400000000ff */
[----:B------:R-:W-:Y:S02]  /*98a70*/  ISETP.LT.AND P3, PT, R15, UR8, !P0 ;  /* 0x000000080f007c0c */ /* 0x000fe4000c761270 */
[----:B------:R-:W-:Y:S02]  /*98a80*/  PRMT R2, R52, 0x7771, RZ ;  /* 0x0000777134027816 */ /* 0x000fe400000000ff */
[----:B------:R-:W-:Y:S01]  /*98a90*/  ISETP.LT.AND P5, PT, R54, UR19, !P0 ;  /* 0x0000001336007c0c */ /* 0x000fe2000c7a1270 */
[----:B------:R-:W4:Y:S01]  /*98aa0*/  LDL.LU.64 R18, [R1+0x578] ;  /* 0x0005780001127983 */ /* 0x000f220000300a00 */
[----:B------:R-:W-:Y:S01]  /*98ab0*/  PRMT R3, R52, 0x7773, RZ ;  /* 0x0000777334037816 */ /* 0x000fe200000000ff */
[----:B------:R-:W0:Y:S01]  /*98ac0*/  LDCU UR6, c[0x0][0x398] ;  /* 0x00007300ff0677ac */ /* 0x000e220008000800 */
[----:B------:R-:W1:Y:S01]  /*98ad0*/  LDCU UR7, c[0x0][0x398] ;  /* 0x00007300ff0777ac */ /* 0x000e620008000800 */
[----:B------:R-:W0:Y:S01]  /*98ae0*/  LDCU UR8, c[0x0][0x398] ;  /* 0x00007300ff0877ac */ /* 0x000e220008000800 */
[----:B------:R1:W-:Y:S01]  /*98af0*/  @P6 STG.E.U8 desc[UR28][R56.64], R0 ;  /* 0x0000000038006986 */ /* 0x0003e2000c10111c */
[----:B------:R-:W-:Y:S01]  /*98b00*/  ISETP.LT.AND P6, PT, R12, UR11, !P0 ;  /* 0x0000000b0c007c0c */ /* 0x000fe2000c7c1270 */
[----:B------:R-:W0:Y:S02]  /*98b10*/  LDCU UR11, c[0x0][0x398] ;  /* 0x00007300ff0b77ac */ /* 0x000e240008000800 */
[----:B-1----:R-:W4:Y:S01]  /*98b20*/  LDL.LU.64 R56, [R1+0x568] ;  /* 0x0005680001387983 */ /* 0x002f220000300a00 */
[----:B------:R-:W-:-:S03]  /*98b30*/  VIADD R0, R11, 0x3e ;  /* 0x0000003e0b007836 */ /* 0x000fc60000000000 */
[----:B------:R-:W4:Y:S04]  /*98b40*/  LDL.LU R53, [R1+0x2b8] ;  /* 0x0002b80001357983 */ /* 0x000f280000300800 */
[----:B------:R1:W-:Y:S01]  /*98b50*/  @P4 STG.E.U8 desc[UR28][R36.64], R2 ;  /* 0x0000000224004986 */ /* 0x0003e2000c10111c */
[----:B------:R-:W-:Y:S01]  /*98b60*/  ISETP.LT.AND P4, PT, R13, UR10, !P0 ;  /* 0x0000000a0d007c0c */ /* 0x000fe2000c781270 */
[----:B------:R-:W0:Y:S01]  /*98b70*/  LDCU UR10, c[0x0][0x398] ;  /* 0x00007300ff0a77ac */ /* 0x000e220008000800 */
[----:B-1----:R-:W-:Y:S01]  /*98b80*/  PRMT R2, R52, 0x7772, RZ ;  /* 0x0000777234027816 */ /* 0x002fe200000000ff */
[----:B------:R-:W4:Y:S04]  /*98b90*/  LDL.LU.64 R36, [R1+0x540] ;  /* 0x0005400001247983 */ /* 0x000f280000300a00 */
[----:B---3--:R1:W-:Y:S01]  /*98ba0*/  @P3 STG.E.U8 desc[UR28][R32.64], R2 ;  /* 0x0000000220003986 */ /* 0x0083e2000c10111c */
[----:B------:R-:W-:-:S02]  /*98bb0*/  ISETP.GE.AND P3, PT, R0, UR41, PT ;  /* 0x0000002900007c0c */ /* 0x000fc4000bf66270 */
[C---:B------:R-:W-:Y:S01]  /*98bc0*/  PRMT R0, R5.reuse, 0x7770, RZ ;  /* 0x0000777005007816 */ /* 0x040fe200000000ff */
[----:B--2---:R-:W-:Y:S04]  /*98bd0*/  @P5 STG.E.U8 desc[UR28][R22.64], R3 ;  /* 0x0000000316005986 */ /* 0x004fe8000c10111c */
[----:B-1----:R-:W2:Y:S01]  /*98be0*/  LDL.LU.64 R32, [R1+0x528] ;  /* 0x0005280001207983 */ /* 0x002ea20000300a00 */
[----:B------:R-:W-:-:S03]  /*98bf0*/  PRMT R2, R5, 0x7771, RZ ;  /* 0x0000777105027816 */ /* 0x000fc600000000ff */
[----:B------:R1:W-:Y:S04]  /*98c00*/  @P4 STG.E.U8 desc[UR28][R24.64], R0 ;  /* 0x0000000018004986 */ /* 0x0003e8000c10111c */
[----:B-1----:R-:W3:Y:S04]  /*98c10*/  LDL.LU.64 R24, [R1+0x520] ;  /* 0x0005200001187983 */ /* 0x002ee80000300a00 */
[----:B----4-:R1:W-:Y:S04]  /*98c20*/  @P6 STG.E.U8 desc[UR28][R20.64], R2 ;  /* 0x0000000214006986 */ /* 0x0103e8000c10111c */
[----:B-1----:R-:W4:Y:S04]  /*98c30*/  LDL.LU.64 R20, [R1+0x500] ;  /* 0x0005000001147983 */ /* 0x002f280000300a00 */
[----:B------:R-:W4:Y:S04]  /*98c40*/  LDL.LU R52, [R1+0x2a8] ;  /* 0x0002a80001347983 */ /* 0x000f280000300800 */
[----:B------:R-:W4:Y:S04]  /*98c50*/  LDL.LU.64 R26, [R1+0x4f8] ;  /* 0x0004f800011a7983 */ /* 0x000f280000300a00 */
[----:B------:R-:W4:Y:S01]  /*98c60*/  LDL.LU.64 R22, [R1+0x4f0] ;  /* 0x0004f00001167983 */ /* 0x000f220000300a00 */
[----:B------:R-:W-:-:S02]  /*98c70*/  ISETP.LT.AND P5, PT, R60, UR12, !P0 ;  /* 0x0000000c3c007c0c */ /* 0x000fc4000c7a1270 */
[----:B------:R-:W-:Y:S02]  /*98c80*/  ISETP.LT.AND P0, PT, R48, UR13, !P0 ;  /* 0x0000000d30007c0c */ /* 0x000fe4000c701270 */
[----:B------:R-:W-:Y:S02]  /*98c90*/  PRMT R0, R5, 0x7772, RZ ;  /* 0x0000777205007816 */ /* 0x000fe400000000ff */
[----:B------:R-:W-:Y:S02]  /*98ca0*/  ISETP.LT.AND P6, PT, R9, UR14, !P1 ;  /* 0x0000000e09007c0c */ /* 0x000fe4000cfc1270 */
[----:B------:R-:W-:Y:S02]  /*98cb0*/  ISETP.LT.AND P4, PT, R44, UR15, !P1 ;  /* 0x0000000f2c007c0c */ /* 0x000fe4000cf81270 */
[----:B------:R-:W-:Y:S01]  /*98cc0*/  PRMT R5, R5, 0x7773, RZ ;  /* 0x0000777305057816 */ /* 0x000fe200000000ff */
[----:B------:R-:W1:Y:S01]  /*98cd0*/  LDCU UR12, c[0x0][0x398] ;  /* 0x00007300ff0c77ac */ /* 0x000e620008000800 */
[----:B------:R-:W0:Y:S01]  /*98ce0*/  LDCU UR13, c[0x0][0x398] ;  /* 0x00007300ff0d77ac */ /* 0x000e220008000800 */
[----:B------:R-:W0:Y:S01]  /*98cf0*/  LDCU UR14, c[0x0][0x398] ;  /* 0x00007300ff0e77ac */ /* 0x000e220008000800 */
[----:B------:R-:W0:Y:S01]  /*98d00*/  LDCU UR15, c[0x0][0x398] ;  /* 0x00007300ff0f77ac */ /* 0x000e220008000800 */
[----:B------:R1:W-:Y:S01]  /*98d10*/  @P5 STG.E.U8 desc[UR28][R18.64], R0 ;  /* 0x0000000012005986 */ /* 0x0003e2000c10111c */
[----:B------:R-:W-:-:S03]  /*98d20*/  ISETP.LT.AND P5, PT, R14, UR16, !P1 ;  /* 0x000000100e007c0c */ /* 0x000fc6000cfa1270 */
[----:B------:R0:W-:Y:S01]  /*98d30*/  @P0 STG.E.U8 desc[UR28][R56.64], R5 ;  /* 0x0000000538000986 */ /* 0x0001e2000c10111c */
[C---:B------:R-:W-:Y:S02]  /*98d40*/  PRMT R2, R53.reuse, 0x7771, RZ ;  /* 0x0000777135027816 */ /* 0x040fe400000000ff */
[----:B------:R-:W-:Y:S01]  /*98d50*/  ISETP.LT.AND P0, PT, R16, UR5, !P1 ;  /* 0x0000000510007c0c */ /* 0x000fe2000cf01270 */
[----:B------:R-:W2:Y:S01]  /*98d60*/  LDCU UR5, c[0x0][0x398] ;  /* 0x00007300ff0577ac */ /* 0x000ea20008000800 */
[----:B-1----:R-:W4:Y:S04]  /*98d70*/  LDL.LU.64 R18, [R1+0x4d8] ;  /* 0x0004d80001127983 */ /* 0x002f280000300a00 */
[----:B0-----:R-:W4:Y:S01]  /*98d80*/  LDL.LU.64 R56, [R1+0x4d0] ;  /* 0x0004d00001387983 */ /* 0x001f220000300a00 */
[----:B------:R-:W-:-:S03]  /*98d90*/  PRMT R0, R53, 0x7770, RZ ;  /* 0x0000777035007816 */ /* 0x000fc600000000ff */
[----:B------:R-:W4:Y:S04]  /*98da0*/  LDL.LU R17, [R1+0x298] ;  /* 0x0002980001117983 */ /* 0x000f280000300800 */
[----:B------:R0:W-:Y:S01]  /*98db0*/  @P6 STG.E.U8 desc[UR28][R36.64], R0 ;  /* 0x0000000024006986 */ /* 0x0001e2000c10111c */
[----:B------:R-:W-:Y:S01]  /*98dc0*/  ISETP.LT.AND P6, PT, R61, UR4, !P1 ;  /* 0x000000043d007c0c */ /* 0x000fe2000cfc1270 */
[----:B------:R-:W1:Y:S02]  /*98dd0*/  LDCU UR4, c[0x0][0x398] ;  /* 0x00007300ff0477ac */ /* 0x000e640008000800 */
[----:B0-----:R-:W4:Y:S01]  /*98de0*/  LDL.LU.64 R36, [R1+0x4b0] ;  /* 0x0004b00001247983 */ /* 0x001f220000300a00 */
[----:B------:R-:W-:-:S03]  /*98df0*/  PRMT R0, R53, 0x7772, RZ ;  /* 0x0000777235007816 */ /* 0x000fc600000000ff */
[----:B--2---:R0:W-:Y:S01]  /*98e00*/  @P4 STG.E.U8 desc[UR28][R32.64], R2 ;  /* 0x0000000220004986 */ /* 0x0041e2000c10111c */
[----:B------:R-:W-:Y:S01]  /*98e10*/  ISETP.LT.AND P4, PT, R8, UR6, !P1 ;  /* 0x0000000608007c0c */ /* 0x000fe2000cf81270 */
[----:B------:R-:W2:Y:S02]  /*98e20*/  LDCU UR6, c[0x0][0x398] ;  /* 0x00007300ff0677ac */ /* 0x000ea40008000800 */
[----:B0-----:R-:W2:Y:S01]  /*98e30*/  LDL.LU.64 R32, [R1+0x4a8] ;  /* 0x0004a80001207983 */ /* 0x001ea20000300a00 */
[----:B------:R-:W-:-:S03]  /*98e40*/  PRMT R2, R53, 0x7773, RZ ;  /* 0x0000777335027816 */ /* 0x000fc600000000ff */
[----:B---3--:R0:W-:Y:S04]  /*98e50*/  @P5 STG.E.U8 desc[UR28][R24.64], R0 ;  /* 0x0000000018005986 */ /* 0x0081e8000c10111c */
[----:B0-----:R-:W3:Y:S04]  /*98e60*/  LDL.LU.64 R24, [R1+0x488] ;  /* 0x0004880001187983 */ /* 0x001ee80000300a00 */
[----:B----4-:R0:W-:Y:S01]  /*98e70*/  @P0 STG.E.U8 desc[UR28][R20.64], R2 ;  /* 0x0000000214000986 */ /* 0x0101e2000c10111c */
[----:B------:R-:W-:-:S05]  /*98e80*/  PRMT R0, R52, 0x7770, RZ ;  /* 0x0000777034007816 */ /* 0x000fca00000000ff */
[----:B------:R4:W-:Y:S04]  /*98e90*/  @P6 STG.E.U8 desc[UR28][R26.64], R0 ;  /* 0x000000001a006986 */ /* 0x0009e8000c10111c */
[----:B0-----:R-:W3:Y:S01]  /*98ea0*/  LDL.LU.64 R20, [R1+0x470] ;  /* 0x0004700001147983 */ /* 0x001ee20000300a00 */
[----:B------:R-:W-:-:S03]  /*98eb0*/  PRMT R2, R52, 0x7771, RZ ;  /* 0x0000777134027816 */ /* 0x000fc600000000ff */
[----:B------:R-:W3:Y:S04]  /*98ec0*/  LDL.LU R10, [R1+0x1f8] ;  /* 0x0001f800010a7983 */ /* 0x000ee80000300800 */
[----:B------:R0:W-:Y:S01]  /*98ed0*/  @P4 STG.E.U8 desc[UR28][R22.64], R2 ;  /* 0x0000000216004986 */ /* 0x0001e2000c10111c */
[C---:B----4-:R-:W-:Y:S02]  /*98ee0*/  PRMT R0, R52.reuse, 0x7772, RZ ;  /* 0x0000777234007816 */ /* 0x050fe400000000ff */
[----:B0-----:R-:W-:Y:S02]  /*98ef0*/  PRMT R2, R52, 0x7773, RZ ;  /* 0x0000777334027816 */ /* 0x001fe400000000ff */
[----:B------:R-:W4:Y:S01]  /*98f00*/  LDL.LU.64 R52, [R1+0x480] ;  /* 0x0004800001347983 */ /* 0x000f220000300a00 */
[----:B------:R-:W-:-:S02]  /*98f10*/  ISETP.LT.AND P5, PT, R49, UR7, !P1 ;  /* 0x0000000731007c0c */ /* 0x000fc4000cfa1270 */
[----:B------:R-:W-:Y:S02]  /*98f20*/  ISETP.LT.AND P0, PT, R40, UR9, !P1 ;  /* 0x0000000928007c0c */ /* 0x000fe4000cf01270 */
[----:B------:R-:W-:Y:S02]  /*98f30*/  ISETP.LT.AND P6, PT, R28, UR8, !P1 ;  /* 0x000000081c007c0c */ /* 0x000fe4000cfc1270 */
[----:B------:R-:W-:Y:S01]  /*98f40*/  ISETP.LT.AND P4, PT, R55, UR17, !P1 ;  /* 0x0000001137007c0c */ /* 0x000fe2000cf81270 */
[----:B------:R-:W4:Y:S01]  /*98f50*/  LDL.LU.64 R22, [R1+0x4a0] ;  /* 0x0004a00001167983 */ /* 0x000f220000300a00 */
[----:B------:R-:W0:Y:S01]  /*98f60*/  LDCU UR7, c[0x0][0x398] ;  /* 0x00007300ff0777ac */ /* 0x000e220008000800 */
[----:B------:R-:W0:Y:S01]  /*98f70*/  LDCU UR8, c[0x0][0x398] ;  /* 0x00007300ff0877ac */ /* 0x000e220008000800 */
[----:B------:R-:W0:Y:S03]  /*98f80*/  LDCU UR9, c[0x0][0x398] ;  /* 0x00007300ff0977ac */ /* 0x000e260008000800 */
[----:B------:R1:W-:Y:S01]  /*98f90*/  @P5 STG.E.U8 desc[UR28][R18.64], R0 ;  /* 0x0000000012005986 */ /* 0x0003e2000c10111c */
[----:B------:R-:W-:-:S03]  /*98fa0*/  ISETP.LT.AND P5, PT, R15, UR10, !P1 ;  /* 0x0000000a0f007c0c */ /* 0x000fc6000cfa1270 */
[----:B------:R0:W-:Y:S01]  /*98fb0*/  @P0 STG.E.U8 desc[UR28][R56.64], R2 ;  /* 0x0000000238000986 */ /* 0x0001e2000c10111c */
[----:B------:R-:W-:Y:S01]  /*98fc0*/  ISETP.LT.AND P0, PT, R54, UR11, !P1 ;  /* 0x0000000b36007c0c */ /* 0x000fe2000cf01270 */
[----:B------:R-:W2:Y:S01]  /*98fd0*/  LDCU UR10, c[0x0][0x398] ;  /* 0x00007300ff0a77ac */ /* 0x000ea20008000800 */
[----:B------:R-:W2:Y:S01]  /*98fe0*/  LDCU UR11, c[0x0][0x398] ;  /* 0x00007300ff0b77ac */ /* 0x000ea20008000800 */
[C---:B-1----:R-:W-:Y:S02]  /*98ff0*/  PRMT R0, R17.reuse, 0x7770, RZ ;  /* 0x0000777011007816 */ /* 0x042fe400000000ff */
[----:B0-----:R-:W-:-:S03]  /*99000*/  PRMT R2, R17, 0x7771, RZ ;  /* 0x0000777111027816 */ /* 0x001fc600000000ff */
[----:B------:R0:W-:Y:S02]  /*99010*/  @P6 STG.E.U8 desc[UR28][R36.64], R0 ;  /* 0x0000000024006986 */ /* 0x0001e4000c10111c */
[----:B0-----:R-:W-:Y:S02]  /*99020*/  PRMT R0, R17, 0x7772, RZ ;  /* 0x0000777211007816 */ /* 0x001fe400000000ff */
[----:B--2---:R0:W-:Y:S01]  /*99030*/  @P4 STG.E.U8 desc[UR28][R32.64], R2 ;  /* 0x0000000220004986 */ /* 0x0041e2000c10111c */
[----:B------:R-:W-:Y:S02]  /*99040*/  ISETP.LT.AND P4, PT, R13, UR12, !P1 ;  /* 0x0000000c0d007c0c */ /* 0x000fe4000cf81270 */
[----:B------:R-:W-:Y:S01]  /*99050*/  ISETP.LT.AND P6, PT, R60, UR14, !P1 ;  /* 0x0000000e3c007c0c */ /* 0x000fe2000cfc1270 */
[----:B------:R-:W1:Y:S01]  /*99060*/  LDCU UR12, c[0x0][0x398] ;  /* 0x00007300ff0c77ac */ /* 0x000e620008000800 */
[----:B------:R-:W2:Y:S01]  /*99070*/  LDCU UR14, c[0x0][0x398] ;  /* 0x00007300ff0e77ac */ /* 0x000ea20008000800 */
[----:B0-----:R-:W2:Y:S04]  /*99080*/  LDL.LU.64 R32, [R1+0x498] ;  /* 0x0004980001207983 */ /* 0x001ea80000300a00 */
[----:B------:R-:W2:Y:S01]  /*99090*/  LDL.LU R36, [R1+0x1e8] ;  /* 0x0001e80001247983 */ /* 0x000ea20000300800 */
[----:B------:R-:W-:-:S03]  /*990a0*/  PRMT R2, R17, 0x7773, RZ ;  /* 0x0000777311027816 */ /* 0x000fc600000000ff */
[----:B---3--:R0:W-:Y:S04]  /*990b0*/  @P5 STG.E.U8 desc[UR28][R24.64], R0 ;  /* 0x0000000018005986 */ /* 0x0081e8000c10111c */
[----:B0-----:R-:W3:Y:S01]  /*990c0*/  LDL.LU.64 R24, [R1+0x4b8] ;  /* 0x0004b80001187983 */ /* 0x001ee20000300a00 */
[----:B------:R-:W-:-:S03]  /*990d0*/  VIADD R0, R11, 0x3f ;  /* 0x0000003f0b007836 */ /* 0x000fc60000000000 */
[----:B------:R0:W-:Y:S04]  /*990e0*/  @P0 STG.E.U8 desc[UR28][R20.64], R2 ;  /* 0x0000000214000986 */ /* 0x0001e8000c10111c */
[----:B0-----:R-:W3:Y:S01]  /*990f0*/  LDL.LU.64 R20, [R1+0x490] ;  /* 0x0004900001147983 */ /* 0x001ee20000300a00 */
[----:B------:R-:W-:-:S03]  /*99100*/  PRMT R2, R10, 0x7770, RZ ;  /* 0x000077700a027816 */ /* 0x000fc600000000ff */
[----:B------:R-:W3:Y:S04]  /*99110*/  LDL.LU.64 R26, [R1+0x4c8] ;  /* 0x0004c800011a7983 */ /* 0x000ee80000300a00 */
[----:B------:R-:W3:Y:S04]  /*99120*/  LDL.LU.64 R56, [R1+0x4c0] ;  /* 0x0004c00001387983 */ /* 0x000ee80000300a00 */
[----:B------:R-:W3:Y:S04]  /*99130*/  LDL.LU.64 R18, [R1+0x4e8] ;  /* 0x0004e80001127983 */ /* 0x000ee80000300a00 */
[----:B----4-:R0:W-:Y:S04]  /*99140*/  @P4 STG.E.U8 desc[UR28][R52.64], R2 ;  /* 0x0000000234004986 */ /* 0x0101e8000c10111c */
[----:B0-----:R-:W4:Y:S04]  /*99150*/  LDL.LU.64 R52, [R1+0x4e0] ;  /* 0x0004e00001347983 */ /* 0x001f280000300a00 */
[----:B------:R-:W4:Y:S01]  /*99160*/  LDL.LU R11, [R1+0x1d8] ;  /* 0x0001d800010b7983 */ /* 0x000f220000300800 */
[----:B------:R-:W-:-:S02]  /*99170*/  ISETP.LT.AND P5, PT, R12, UR13, !P1 ;  /* 0x0000000d0c007c0c */ /* 0x000fc4000cfa1270 */
[----:B------:R-:W-:Y:S02]  /*99180*/  ISETP.LT.AND P1, PT, R48, UR5, !P1 ;  /* 0x0000000530007c0c */ /* 0x000fe4000cf21270 */
[----:B------:R-:W-:Y:S02]  /*99190*/  ISETP.GE.AND P0, PT, R0, UR43, PT ;  /* 0x0000002b00007c0c */ /* 0x000fe4000bf06270 */
[C---:B------:R-:W-:Y:S02]  /*991a0*/  PRMT R0, R10.reuse, 0x7771, RZ ;  /* 0x000077710a007816 */ /* 0x040fe400000000ff */
[----:B------:R-:W-:Y:S02]  /*991b0*/  PRMT R2, R10, 0x7772, RZ ;  /* 0x000077720a027816 */ /* 0x000fe400000000ff */
[----:B------:R-:W-:Y:S01]  /*991c0*/  ISETP.LT.AND P4, PT, R9, UR4, !P2 ;  /* 0x0000000409007c0c */ /* 0x000fe2000d781270 */
[----:B------:R-:W0:Y:S01]  /*991d0*/  LDCU UR13, c[0x0][0x398] ;  /* 0x00007300ff0d77ac */ /* 0x000e220008000800 */
[----:B------:R-:W0:Y:S01]  /*991e0*/  LDCU UR4, c[0x0][0x398] ;  /* 0x00007300ff0477ac */ /* 0x000e220008000800 */
[----:B------:R-:W0:Y:S01]  /*991f0*/  LDCU UR5, c[0x0][0x398] ;  /* 0x00007300ff0577ac */ /* 0x000e220008000800 */
[----:B------:R1:W-:Y:S01]  /*99200*/  @P5 STG.E.U8 desc[UR28][R22.64], R0 ;  /* 0x0000000016005986 */ /* 0x0003e2000c10111c */
[----:B------:R-:W-:Y:S01]  /*99210*/  ISETP.LT.AND P5, PT, R44, UR6, !P2 ;  /* 0x000000062c007c0c */ /* 0x000fe2000d7a1270 */
[----:B------:R-:W0:Y:S01]  /*99220*/  LDCU UR6, c[0x0][0x398] ;  /* 0x00007300ff0677ac */ /* 0x000e220008000800 */
[----:B-1----:R-:W-:Y:S01]  /*99230*/  PRMT R0, R10, 0x7773, RZ ;  /* 0x000077730a007816 */ /* 0x002fe200000000ff */
[----:B------:R-:W4:Y:S04]  /*99240*/  LDL.LU.64 R22, [R1+0x510] ;  /* 0x0005100001167983 */ /* 0x000f280000300a00 */
[----:B--2---:R1:W-:Y:S01]  /*99250*/  @P6 STG.E.U8 desc[UR28][R32.64], R2 ;  /* 0x0000000220006986 */ /* 0x0043e2000c10111c */
[----:B------:R-:W-:Y:S01]  /*99260*/  ISETP.LT.AND P6, PT, R14, UR7, !P2 ;  /* 0x000000070e007c0c */ /* 0x000fe2000d7c1270 */
[----:B------:R-:W2:Y:S02]  /*99270*/  LDCU UR7, c[0x0][0x398] ;  /* 0x00007300ff0777ac */ /* 0x000ea40008000800 */
[----:B-1----:R-:W2:Y:S04]  /*99280*/  LDL.LU.64 R32, [R1+0x508] ;  /* 0x0005080001207983 */ /* 0x002ea80000300a00 */
[----:B------:R-:W2:Y:S01]  /*99290*/  LDL.LU R10, [R1+0x248] ;  /* 0x00024800010a7983 */ /* 0x000ea20000300800 */
[----:B------:R-:W-:-:S03]  /*992a0*/  PRMT R2, R36, 0x7770, RZ ;  /* 0x0000777024027816 */ /* 0x000fc600000000ff */
[----:B---3--:R1:W-:Y:S01]  /*992b0*/  @P1 STG.E.U8 desc[UR28][R24.64], R0 ;  /* 0x0000000018001986 */ /* 0x0083e2000c10111c */
[----:B------:R-:W-:Y:S01]  /*992c0*/  ISETP.LT.AND P1, PT, R16, UR8, !P2 ;  /* 0x0000000810007c0c */ /* 0x000fe2000d721270 */
[----:B------:R-:W3:Y:S02]  /*992d0*/  LDCU UR8, c[0x0][0x398] ;  /* 0x00007300ff0877ac */ /* 0x000ee40008000800 */
[----:B-1----:R-:W3:Y:S01]  /*992e0*/  LDL.LU.64 R24, [R1+0x538] ;  /* 0x0005380001187983 */ /* 0x002ee20000300a00 */
[----:B------:R-:W-:-:S03]  /*992f0*/  PRMT R0, R36, 0x7771, RZ ;  /* 0x0000777124007816 */ /* 0x000fc600000000ff */
[----:B------:R1:W-:Y:S01]  /*99300*/  @P4 STG.E.U8 desc[UR28][R20.64], R2 ;  /* 0x0000000214004986 */ /* 0x0003e2000c10111c */
[----:B------:R-:W-:-:S03]  /*99310*/  ISETP.LT.AND P4, PT, R61, UR9, !P2 ;  /* 0x000000093d007c0c */ /* 0x000fc6000d781270 */
[----:B------:R0:W-:Y:S01]  /*99320*/  @P5 STG.E.U8 desc[UR28][R26.64], R0 ;  /* 0x000000001a005986 */ /* 0x0001e2000c10111c */
[----:B------:R-:W2:Y:S03]  /*99330*/  LDCU UR9, c[0x0][0x398] ;  /* 0x00007300ff0977ac */ /* 0x000ea60008000800 */
[----:B-1----:R-:W3:Y:S01]  /*99340*/  LDL.LU.64 R20, [R1+0x530] ;  /* 0x0005300001147983 */ /* 0x002ee20000300a00 */
[C---:B------:R-:W-:Y:S02]  /*99350*/  PRMT R2, R36.reuse, 0x7772, RZ ;  /* 0x0000777224027816 */ /* 0x040fe400000000ff */
[----:B0-----:R-:W-:-:S03]  /*99360*/  PRMT R0, R36, 0x7773, RZ ;  /* 0x0000777324007816 */ /* 0x001fc600000000ff */
[----:B------:R0:W-:Y:S04]  /*99370*/  @P6 STG.E.U8 desc[UR28][R56.64], R2 ;  /* 0x0000000238006986 */ /* 0x0001e8000c10111c */
[----:B------:R1:W-:Y:S04]  /*99380*/  @P1 STG.E.U8 desc[UR28][R18.64], R0 ;  /* 0x0000000012001986 */ /* 0x0003e8000c10111c */
[----:B0-----:R-:W3:Y:S04]  /*99390*/  LDL.LU.64 R56, [R1+0x550] ;  /* 0x0005500001387983 */ /* 0x001ee80000300a00 */
[----:B------:R-:W3:Y:S01]  /*993a0*/  LDL.LU.64 R36, [R1+0x548] ;  /* 0x0005480001247983 */ /* 0x000ee20000300a00 */
[----:B----4-:R-:W-:-:S03]  /*993b0*/  PRMT R2, R11, 0x7770, RZ ;  /* 0x000077700b027816 */ /* 0x010fc600000000ff */
[----:B-1----:R-:W4:Y:S04]  /*993c0*/  LDL.LU.64 R18, [R1+0x560] ;  /* 0x0005600001127983 */ /* 0x002f280000300a00 */
[----:B------:R0:W-:Y:S04]  /*993d0*/  @P4 STG.E.U8 desc[UR28][R52.64], R2 ;  /* 0x0000000234004986 */ /* 0x0001e8000c10111c */
[----:B0-----:R-:W4:Y:S01]  /*993e0*/  LDL.LU.64 R52, [R1+0x558] ;  /* 0x0005580001347983 */ /* 0x001f220000300a00 */
[----:B------:R-:W-:Y:S02]  /*993f0*/  ISETP.LT.AND P5, PT, R8, UR10, !P2 ;  /* 0x0000000a08007c0c */ /* 0x000fe4000d7a1270 */
[----:B------:R-:W-:-:S02]  /*99400*/  ISETP.LT.AND P6, PT, R49, UR11, !P2 ;  /* 0x0000000b31007c0c */ /* 0x000fc4000d7c1270 */
[----:B------:R-:W-:Y:S02]  /*99410*/  ISETP.LT.AND P1, PT, R40, UR12, !P2 ;  /* 0x0000000c28007c0c */ /* 0x000fe4000d721270 */
[C---:B------:R-:W-:Y:S02]  /*99420*/  PRMT R0, R11.reuse, 0x7771, RZ ;  /* 0x000077710b007816 */ /* 0x040fe400000000ff */
[----:B------:R-:W-:Y:S02]  /*99430*/  PRMT R2, R11, 0x7772, RZ ;  /* 0x000077720b027816 */ /* 0x000fe400000000ff */
[----:B------:R-:W-:Y:S01]  /*99440*/  ISETP.LT.AND P4, PT, R28, UR15, !P2 ;  /* 0x0000000f1c007c0c */ /* 0x000fe2000d781270 */
[----:B------:R-:W0:Y:S01]  /*99450*/  LDCU UR12, c[0x0][0x398] ;  /* 0x00007300ff0c77ac */ /* 0x000e220008000800 */
[----:B------:R-:W1:Y:S01]  /*99460*/  LDCU UR10, c[0x0][0x398] ;  /* 0x00007300ff0a77ac */ /* 0x000e620008000800 */
[----:B------:R-:W0:Y:S01]  /*99470*/  LDCU UR11, c[0x0][0x398] ;  /* 0x00007300ff0b77ac */ /* 0x000e220008000800 */
[----:B------:R1:W-:Y:S01]  /*99480*/  @P5 STG.E.U8 desc[UR28][R22.64], R0 ;  /* 0x0000000016005986 */ /* 0x0003e2000c10111c */
[----:B------:R-:W-:-:S02]  /*99490*/  ISETP.LT.AND P5, PT, R55, UR13, !P2 ;  /* 0x0000000d37007c0c */ /* 0x000fc4000d7a1270 */
[----:B-1----:R-:W-:Y:S01]  /*994a0*/  PRMT R0, R11, 0x7773, RZ ;  /* 0x000077730b007816 */ /* 0x002fe200000000ff */
[----:B--2---:R1:W-:Y:S01]  /*994b0*/  @P6 STG.E.U8 desc[UR28][R32.64], R2 ;  /* 0x0000000220006986 */ /* 0x0043e2000c10111c */
[----:B------:R-:W-:-:S03]  /*994c0*/  ISETP.LT.AND P6, PT, R15, UR14, !P2 ;  /* 0x0000000e0f007c0c */ /* 0x000fc6000d7c1270 */
[----:B-1----:R-:W2:Y:S01]  /*994d0*/  LDL.LU.64 R32, [R1+0x588] ;  /* 0x0005880001207983 */ /* 0x002ea20000300a00 */
[----:B------:R-:W-:-:S03]  /*994e0*/  PRMT R2, R10, 0x7770, RZ ;  /* 0x000077700a027816 */ /* 0x000fc600000000ff */
[----:B---3--:R1:W-:Y:S01]  /*994f0*/  @P1 STG.E.U8 desc[UR28][R24.64], R0 ;  /* 0x0000000018001986 */ /* 0x0083e2000c10111c */
[----:B------:R-:W-:Y:S01]  /*99500*/  ISETP.LT.AND P1, PT, R54, UR4, !P2 ;  /* 0x0000000436007c0c */ /* 0x000fe2000d721270 */
[----:B------:R-:W3:Y:S02]  /*99510*/  LDCU UR4, c[0x0][0x398] ;  /* 0x00007300ff0477ac */ /* 0x000ee40008000800 */
[----:B-1----:R-:W3:Y:S01]  /*99520*/  LDL.LU.64 R24, [R1+0x580] ;  /* 0x0005800001187983 */ /* 0x002ee20000300a00 */
[----:B------:R-:W-:-:S03]  /*99530*/  PRMT R0, R10, 0x7771, RZ ;  /* 0x000077710a007816 */ /* 0x000fc600000000ff */
[----:B------:R1:W-:Y:S01]  /*99540*/  @P4 STG.E.U8 desc[UR28][R20.64], R2 ;  /* 0x0000000214004986 */ /* 0x0003e2000c10111c */
[----:B------:R-:W-:Y:S01]  /*99550*/  ISETP.LT.AND P4, PT, R13, UR5, !P2 ;  /* 0x000000050d007c0c */ /* 0x000fe2000d781270 */
[----:B------:R-:W0:Y:S02]  /*99560*/  LDCU UR5, c[0x0][0x398] ;  /* 0x00007300ff0577ac */ /* 0x000e240008000800 */
[----:B-1----:R-:W3:Y:S01]  /*99570*/  LDL.LU R20, [R1+0x2bc] ;  /* 0x0002bc0001147983 */ /* 0x002ee20000300800 */
[----:B------:R-:W-:-:S03]  /*99580*/  PRMT R2, R10, 0x7772, RZ ;  /* 0x000077720a027816 */ /* 0x000fc600000000ff */
[----:B------:R1:W-:Y:S04]  /*99590*/  @P5 STG.E.U8 desc[UR28][R56.64], R0 ;  /* 0x0000000038005986 */ /* 0x0003e8000c10111c */
[----:B------:R0:W-:Y:S01]  /*995a0*/  @P6 STG.E.U8 desc[UR28][R36.64], R2 ;  /* 0x0000000224006986 */ /* 0x0001e2000c10111c */
[----:B-1----:R-:W-:-:S03]  /*995b0*/  PRMT R0, R10, 0x7773, RZ ;  /* 0x000077730a007816 */ /* 0x002fc600000000ff */
[----:B------:R-:W3:Y:S04]  /*995c0*/  LDL.LU.64 R56, [R1+0x5d8] ;  /* 0x0005d80001387983 */ /* 0x000ee80000300a00 */
[----:B0-----:R-:W3:Y:S01]  /*995d0*/  LDL.LU.64 R36, [R1+0x5c0] ;  /* 0x0005c00001247983 */ /* 0x001ee20000300a00 */
[----:B------:R-:W-:-:S03]  /*995e0*/  PRMT R2, R6, 0x7770, RZ ;  /* 0x0000777006027816 */ /* 0x000fc600000000ff */
[----:B------:R-:W3:Y:S04]  /*995f0*/  LDL.LU.64 R10, [R1+0x5b8] ;  /* 0x0005b800010a7983 */ /* 0x000ee80000300a00 */
[----:B----4-:R-:W-:Y:S04]  /*99600*/  @P1 STG.E.U8 desc[UR28][R18.64], R0 ;  /* 0x0000000012001986 */ /* 0x010fe8000c10111c */
[----:B------:R0:W-:Y:S04]  /*99610*/  @P4 STG.E.U8 desc[UR28][R52.64], R2 ;  /* 0x0000000234004986 */ /* 0x0001e8000c10111c */
[----:B0-----:R-:W4:Y:S01]  /*99620*/  LDL.LU.64 R52, [R1+0x5b0] ;  /* 0x0005b00001347983 */ /* 0x001f220000300a00 */
[----:B------:R-:W-:-:S02]  /*99630*/  ISETP.LT.AND P5, PT, R12, UR6, !P2 ;  /* 0x000000060c007c0c */ /* 0x000fc4000d7a1270 */
[----:B------:R-:W-:Y:S02]  /*99640*/  ISETP.LT.AND P6, PT, R60, UR7, !P2 ;  /* 0x000000073c007c0c */ /* 0x000fe4000d7c1270 */
[C---:B------:R-:W-:Y:S02]  /*99650*/  ISETP.LT.AND P4, PT, R9.reuse, UR9, !P3 ;  /* 0x0000000909007c0c */ /* 0x040fe4000df81270 */
[----:B------:R-:W-:Y:S02]  /*99660*/  ISETP.LT.AND P1, PT, R9, UR12, !P0 ;  /* 0x0000000c09007c0c */ /* 0x000fe4000c721270 */
[C---:B------:R-:W-:Y:S01]  /*99670*/  PRMT R0, R6.reuse, 0x7771, RZ ;  /* 0x0000777106007816 */ /* 0x040fe200000000ff */
[----:B------:R-:W4:Y:S01]  /*99680*/  LDL.LU R9, [R1+0x2ac] ;  /* 0x0002ac0001097983 */ /* 0x000f220000300800 */
[----:B------:R-:W-:-:S03]  /*99690*/  PRMT R2, R6, 0x7772, RZ ;  /* 0x0000777206027816 */ /* 0x000fc600000000ff */
[----:B------:R-:W4:Y:S01]  /*996a0*/  LDL.LU.64 R18, [R1+0x610] ;  /* 0x0006100001127983 */ /* 0x000f220000300a00 */
[----:B------:R-:W-:Y:S02]  /*996b0*/  ISETP.LT.AND P2, PT, R48, UR8, !P2 ;  /* 0x0000000830007c0c */ /* 0x000fe4000d741270 */
[----:B------:R-:W-:Y:S01]  /*996c0*/  PRMT R6, R6, 0x7773, RZ ;  /* 0x0000777306067816 */ /* 0x000fe200000000ff */
[----:B------:R-:W0:Y:S01]  /*996d0*/  LDCU UR6, c[0x0][0x398] ;  /* 0x00007300ff0677ac */ /* 0x000e220008000800 */
[----:B------:R-:W1:Y:S01]  /*996e0*/  LDCU UR7, c[0x0][0x398] ;  /* 0x00007300ff0777ac */ /* 0x000e620008000800 */
[----:B------:R-:W0:Y:S01]  /*996f0*/  LDCU UR8, c[0x0][0x398] ;  /* 0x00007300ff0877ac */ /* 0x000e220008000800 */
[----:B------:R-:W0:Y:S01]  /*99700*/  LDCU UR9, c[0x0][0x398] ;  /* 0x00007300ff0977ac */ /* 0x000e220008000800 */
[----:B--2---:R2:W-:Y:S01]  /*99710*/  @P5 STG.E.U8 desc[UR28][R32.64], R0 ;  /* 0x0000000020005986 */ /* 0x0045e2000c10111c */
[----:B------:R-:W-:-:S03]  /*99720*/  ISETP.LT.AND P5, PT, R14, UR11, !P3 ;  /* 0x0000000b0e007c0c */ /* 0x000fc6000dfa1270 */
[----:B--2---:R-:W2:Y:S04]  /*99730*/  LDL.LU.64 R32, [R1+0x608] ;  /* 0x0006080001207983 */ /* 0x004ea80000300a00 */
[----:B---3--:R3:W-:Y:S01]  /*99740*/  @P6 STG.E.U8 desc[UR28][R24.64], R2 ;  /* 0x0000000218006986 */ /* 0x0087e2000c10111c */
[----:B------:R-:W-:Y:S01]  /*99750*/  ISETP.LT.AND P6, PT, R44, UR10, !P3 ;  /* 0x0000000a2c007c0c */ /* 0x000fe2000dfc1270 */
[----:B------:R-:W0:Y:S02]  /*99760*/  LDCU UR10, c[0x0][0x398] ;  /* 0x00007300ff0a77ac */ /* 0x000e240008000800 */
[----:B---3--:R-:W3:Y:S01]  /*99770*/  LDL.LU.64 R24, [R1+0x600] ;  /* 0x0006000001187983 */ /* 0x008ee20000300a00 */
[C---:B------:R-:W-:Y:S02]  /*99780*/  PRMT R2, R20.reuse, 0x7770, RZ ;  /* 0x0000777014027816 */ /* 0x040fe400000000ff */
[----:B------:R-:W-:-:S02]  /*99790*/  PRMT R0, R20, 0x7771, RZ ;  /* 0x0000777114007816 */ /* 0x000fc400000000ff */
[C---:B------:R-:W-:Y:S02]  /*997a0*/  PRMT R3, R20.reuse, 0x7772, RZ ;  /* 0x0000777214037816 */ /* 0x040fe400000000ff */
[----:B------:R-:W-:Y:S02]  /*997b0*/  PRMT R4, R20, 0x7773, RZ ;  /* 0x0000777314047816 */ /* 0x000fe400000000ff */
[----:B------:R-:W3:Y:S04]  /*997c0*/  LDL.LU.64 R20, [R1+0x5f8] ;  /* 0x0005f80001147983 */ /* 0x000ee80000300a00 */
[----:B------:R-:W3:Y:S04]  /*997d0*/  LDL.LU R17, [R1+0x29c] ;  /* 0x00029c0001117983 */ /* 0x000ee80000300800 */
[----:B------:R-:W-:Y:S04]  /*997e0*/  @P2 STG.E.U8 desc[UR28][R56.64], R6 ;  /* 0x0000000638002986 */ /* 0x000fe8000c10111c */
[----:B------:R0:W-:Y:S04]  /*997f0*/  @P4 STG.E.U8 desc[UR28][R36.64], R2 ;  /* 0x0000000224004986 */ /* 0x0001e8000c10111c */
[----:B------:R1:W-:Y:S04]  /*99800*/  @P6 STG.E.U8 desc[UR28][R10.64], R0 ;  /* 0x000000000a006986 */ /* 0x0003e8000c10111c */
[----:B0-----:R-:W3:Y:S04]  /*99810*/  LDL.LU.64 R36, [R1+0x670] ;  /* 0x0006700001247983 */ /* 0x001ee80000300a00 */
[----:B-1----:R-:W3:Y:S04]  /*99820*/  LDL.LU.64 R10, [R1+0x668] ;  /* 0x00066800010a7983 */ /* 0x002ee80000300a00 */
[----:B----4-:R0:W-:Y:S04]  /*99830*/  @P5 STG.E.U8 desc[UR28][R52.64], R3 ;  /* 0x0000000334005986 */ /* 0x0101e8000c10111c */
[----:B0-----:R-:W4:Y:S01]  /*99840*/  LDL.LU.64 R52, [R1+0x660] ;  /* 0x0006600001347983 */ /* 0x001f220000300a00 */
[----:B------:R-:W-:-:S02]  /*99850*/  ISETP.LT.AND P2, PT, R16, UR4, !P3 ;  /* 0x0000000410007c0c */ /* 0x000fc4000df41270 */
[----:B------:R-:W-:Y:S02]  /*99860*/  ISETP.LT.AND P4, PT, R61, UR5, !P3 ;  /* 0x000000053d007c0c */ /* 0x000fe4000df81270 */
[----:B------:R-:W-:Y:S02]  /*99870*/  ISETP.LT.AND P6, PT, R8, UR6, !P3 ;  /* 0x0000000608007c0c */ /* 0x000fe4000dfc1270 */
[----:B------:R-:W-:Y:S02]  /*99880*/  PRMT R0, R9, 0x7770, RZ ;  /* 0x0000777009007816 */ /* 0x000fe400000000ff */
[----:B------:R-:W-:Y:S01]  /*99890*/  ISETP.LT.AND P5, PT, R49, UR7, !P3 ;  /* 0x0000000731007c0c */ /* 0x000fe2000dfa1270 */
[----:B------:R-:W4:Y:S01]  /*998a0*/  LDL.LU.64 R56, [R1+0x658] ;  /* 0x0006580001387983 */ /* 0x000f220000300a00 */
[C---:B------:R-:W-:Y:S02]  /*998b0*/  PRMT R2, R9.reuse, 0x7771, RZ ;  /* 0x0000777109027816 */ /* 0x040fe400000000ff */
[----:B------:R-:W-:-:S02]  /*998c0*/  PRMT R3, R9, 0x7772, RZ ;  /* 0x0000777209037816 */ /* 0x000fc400000000ff */
[----:B------:R-:W-:Y:S01]  /*998d0*/  PRMT R5, R9, 0x7773, RZ ;  /* 0x0000777309057816 */ /* 0x000fe200000000ff */
[----:B------:R-:W0:Y:S01]  /*998e0*/  LDCU UR4, c[0x0][0x398] ;  /* 0x00007300ff0477ac */ /* 0x000e220008000800 */
[----:B------:R-:W1:Y:S01]  /*998f0*/  LDCU UR5, c[0x0][0x398] ;  /* 0x00007300ff0577ac */ /* 0x000e620008000800 */
[----:B------:R-:W0:Y:S01]  /*99900*/  LDCU UR6, c[0x0][0x398] ;  /* 0x00007300ff0677ac */ /* 0x000e220008000800 */
[----:B------:R-:W0:Y:S01]  /*99910*/  LDCU UR7, c[0x0][0x398] ;  /* 0x00007300ff0777ac */ /* 0x000e220008000800 */
[----:B------:R-:W-:Y:S01]  /*99920*/  @P2 STG.E.U8 desc[UR28][R18.64], R4 ;  /* 0x0000000412002986 */ /* 0x000fe2000c10111c */
[----:B------:R-:W-:Y:S01]  /*99930*/  ISETP.LT.AND P2, PT, R40, UR8, !P3 ;  /* 0x0000000828007c0c */ /* 0x000fe2000df41270 */
[----:B------:R-:W0:Y:S02]  /*99940*/  LDCU UR8, c[0x0][0x398] ;  /* 0x00007300ff0877ac */ /* 0x000e240008000800 */
[----:B--2---:R2:W-:Y:S01]  /*99950*/  @P4 STG.E.U8 desc[UR28][R32.64], R0 ;  /* 0x0000000020004986 */ /* 0x0045e2000c10111c */
[----:B------:R-:W-:Y:S01]  /*99960*/  ISETP.LT.AND P4, PT, R28, UR9, !P3 ;  /* 0x000000091c007c0c */ /* 0x000fe2000df81270 */
[----:B------:R-:W0:Y:S02]  /*99970*/  LDCU UR9, c[0x0][0x398] ;  /* 0x00007300ff0977ac */ /* 0x000e240008000800 */
[----:B--2---:R-:W2:Y:S04]  /*99980*/  LDL.LU.64 R32, [R1+0x650] ;  /* 0x0006500001207983 */ /* 0x004ea80000300a00 */
[----:B------:R-:W2:Y:S04]  /*99990*/  LDL.LU R9, [R1+0x1fc] ;  /* 0x0001fc0001097983 */ /* 0x000ea80000300800 */
[----:B---3--:R3:W-:Y:S04]  /*999a0*/  @P6 STG.E.U8 desc[UR28][R24.64], R2 ;  /* 0x0000000218006986 */ /* 0x0087e8000c10111c */
[----:B---3--:R-:W3:Y:S04]  /*999b0*/  LDL.LU.64 R24, [R1+0x648] ;  /* 0x0006480001187983 */ /* 0x008ee80000300a00 */
[----:B------:R0:W-:Y:S01]  /*999c0*/  @P5 STG.E.U8 desc[UR28][R20.64], R3 ;  /* 0x0000000314005986 */ /* 0x0001e2000c10111c */
[----:B------:R-:W-:-:S02]  /*999d0*/  ISETP.LT.AND P5, PT, R55, UR10, !P3 ;  /* 0x0000000a37007c0c */ /* 0x000fc4000dfa1270 */
[C---:B------:R-:W-:Y:S02]  /*999e0*/  PRMT R2, R17.reuse, 0x7771, RZ ;  /* 0x0000777111027816 */ /* 0x040fe400000000ff */
[----:B0-----:R-:W-:Y:S01]  /*999f0*/  PRMT R3, R17, 0x7770, RZ ;  /* 0x0000777011037816 */ /* 0x001fe200000000ff */
[----:B------:R-:W3:Y:S04]  /*99a00*/  LDL.LU.64 R20, [R1+0x640] ;  /* 0x0006400001147983 */ /* 0x000ee80000300a00 */
[----:B------:R-:W-:Y:S04]  /*99a10*/  @P2 STG.E.U8 desc[UR28][R36.64], R5 ;  /* 0x0000000524002986 */ /* 0x000fe8000c10111c */
[----:B------:R0:W-:Y:S04]  /*99a20*/  @P4 STG.E.U8 desc[UR28][R10.64], R3 ;  /* 0x000000030a004986 */ /* 0x0001e8000c10111c */
[----:B0-----:R-:W3:Y:S04]  /*99a30*/  LDL.LU.64 R10, [R1+0x5f0] ;  /* 0x0005f000010a7983 */ /* 0x001ee80000300a00 */
[----:B----4-:R0:W-:Y:S04]  /*99a40*/  @P5 STG.E.U8 desc[UR28][R52.64], R2 ;  /* 0x0000000234005986 */ /* 0x0101e8000c10111c */
[----:B0-----:R-:W4:Y:S01]  /*99a50*/  LDL.LU.64 R52, [R1+0x518] ;  /* 0x0005180001347983 */ /* 0x001f220000300a00 */
[----:B------:R-:W-:-:S02]  /*99a60*/  ISETP.LT.AND P6, PT, R15, UR4, !P3 ;  /* 0x000000040f007c0c */ /* 0x000fc4000dfc1270 */
[----:B-1----:R-:W-:Y:S01]  /*99a70*/  ISETP.LT.AND P2, PT, R54, UR5, !P3 ;  /* 0x0000000536007c0c */ /* 0x002fe2000df41270 */
[----:B------:R-:W0:Y:S01]  /*99a80*/  LDCU UR4, c[0x0][0x398] ;  /* 0x00007300ff0477ac */ /* 0x000e220008000800 */
[----:B------:R-:W-:Y:S02]  /*99a90*/  ISETP.LT.AND P4, PT, R13, UR6, !P3 ;  /* 0x000000060d007c0c */ /* 0x000fe4000df81270 */
[C---:B------:R-:W-:Y:S01]  /*99aa0*/  PRMT R0, R17.reuse, 0x7772, RZ ;  /* 0x0000777211007816 */ /* 0x040fe200000000ff */
[----:B------:R-:W1:Y:S01]  /*99ab0*/  LDCU UR5, c[0x0][0x398] ;  /* 0x00007300ff0577ac */ /* 0x000e620008000800 */
[----:B------:R-:W4:Y:S01]  /*99ac0*/  LDL.LU R36, [R1+0x1ec] ;  /* 0x0001ec0001247983 */ /* 0x000f220000300800 */
[----:B------:R-:W-:Y:S01]  /*99ad0*/  PRMT R4, R17, 0x7773, RZ ;  /* 0x0000777311047816 */ /* 0x000fe200000000ff */
[----:B------:R-:W0:Y:S01]  /*99ae0*/  LDCU UR6, c[0x0][0x398] ;  /* 0x00007300ff0677ac */ /* 0x000e220008000800 */
[----:B------:R-:W-:Y:S01]  /*99af0*/  ISETP.LT.AND P5, PT, R44, UR9, !P0 ;  /* 0x000000092c007c0c */ /* 0x000fe2000c7a1270 */
[----:B------:R-:W0:Y:S01]  /*99b00*/  LDCU UR9, c[0x0][0x398] ;  /* 0x00007300ff0977ac */ /* 0x000e220008000800 */
[----:B------:R1:W-:Y:S01]  /*99b10*/  @P6 STG.E.U8 desc[UR28][R56.64], R0 ;  /* 0x0000000038006986 */ /* 0x0003e2000c10111c */
[----:B------:R-:W-:Y:S01]  /*99b20*/  ISETP.LT.AND P6, PT, R12, UR7, !P3 ;  /* 0x000000070c007c0c */ /* 0x000fe2000dfc1270 */
[----:B------:R-:W0:Y:S02]  /*99b30*/  LDCU UR7, c[0x0][0x398] ;  /* 0x00007300ff0777ac */ /* 0x000e240008000800 */
[----:B-1----:R-:W4:Y:S04]  /*99b40*/  LDL.LU.64 R56, [R1+0x478] ;  /* 0x0004780001387983 */ /* 0x002f280000300a00 */
[----:B------:R-:W4:Y:S01]  /*99b50*/  LDL.LU.64 R44, [R1+0x468] ;  /* 0x00046800012c7983 */ /* 0x000f220000300a00 */
[----:B--2---:R-:W-:-:S03]  /*99b60*/  PRMT R5, R9, 0x7770, RZ ;  /* 0x0000777009057816 */ /* 0x004fc600000000ff */
[----:B------:R1:W-:Y:S01]  /*99b70*/  @P2 STG.E.U8 desc[UR28][R32.64], R4 ;  /* 0x0000000420002986 */ /* 0x0003e2000c10111c */
[----:B------:R-:W-:Y:S02]  /*99b80*/  ISETP.LT.AND P2, PT, R60, UR8, !P3 ;  /* 0x000000083c007c0c */ /* 0x000fe4000df41270 */
[----:B0-----:R-:W-:Y:S02]  /*99b90*/  ISETP.LT.AND P3, PT, R48, UR4, !P3 ;  /* 0x0000000430007c0c */ /* 0x001fe4000df61270 */
[C---:B------:R-:W-:Y:S02]  /*99ba0*/  PRMT R3, R9.reuse, 0x7771, RZ ;  /* 0x0000777109037816 */ /* 0x040fe400000000ff */
[C---:B------:R-:W-:Y:S02]  /*99bb0*/  PRMT R0, R9.reuse, 0x7772, RZ ;  /* 0x0000777209007816 */ /* 0x040fe400000000ff */
[----:B------:R-:W-:Y:S01]  /*99bc0*/  PRMT R2, R9, 0x7773, RZ ;  /* 0x0000777309027816 */ /* 0x000fe200000000ff */
[----:B------:R-:W0:Y:S01]  /*99bd0*/  LDCU UR4, c[0x0][0x398] ;  /* 0x00007300ff0477ac */ /* 0x000e220008000800 */
[----:B------:R-:W2:Y:S01]  /*99be0*/  LDCU UR8, c[0x0][0x398] ;  /* 0x00007300ff0877ac */ /* 0x000ea20008000800 */
[----:B-1----:R-:W2:Y:S04]  /*99bf0*/  LDL.LU.64 R32, [R1+0x460] ;  /* 0x0004600001207983 */ /* 0x002ea80000300a00 */
[----:B---3--:R1:W-:Y:S01]  /*99c00*/  @P4 STG.E.U8 desc[UR28][R24.64], R5 ;  /* 0x0000000518004986 */ /* 0x0083e2000c10111c */
[----:B------:R-:W-:Y:S01]  /*99c10*/  ISETP.LT.AND P4, PT, R14, UR5, !P0 ;  /* 0x000000050e007c0c */ /* 0x000fe2000c781270 */
[----:B------:R-:W3:Y:S02]  /*99c20*/  LDCU UR5, c[0x0][0x398] ;  /* 0x00007300ff0577ac */ /* 0x000ee40008000800 */
[----:B-1----:R-:W2:Y:S04]  /*99c30*/  LDL.LU.64 R24, [R1+0x450] ;  /* 0x0004500001187983 */ /* 0x002ea80000300a00 */
[----:B------:R-:W2:Y:S04]  /*99c40*/  LDL.LU R14, [R1+0x1dc] ;  /* 0x0001dc00010e7983 */ /* 0x000ea80000300800 */
[----:B------:R1:W-:Y:S01]  /*99c50*/  @P6 STG.E.U8 desc[UR28][R20.64], R3 ;  /* 0x0000000314006986 */ /* 0x0003e2000c10111c */
[----:B------:R-:W-:Y:S01]  /*99c60*/  ISETP.LT.AND P6, PT, R16, UR6, !P0 ;  /* 0x0000000610007c0c */ /* 0x000fe2000c7c1270 */
[----:B------:R-:W0:Y:S02]  /*99c70*/  LDCU UR6, c[0x0][0x398] ;  /* 0x00007300ff0677ac */ /* 0x000e240008000800 */
[----:B-1----:R-:W2:Y:S04]  /*99c80*/  LDL.LU.64 R20, [R1+0x448] ;  /* 0x0004480001147983 */ /* 0x002ea80000300a00 */
[----:B------:R-:W2:Y:S04]  /*99c90*/  LDL.LU.64 R16, [R1+0x440] ;  /* 0x0004400001107983 */ /* 0x000ea80000300a00 */
[----:B------:R1:W-:Y:S01]  /*99ca0*/  @P2 STG.E.U8 desc[UR28][R10.64], R0 ;  /* 0x000000000a002986 */ /* 0x0003e2000c10111c */
[----:B------:R-:W-:Y:S01]  /*99cb0*/  ISETP.LT.AND P2, PT, R61, UR7, !P0 ;  /* 0x000000073d007c0c */ /* 0x000fe2000c741270 */
[----:B------:R-:W0:Y:S02]  /*99cc0*/  LDCU UR7, c[0x0][0x398] ;  /* 0x00007300ff0777ac */ /* 0x000e240008000800 */
[----:B-1----:R-:W2:Y:S04]  /*99cd0*/  LDL.LU.64 R10, [R1+0x438] ;  /* 0x00043800010a7983 */ /* 0x002ea80000300a00 */
[----:B------:R-:W2:Y:S04]  /*99ce0*/  LDL.LU R61, [R1+0x24c] ;  /* 0x00024c00013d7983 */ /* 0x000ea80000300800 */
[----:B----4-:R1:W-:Y:S01]  /*99cf0*/  @P3 STG.E.U8 desc[UR28][R52.64], R2 ;  /* 0x0000000234003986 */ /* 0x0103e2000c10111c */
[----:B------:R-:W-:-:S03]  /*99d00*/  ISETP.LT.AND P3, PT, R8, UR9, !P0 ;  /* 0x0000000908007c0c */ /* 0x000fc6000c761270 */
[----:B-1----:R-:W4:Y:S04]  /*99d10*/  LDL.LU.64 R52, [R1+0x420] ;  /* 0x0004200001347983 */ /* 0x002f280000300a00 */
[----:B------:R-:W4:Y:S01]  /*99d20*/  LDL.LU.64 R8, [R1+0x388] ;  /* 0x0003880001087983 */ /* 0x000f220000300a00 */
[C---:B------:R-:W-:Y:S02]  /*99d30*/  PRMT R4, R36.reuse, 0x7770, RZ ;  /* 0x0000777024047816 */ /* 0x040fe400000000ff */
[C---:B------:R-:W-:Y:S02]  /*99d40*/  PRMT R3, R36.reuse, 0x7771, RZ ;  /* 0x0000777124037816 */ /* 0x040fe400000000ff */
[C---:B------:R-:W-:Y:S02]  /*99d50*/  PRMT R0, R36.reuse, 0x7772, RZ ;  /* 0x0000777224007816 */ /* 0x040fe400000000ff */
[----:B------:R-:W-:Y:S01]  /*99d60*/  PRMT R2, R36, 0x7773, RZ ;  /* 0x0000777324027816 */ /* 0x000fe200000000ff */
[----:B------:R1:W-:Y:S04]  /*99d70*/  @P1 STG.E.U8 desc[UR28][R56.64], R4 ;  /* 0x0000000438001986 */ /* 0x0003e8000c10111c */
[----:B------:R1:W-:Y:S01]  /*99d80*/  @P5 STG.E.U8 desc[UR28][R44.64], R3 ;  /* 0x000000032c005986 */ /* 0x0003e2000c10111c */
[----:B0-----:R-:W-:-:S02]  /*99d90*/  ISETP.LT.AND P1, PT, R49, UR4, !P0 ;  /* 0x0000000431007c0c */ /* 0x001fc4000c721270 */
[----:B---3--:R-:W-:Y:S01]  /*99da0*/  ISETP.LT.AND P5, PT, R40, UR5, !P0 ;  /* 0x0000000528007c0c */ /* 0x008fe2000c7a1270 */
[----:B------:R-:W0:Y:S01]  /*99db0*/  LDCU UR4, c[0x0][0x398] ;  /* 0x00007300ff0477ac */ /* 0x000e220008000800 */
[----:B------:R-:W3:Y:S01]  /*99dc0*/  LDCU UR5, c[0x0][0x398] ;  /* 0x00007300ff0577ac */ /* 0x000ee20008000800 */
[----:B--2---:R2:W-:Y:S01]  /*99dd0*/  @P4 STG.E.U8 desc[UR28][R32.64], R0 ;  /* 0x0000000020004986 */ /* 0x0045e2000c10111c */
[----:B------:R-:W-:Y:S01]  /*99de0*/  ISETP.LT.AND P4, PT, R28, UR6, !P0 ;  /* 0x000000061c007c0c */ /* 0x000fe2000c781270 */
[----:B------:R-:W0:Y:S02]  /*99df0*/  LDCU UR6, c[0x0][0x398] ;  /* 0x00007300ff0677ac */ /* 0x000e240008000800 */
[----:B------:R0:W-:Y:S01]  /*99e00*/  @P6 STG.E.U8 desc[UR28][R24.64], R2 ;  /* 0x0000000218006986 */ /* 0x0001e2000c10111c */
[----:B------:R-:W-:Y:S01]  /*99e10*/  ISETP.LT.AND P6, PT, R55, UR7, !P0 ;  /* 0x0000000737007c0c */ /* 0x000fe2000c7c1270 */
[----:B------:R-:W0:Y:S01]  /*99e20*/  LDCU UR7, c[0x0][0x398] ;  /* 0x00007300ff0777ac */ /* 0x000e220008000800 */
[----:B-1----:R-:W-:-:S02]  /*99e30*/  PRMT R4, R14, 0x7770, RZ ;  /* 0x000077700e047816 */ /* 0x002fc400000000ff */
[C---:B------:R-:W-:Y:S02]  /*99e40*/  PRMT R3, R14.reuse, 0x7771, RZ ;  /* 0x000077710e037816 */ /* 0x040fe400000000ff */
[C---:B------:R-:W-:Y:S02]  /*99e50*/  PRMT R5, R14.reuse, 0x7772, RZ ;  /* 0x000077720e057816 */ /* 0x040fe400000000ff */
[----:B--2---:R-:W-:Y:S01]  /*99e60*/  PRMT R0, R14, 0x7773, RZ ;  /* 0x000077730e007816 */ /* 0x004fe200000000ff */
[----:B------:R1:W-:Y:S04]  /*99e70*/  @P2 STG.E.U8 desc[UR28][R20.64], R4 ;  /* 0x0000000414002986 */ /* 0x0003e8000c10111c */
[----:B------:R2:W-:Y:S01]  /*99e80*/  @P3 STG.E.U8 desc[UR28][R16.64], R3 ;  /* 0x0000000310003986 */ /* 0x0005e2000c10111c */
[----:B------:R-:W-:-:S02]  /*99e90*/  ISETP.LT.AND P2, PT, R15, UR8, !P0 ;  /* 0x000000080f007c0c */ /* 0x000fc4000c741270 */
[----:B0-----:R-:W-:Y:S02]  /*99ea0*/  ISETP.LT.AND P3, PT, R54, UR4, !P0 ;  /* 0x0000000436007c0c */ /* 0x001fe4000c761270 */
[----:B------:R-:W-:Y:S01]  /*99eb0*/  PRMT R2, R61, 0x7770, RZ ;  /* 0x000077703d027816 */ /* 0x000fe200000000ff */
[----:B------:R0:W-:Y:S01]  /*99ec0*/  @P1 STG.E.U8 desc[UR28][R10.64], R5 ;  /* 0x000000050a001986 */ /* 0x0001e2000c10111c */
[----:B---3--:R-:W-:Y:S02]  /*99ed0*/  ISETP.LT.AND P1, PT, R13, UR5, !P0 ;  /* 0x000000050d007c0c */ /* 0x008fe4000c721270 */
[C---:B-1----:R-:W-:Y:S02]  /*99ee0*/  PRMT R4, R61.reuse, 0x7771, RZ ;  /* 0x000077713d047816 */ /* 0x042fe400000000ff */
[C---:B--2---:R-:W-:Y:S02]  /*99ef0*/  PRMT R3, R61.reuse, 0x7772, RZ ;  /* 0x000077723d037816 */ /* 0x044fe400000000ff */
[----:B------:R-:W-:Y:S01]  /*99f00*/  PRMT R6, R61, 0x7773, RZ ;  /* 0x000077733d067816 */ /* 0x000fe200000000ff */
[----:B----4-:R1:W-:Y:S04]  /*99f10*/  @P5 STG.E.U8 desc[UR28][R52.64], R0 ;  /* 0x0000000034005986 */ /* 0x0103e8000c10111c */
[----:B------:R2:W-:Y:S01]  /*99f20*/  @P4 STG.E.U8 desc[UR28][R8.64], R2 ;  /* 0x0000000208004986 */ /* 0x0005e2000c10111c */
[----:B------:R-:W-:-:S02]  /*99f30*/  ISETP.LT.AND P5, PT, R12, UR6, !P0 ;  /* 0x000000060c007c0c */ /* 0x000fc4000c7a1270 */
[----:B------:R-:W-:Y:S01]  /*99f40*/  ISETP.LT.AND P4, PT, R60, UR7, !P0 ;  /* 0x000000073c007c0c */ /* 0x000fe2000c781270 */
[----:B------:R-:W3:Y:S04]  /*99f50*/  LDL.LU.64 R14, [R1+0x380] ;  /* 0x00038000010e7983 */ /* 0x000ee80000300a00 */
[----:B0-----:R-:W4:Y:S04]  /*99f60*/  LDL.LU.64 R10, [R1+0x378] ;  /* 0x00037800010a7983 */ /* 0x001f280000300a00 */
[----:B-1----:R-:W4:Y:S04]  /*99f70*/  LDL.LU.64 R52, [R1+0x370] ;  /* 0x0003700001347983 */ /* 0x002f280000300a00 */
[----:B------:R-:W4:Y:S04]  /*99f80*/  LDL.LU.64 R12, [R1+0x368] ;  /* 0x00036800010c7983 */ /* 0x000f280000300a00 */
[----:B--2---:R-:W2:Y:S04]  /*99f90*/  LDL.LU.64 R8, [R1+0x360] ;  /* 0x0003600001087983 */ /* 0x004ea80000300a00 */
[----:B------:R-:W2:Y:S01]  /*99fa0*/  LDL.LU.64 R60, [R1+0x358] ;  /* 0x00035800013c7983 */ /* 0x000ea20000300a00 */
[----:B------:R-:W-:-:S02]  /*99fb0*/  ISETP.LT.AND P0, PT, R48, UR7, !P0 ;  /* 0x0000000730007c0c */ /* 0x000fc4000c701270 */
[C---:B------:R-:W-:Y:S02]  /*99fc0*/  PRMT R0, R7.reuse, 0x7770, RZ ;  /* 0x0000777007007816 */ /* 0x040fe400000000ff */
[C---:B------:R-:W-:Y:S02]  /*99fd0*/  PRMT R2, R7.reuse, 0x7771, RZ ;  /* 0x0000777107027816 */ /* 0x040fe400000000ff */
[C---:B------:R-:W-:Y:S02]  /*99fe0*/  PRMT R5, R7.reuse, 0x7772, RZ ;  /* 0x0000777207057816 */ /* 0x040fe400000000ff */
[----:B------:R-:W-:Y:S01]  /*99ff0*/  PRMT R7, R7, 0x7773, RZ ;  /* 0x0000777307077816 */ /* 0x000fe200000000ff */
[----:B---3--:R0:W-:Y:S04]  /*9a000*/  @P6 STG.E.U8 desc[UR28][R14.64], R4 ;  /* 0x000000040e006986 */ /* 0x0081e8000c10111c */
[----:B----4-:R0:W-:Y:S04]  /*9a010*/  @P2 STG.E.U8 desc[UR28][R10.64], R3 ;  /* 0x000000030a002986 */ /* 0x0101e8000c10111c */
[----:B------:R0:W-:Y:S04]  /*9a020*/  @P3 STG.E.U8 desc[UR28][R52.64], R6 ;  /* 0x0000000634003986 */ /* 0x0001e8000c10111c */
[----:B------:R0:W-:Y:S04]  /*9a030*/  @P1 STG.E.U8 desc[UR28][R12.64], R0 ;  /* 0x000000000c001986 */ /* 0x0001e8000c10111c */
[----:B--2---:R0:W-:Y:S04]  /*9a040*/  @P5 STG.E.U8 desc[UR28][R8.64], R2 ;  /* 0x0000000208005986 */ /* 0x0041e8000c10111c */
[----:B------:R0:W-:Y:S01]  /*9a050*/  @P4 STG.E.U8 desc[UR28][R60.64], R5 ;  /* 0x000000053c004986 */ /* 0x0001e2000c10111c */
[----:B------:R-:W-:Y:S05]  /*9a060*/  @!P0 EXIT ;  /* 0x000000000000894d */ /* 0x000fea0003800000 */
[----:B0-----:R-:W2:Y:S04]  /*9a070*/  LDL.LU.64 R60, [R1+0x350] ;  /* 0x00035000013c7983 */ /* 0x001ea80000300a00 */
[----:B--2---:R-:W-:Y:S01]  /*9a080*/  STG.E.U8 desc[UR28][R60.64], R7 ;  /* 0x000000073c007986 */ /* 0x004fe2000c10111c */
[----:B------:R-:W-:Y:S05]  /*9a090*/  EXIT ;  /* 0x000000000000794d */ /* 0x000fea0003800000 */
.L_x_2:
[----:B------:R-:W-:-:S00]  /*9a0a0*/  BRA `(.L_x_2) ;  /* 0xfffffffc00fc7947 */ /* 0x000fc0000383ffff */
[----:B------:R-:W-:-:S00]  /*9a0b0*/  NOP ;  /* 0x0000000000007918 */ /* 0x000fc00000000000 */
        /* <DEDUP_REMOVED lines=12> */
.L_x_3:


//--------------------- .nv.shared.matmul_kernel  --------------------------
	.section	.nv.shared.matmul_kernel,"aw",@nobits
	.sectionflags	@""
	.align	16
	.zero		1024


//--------------------- .nv.shared.reserved.0     --------------------------
	.section	.nv.shared.reserved.0,"aw",@nobits
	.weak		__nv_reservedSMEM_offset_0_alias
	.size		__nv_reservedSMEM_offset_0_alias, 0, 64
	.other		__nv_reservedSMEM_offset_0_alias,@"STO_CUDA_RESERVED_SHARED STV_DEFAULT"
__nv_reservedSMEM_offset_0_alias:
	.zero		0
	.zero		64


//--------------------- .nv.constant0.matmul_kernel --------------------------
	.section	.nv.constant0.matmul_kernel,"a",@progbits
	.sectionflags	@""
	.align	4
.nv.constant0.matmul_kernel:
	.zero		976


//--------------------- SYMBOLS --------------------------

	.type		.nv.reservedSmem.offset0,@object
	.size		.nv.reservedSmem.offset0,0x4
	.type		.nv.reservedSmem.cap,@object
	.size		.nv.reservedSmem.cap,0x4
